	.target	sm_80

	.elftype	@"ET_EXEC"


//--------------------- .note.nv.tkinfo           --------------------------
	.section	.note.nv.tkinfo,"",@"SHT_NOTE"
	.sectionflags	@"SHF_NOTE_NV_TKINFO"
	.tkinfo
        /*0018*/ 	.word	0x00000002
        /*0030*/ 	.string	""
        /*0030*/ 	.string	"ptxas"
        /*0030*/ 	.string	"Cuda compilation tools, release 13.0, V13.0.88"
        /*0030*/ 	.string	"Build cuda_13.0.r13.0/compiler.36424714_0"
        /*0030*/ 	.string	"-v  -suppress-debug-info  -lineinfo  -arch sm_80 "



//--------------------- .note.nv.cuinfo           --------------------------
	.section	.note.nv.cuinfo,"",@"SHT_NOTE"
	.sectionflags	@"SHF_NOTE_NV_CUINFO"
        /*0018*/ 	.short	0x0002
        /*001a*/ 	.short	0x0050
        /*001c*/ 	.short	0x0082
	.zero		2


//--------------------- .nv.info                  --------------------------
	.section	.nv.info,"",@"SHT_CUDA_INFO"
	.align	4


	//----- nvinfo : EIATTR_REGCOUNT
	.align		4
        /*0000*/ 	.byte	0x04, 0x2f
        /*0002*/ 	.short	(.L_1 - .L_0)
	.align		4
.L_0:
        /*0004*/ 	.word	index@(matmul_kernel)
        /*0008*/ 	.word	0x00000020


	//----- nvinfo : EIATTR_FRAME_SIZE
	.align		4
.L_1:
        /*000c*/ 	.byte	0x04, 0x11
        /*000e*/ 	.short	(.L_3 - .L_2)
	.align		4
.L_2:
        /*0010*/ 	.word	index@(matmul_kernel)
        /*0014*/ 	.word	0x00001628


	//----- nvinfo : EIATTR_MIN_STACK_SIZE
	.align		4
.L_3:
        /*0018*/ 	.byte	0x04, 0x12
        /*001a*/ 	.short	(.L_5 - .L_4)
	.align		4
.L_4:
        /*001c*/ 	.word	index@(matmul_kernel)
        /*0020*/ 	.word	0x00001628
.L_5:


//--------------------- .nv.info.matmul_kernel    --------------------------
	.section	.nv.info.matmul_kernel,"",@"SHT_CUDA_INFO"
	.sectionflags	@""
	.align	4


	//----- nvinfo : EIATTR_CUDA_API_VERSION
	.align		4
        /*0000*/ 	.byte	0x04, 0x37
        /*0002*/ 	.short	(.L_7 - .L_6)
.L_6:
        /*0004*/ 	.word	0x00000082


	//----- nvinfo : EIATTR_SW2861232_WAR
	.align		4
.L_7:
        /*0008*/ 	.byte	0x01, 0x35
	.zero		2


	//----- nvinfo : EIATTR_PARAM_CBANK
	.align		4
        /*000c*/ 	.byte	0x04, 0x0a
        /*000e*/ 	.short	(.L_9 - .L_8)
	.align		4
.L_8:
        /*0010*/ 	.word	index@(.nv.constant0.matmul_kernel)
        /*0014*/ 	.short	0x0160
        /*0016*/ 	.short	0x0050


	//----- nvinfo : EIATTR_CBANK_PARAM_SIZE
	.align		4
.L_9:
        /*0018*/ 	.byte	0x03, 0x19
        /*001a*/ 	.short	0x0050


	//----- nvinfo : EIATTR_KPARAM_INFO
	.align		4
        /*001c*/ 	.byte	0x04, 0x17
        /*001e*/ 	.short	(.L_11 - .L_10)
.L_10:
        /*0020*/ 	.word	0x00000000
        /*0024*/ 	.short	0x000d
        /*0026*/ 	.short	0x0048
        /*0028*/ 	.byte	0x00, 0xf4, 0x21, 0x00


	//----- nvinfo : EIATTR_KPARAM_INFO
	.align		4
.L_11:
        /*002c*/ 	.byte	0x04, 0x17
        /*002e*/ 	.short	(.L_13 - .L_12)
.L_12:
        /*0030*/ 	.word	0x00000000
        /*0034*/ 	.short	0x000c
        /*0036*/ 	.short	0x0040
        /*0038*/ 	.byte	0x00, 0xf4, 0x21, 0x00


	//----- nvinfo : EIATTR_KPARAM_INFO
	.align		4
.L_13:
        /*003c*/ 	.byte	0x04, 0x17
        /*003e*/ 	.short	(.L_15 - .L_14)
.L_14:
        /*0040*/ 	.word	0x00000000
        /*0044*/ 	.short	0x000b
        /*0046*/ 	.short	0x0038
        /*0048*/ 	.byte	0x00, 0xf0, 0x11, 0x00


	//----- nvinfo : EIATTR_KPARAM_INFO
	.align		4
.L_15:
        /*004c*/ 	.byte	0x04, 0x17
        /*004e*/ 	.short	(.L_17 - .L_16)
.L_16:
        /*0050*/ 	.word	0x00000000
        /*0054*/ 	.short	0x000a
        /*0056*/ 	.short	0x0034
        /*0058*/ 	.byte	0x00, 0xf0, 0x11, 0x00


	//----- nvinfo : EIATTR_KPARAM_INFO
	.align		4
.L_17:
        /*005c*/ 	.byte	0x04, 0x17
        /*005e*/ 	.short	(.L_19 - .L_18)
.L_18:
        /*0060*/ 	.word	0x00000000
        /*0064*/ 	.short	0x0009
        /*0066*/ 	.short	0x0030
        /*0068*/ 	.byte	0x00, 0xf0, 0x11, 0x00


	//----- nvinfo : EIATTR_KPARAM_INFO
	.align		4
.L_19:
        /*006c*/ 	.byte	0x04, 0x17
        /*006e*/ 	.short	(.L_21 - .L_20)
.L_20:
        /*0070*/ 	.word	0x00000000
        /*0074*/ 	.short	0x0008
        /*0076*/ 	.short	0x002c
        /*0078*/ 	.byte	0x00, 0xf0, 0x11, 0x00


	//----- nvinfo : EIATTR_KPARAM_INFO
	.align		4
.L_21:
        /*007c*/ 	.byte	0x04, 0x17
        /*007e*/ 	.short	(.L_23 - .L_22)
.L_22:
        /*0080*/ 	.word	0x00000000
        /*0084*/ 	.short	0x0007
        /*0086*/ 	.short	0x0028
        /*0088*/ 	.byte	0x00, 0xf0, 0x11, 0x00


	//----- nvinfo : EIATTR_KPARAM_INFO
	.align		4
.L_23:
        /*008c*/ 	.byte	0x04, 0x17
        /*008e*/ 	.short	(.L_25 - .L_24)
.L_24:
        /*0090*/ 	.word	0x00000000
        /*0094*/ 	.short	0x0006
        /*0096*/ 	.short	0x0024
        /*0098*/ 	.byte	0x00, 0xf0, 0x11, 0x00


	//----- nvinfo : EIATTR_KPARAM_INFO
	.align		4
.L_25:
        /*009c*/ 	.byte	0x04, 0x17
        /*009e*/ 	.short	(.L_27 - .L_26)
.L_26:
        /*00a0*/ 	.word	0x00000000
        /*00a4*/ 	.short	0x0005
        /*00a6*/ 	.short	0x0020
        /*00a8*/ 	.byte	0x00, 0xf0, 0x11, 0x00


	//----- nvinfo : EIATTR_KPARAM_INFO
	.align		4
.L_27:
        /*00ac*/ 	.byte	0x04, 0x17
        /*00ae*/ 	.short	(.L_29 - .L_28)
.L_28:
        /*00b0*/ 	.word	0x00000000
        /*00b4*/ 	.short	0x0004
        /*00b6*/ 	.short	0x001c
        /*00b8*/ 	.byte	0x00, 0xf0, 0x11, 0x00


	//----- nvinfo : EIATTR_KPARAM_INFO
	.align		4
.L_29:
        /*00bc*/ 	.byte	0x04, 0x17
        /*00be*/ 	.short	(.L_31 - .L_30)
.L_30:
        /*00c0*/ 	.word	0x00000000
        /*00c4*/ 	.short	0x0003
        /*00c6*/ 	.short	0x0018
        /*00c8*/ 	.byte	0x00, 0xf0, 0x11, 0x00


	//----- nvinfo : EIATTR_KPARAM_INFO
	.align		4
.L_31:
        /*00cc*/ 	.byte	0x04, 0x17
        /*00ce*/ 	.short	(.L_33 - .L_32)
.L_32:
        /*00d0*/ 	.word	0x00000000
        /*00d4*/ 	.short	0x0002
        /*00d6*/ 	.short	0x0010
        /*00d8*/ 	.byte	0x00, 0xf4, 0x21, 0x00


	//----- nvinfo : EIATTR_KPARAM_INFO
	.align		4
.L_33:
        /*00dc*/ 	.byte	0x04, 0x17
        /*00de*/ 	.short	(.L_35 - .L_34)
.L_34:
        /*00e0*/ 	.word	0x00000000
        /*00e4*/ 	.short	0x0001
        /*00e6*/ 	.short	0x0008
        /*00e8*/ 	.byte	0x00, 0xf4, 0x21, 0x00


	//----- nvinfo : EIATTR_KPARAM_INFO
	.align		4
.L_35:
        /*00ec*/ 	.byte	0x04, 0x17
        /*00ee*/ 	.short	(.L_37 - .L_36)
.L_36:
        /*00f0*/ 	.word	0x00000000
        /*00f4*/ 	.short	0x0000
        /*00f6*/ 	.short	0x0000
        /*00f8*/ 	.byte	0x00, 0xf4, 0x21, 0x00


	//----- nvinfo : EIATTR_MAXREG_COUNT
	.align		4
.L_37:
        /*00fc*/ 	.byte	0x03, 0x1b
        /*00fe*/ 	.short	0x00ff


	//----- nvinfo : EIATTR_NUM_BARRIERS
	.align		4
        /*0100*/ 	.byte	0x02, 0x4c
        /*0102*/ 	.byte	0x01
	.zero		1


	//----- nvinfo : EIATTR_ANNOTATIONS
	.align		4
        /*0104*/ 	.byte	0x04, 0x55
        /*0106*/ 	.short	(.L_39 - .L_38)


	//   ....[0]....
.L_38:
        /*0108*/ 	.word	0x00000001
        /*010c*/ 	.byte	0xf0, 0x05, 0x00, 0x00, 0x01, 0x00, 0x00, 0x00, 0x20, 0x07, 0x00, 0x00, 0x01, 0x00, 0x00, 0x00
        /* <DEDUP_REMOVED lines=2564> */
        /*a15c*/ 	.byte	0x40, 0x84, 0x02, 0x00, 0x01, 0x00, 0x00, 0x00, 0x60, 0x84, 0x02, 0x00


	//----- nvinfo : EIATTR_MERCURY_ISA_VERSION
	.align		4
.L_39:
        /*a168*/ 	.byte	0x03, 0x5f
        /*a16a*/ 	.short	0x0000


	//----- nvinfo : EIATTR_EXIT_INSTR_OFFSETS
	.align		4
        /*a16c*/ 	.byte	0x04, 0x1c
        /*a16e*/ 	.short	(.L_41 - .L_40)


	//   ....[0]....
.L_40:
        /*a170*/ 	.word	0x00028730


	//   ....[1]....
        /*a174*/ 	.word	0x00028760


	//----- nvinfo : EIATTR_REQNTID
	.align		4
.L_41:
        /*a178*/ 	.byte	0x04, 0x10
        /*a17a*/ 	.short	(.L_43 - .L_42)
.L_42:
        /*a17c*/ 	.word	0x00000080
        /*a180*/ 	.word	0x00000001
        /*a184*/ 	.word	0x00000001
.L_43:


//--------------------- .nv.callgraph             --------------------------
	.section	.nv.callgraph,"",@"SHT_CUDA_CALLGRAPH"
	.align	4
	.sectionentsize	8
	.align		4
        /*0000*/ 	.word	0x00000000
	.align		4
        /*0004*/ 	.word	0xffffffff
	.align		4
        /*0008*/ 	.word	0x00000000
	.align		4
        /*000c*/ 	.word	0xfffffffe
	.align		4
        /*0010*/ 	.word	0x00000000
	.align		4
        /*0014*/ 	.word	0xfffffffd
	.align		4
        /*0018*/ 	.word	0x00000000
	.align		4
        /*001c*/ 	.word	0xfffffffc


//--------------------- .nv.rel.action            --------------------------
	.section	.nv.rel.action,"",@"SHT_CUDA_RELOCINFO"
	.align	8
	.sectionentsize	8
        /*0000*/ 	.byte	0x73, 0x00, 0x00, 0x00, 0x00, 0x00, 0x00, 0x00, 0x00, 0x00, 0x00, 0x11, 0x25, 0x00, 0x05, 0x36


//--------------------- .nv.constant0.matmul_kernel --------------------------
	.section	.nv.constant0.matmul_kernel,"a",@progbits
	.sectionflags	@""
	.align	4
.nv.constant0.matmul_kernel:
	.zero		432


//--------------------- .text.matmul_kernel       --------------------------
	.section	.text.matmul_kernel,"ax",@progbits
	.sectioninfo	@"SHI_REGISTERS=32"
	.align	128
        .global         matmul_kernel
        .type           matmul_kernel,@function
        .size           matmul_kernel,(.L_x_5 - matmul_kernel)
        .other          matmul_kernel,@"STO_CUDA_ENTRY STV_DEFAULT"
matmul_kernel:
.text.matmul_kernel:
[----:B------:R-:W-:-:S03]  /*0000*/  IMAD.MOV.U32 R1, RZ, RZ, c[0x0][0x28] ;  /* 0x00000a00ff017624 */ /* 0x000fc600078e00ff */
[----:B------:R-:W-:Y:S01]  /*0010*/  IMAD.MOV.U32 R0, RZ, RZ, c[0x0][0x17c] ;  /* 0x00005f00ff007624 */ /* 0x000fe200078e00ff */
[----:B------:R-:W0:Y:S01]  /*0020*/  S2R R12, SR_TID.X ;  /* 0x00000000000c7919 */ /* 0x000e220000002100 */
[----:B------:R-:W-:Y:S01]  /*0030*/  IADD3 R1, R1, -0x1628, RZ ;  /* 0xffffe9d801017810 */ /* 0x000fe20007ffe0ff */
[----:B------:R-:W-:Y:S02]  /*0040*/  ULDC UR4, c[0x0][0x180] ;  /* 0x0000600000047ab9 */ /* 0x000fe40000000800 */
[----:B------:R-:W-:Y:S01]  /*0050*/  IADD3 R0, R0, 0xff, RZ ;  /* 0x000000ff00007810 */ /* 0x000fe20007ffe0ff */
[----:B------:R-:W-:-:S03]  /*0060*/  ULDC.64 UR6, c[0x0][0x118] ;  /* 0x0000460000067ab9 */ /* 0x000fc60000000a00 */
[----:B------:R-:W-:-:S04]  /*0070*/  SHF.R.S32.HI R3, RZ, 0x1f, R0 ;  /* 0x0000001fff037819 */ /* 0x000fc80000011400 */
[----:B------:R-:W-:-:S04]  /*0080*/  LEA.HI R3, R3, R0, RZ, 0x8 ;  /* 0x0000000003037211 */ /* 0x000fc800078f40ff */
[----:B------:R-:W-:Y:S02]  /*0090*/  SHF.R.S32.HI R0, RZ, 0x8, R3 ;  /* 0x00000008ff007819 */ /* 0x000fe40000011403 */
[----:B------:R-:W1:Y:S03]  /*00a0*/  S2R R3, SR_CTAID.X ;  /* 0x0000000000037919 */ /* 0x000e660000002500 */
[----:B------:R-:W-:Y:S01]  /*00b0*/  IMAD.SHL.U32 R0, R0, 0x4, RZ ;  /* 0x0000000400007824 */ /* 0x000fe200078e00ff */
[----:B0-----:R-:W-:-:S04]  /*00c0*/  LOP3.LUT R13, R12, 0x3f, RZ, 0xc0, !PT ;  /* 0x0000003f0c0d7812 */ /* 0x001fc800078ec0ff */
[-C--:B------:R-:W-:Y:S02]  /*00d0*/  IABS R7, R0.reuse ;  /* 0x0000000000077213 */ /* 0x080fe40000000000 */
[----:B------:R-:W-:Y:S02]  /*00e0*/  IABS R10, R0 ;  /* 0x00000000000a7213 */ /* 0x000fe40000000000 */
[----:B------:R-:W0:Y:S01]  /*00f0*/  I2F.RP R2, R7 ;  /* 0x0000000700027306 */ /* 0x000e220000209400 */
[----:B-1----:R-:W-:-:S07]  /*0100*/  IABS R8, R3 ;  /* 0x0000000300087213 */ /* 0x002fce0000000000 */
[----:B0-----:R-:W0:Y:S02]  /*0110*/  MUFU.RCP R2, R2 ;  /* 0x0000000200027308 */ /* 0x001e240000001000 */
[----:B0-----:R-:W-:Y:S01]  /*0120*/  IADD3 R4, R2, 0xffffffe, RZ ;  /* 0x0ffffffe02047810 */ /* 0x001fe20007ffe0ff */
[----:B------:R-:W-:-:S05]  /*0130*/  IMAD.MOV R2, RZ, RZ, -R10 ;  /* 0x000000ffff027224 */ /* 0x000fca00078e0a0a */
[----:B------:R0:W1:Y:S02]  /*0140*/  F2I.FTZ.U32.TRUNC.NTZ R5, R4 ;  /* 0x0000000400057305 */ /* 0x000064000021f000 */
[----:B0-----:R-:W-:Y:S02]  /*0150*/  IMAD.MOV.U32 R4, RZ, RZ, RZ ;  /* 0x000000ffff047224 */ /* 0x001fe400078e00ff */
[----:B-1----:R-:W-:-:S04]  /*0160*/  IMAD.MOV R6, RZ, RZ, -R5 ;  /* 0x000000ffff067224 */ /* 0x002fc800078e0a05 */
[----:B------:R-:W-:Y:S02]  /*0170*/  IMAD R9, R6, R7, RZ ;  /* 0x0000000706097224 */ /* 0x000fe400078e02ff */
[----:B------:R-:W-:Y:S02]  /*0180*/  IMAD.MOV.U32 R6, RZ, RZ, R8 ;  /* 0x000000ffff067224 */ /* 0x000fe400078e0008 */
[----:B------:R-:W-:-:S06]  /*0190*/  IMAD.HI.U32 R5, R5, R9, R4 ;  /* 0x0000000905057227 */ /* 0x000fcc00078e0004 */
[----:B------:R-:W-:-:S04]  /*01a0*/  IMAD.HI.U32 R5, R5, R6, RZ ;  /* 0x0000000605057227 */ /* 0x000fc800078e00ff */
[----:B------:R-:W-:-:S05]  /*01b0*/  IMAD R2, R5, R2, R6 ;  /* 0x0000000205027224 */ /* 0x000fca00078e0206 */
[----:B------:R-:W-:-:S13]  /*01c0*/  ISETP.GT.U32.AND P1, PT, R7, R2, PT ;  /* 0x000000020700720c */ /* 0x000fda0003f24070 */
[----:B------:R-:W-:Y:S01]  /*01d0*/  @!P1 IMAD.IADD R2, R2, 0x1, -R7 ;  /* 0x0000000102029824 */ /* 0x000fe200078e0a07 */
[----:B------:R-:W-:Y:S02]  /*01e0*/  @!P1 IADD3 R5, R5, 0x1, RZ ;  /* 0x0000000105059810 */ /* 0x000fe40007ffe0ff */
[----:B------:R-:W-:Y:S02]  /*01f0*/  ISETP.NE.AND P1, PT, R0, RZ, PT ;  /* 0x000000ff0000720c */ /* 0x000fe40003f25270 */
[----:B------:R-:W-:Y:S02]  /*0200*/  ISETP.GE.U32.AND P0, PT, R2, R7, PT ;  /* 0x000000070200720c */ /* 0x000fe40003f06070 */
[----:B------:R-:W-:-:S04]  /*0210*/  LOP3.LUT R2, R3, R0, RZ, 0x3c, !PT ;  /* 0x0000000003027212 */ /* 0x000fc800078e3cff */
[----:B------:R-:W-:Y:S01]  /*0220*/  ISETP.GE.AND P2, PT, R2, RZ, PT ;  /* 0x000000ff0200720c */ /* 0x000fe20003f46270 */
[----:B------:R-:W-:-:S05]  /*0230*/  IMAD.MOV.U32 R2, RZ, RZ, c[0x0][0x178] ;  /* 0x00005e00ff027624 */ /* 0x000fca00078e00ff */
[----:B------:R-:W-:Y:S02]  /*0240*/  IADD3 R2, R2, 0x3f, RZ ;  /* 0x0000003f02027810 */ /* 0x000fe40007ffe0ff */
[----:B------:R-:W-:-:S05]  /*0250*/  @P0 IADD3 R5, R5, 0x1, RZ ;  /* 0x0000000105050810 */ /* 0x000fca0007ffe0ff */
[----:B------:R-:W-:Y:S01]  /*0260*/  IMAD.MOV.U32 R6, RZ, RZ, R5 ;  /* 0x000000ffff067224 */ /* 0x000fe200078e0005 */
[----:B------:R-:W-:-:S03]  /*0270*/  SHF.R.S32.HI R5, RZ, 0x1f, R2 ;  /* 0x0000001fff057819 */ /* 0x000fc60000011402 */
[----:B------:R-:W-:Y:S01]  /*0280*/  @!P2 IMAD.MOV R6, RZ, RZ, -R6 ;  /* 0x000000ffff06a224 */ /* 0x000fe200078e0a06 */
[----:B------:R-:W-:Y:S02]  /*0290*/  @!P1 LOP3.LUT R6, RZ, R0, RZ, 0x33, !PT ;  /* 0x00000000ff069212 */ /* 0x000fe400078e33ff */
[----:B------:R-:W-:-:S03]  /*02a0*/  LEA.HI R5, R5, R2, RZ, 0x6 ;  /* 0x0000000205057211 */ /* 0x000fc600078f30ff */
[----:B------:R-:W-:Y:S02]  /*02b0*/  IMAD.SHL.U32 R4, R6, 0x4, RZ ;  /* 0x0000000406047824 */ /* 0x000fe400078e00ff */
[----:B------:R-:W-:-:S03]  /*02c0*/  IMAD.MOV R6, RZ, RZ, -R6 ;  /* 0x000000ffff067224 */ /* 0x000fc600078e0a06 */
[----:B------:R-:W-:Y:S01]  /*02d0*/  LEA.HI.SX32 R5, R5, -R4, 0x1a ;  /* 0x8000000405057211 */ /* 0x000fe200078fd2ff */
[----:B------:R-:W-:Y:S02]  /*02e0*/  IMAD R10, R0, R6, R3 ;  /* 0x00000006000a7224 */ /* 0x000fe400078e0203 */
[----:B------:R-:W-:Y:S01]  /*02f0*/  IMAD.MOV.U32 R6, RZ, RZ, RZ ;  /* 0x000000ffff067224 */ /* 0x000fe200078e00ff */
[----:B------:R-:W-:Y:S02]  /*0300*/  IMNMX R5, R5, 0x4, PT ;  /* 0x0000000405057817 */ /* 0x000fe40003800200 */
[----:B------:R-:W-:Y:S02]  /*0310*/  IABS R11, R10 ;  /* 0x0000000a000b7213 */ /* 0x000fe40000000000 */
[----:B------:R-:W-:-:S04]  /*0320*/  IABS R9, R5 ;  /* 0x0000000500097213 */ /* 0x000fc80000000000 */
[----:B------:R-:W0:Y:S08]  /*0330*/  I2F.RP R2, R9 ;  /* 0x0000000900027306 */ /* 0x000e300000209400 */
[----:B0-----:R-:W0:Y:S02]  /*0340*/  MUFU.RCP R2, R2 ;  /* 0x0000000200027308 */ /* 0x001e240000001000 */
[----:B0-----:R-:W-:-:S06]  /*0350*/  IADD3 R7, R2, 0xffffffe, RZ ;  /* 0x0ffffffe02077810 */ /* 0x001fcc0007ffe0ff */
[----:B------:R-:W0:Y:S02]  /*0360*/  F2I.FTZ.U32.TRUNC.NTZ R7, R7 ;  /* 0x0000000700077305 */ /* 0x000e24000021f000 */
[----:B0-----:R-:W-:-:S04]  /*0370*/  IMAD.MOV R8, RZ, RZ, -R7 ;  /* 0x000000ffff087224 */ /* 0x001fc800078e0a07 */
[----:B------:R-:W-:Y:S02]  /*0380*/  IMAD.MOV.U32 R0, RZ, RZ, R8 ;  /* 0x000000ffff007224 */ /* 0x000fe400078e0008 */
[----:B------:R-:W-:Y:S02]  /*0390*/  IMAD.MOV.U32 R8, RZ, RZ, c[0x0][0x180] ;  /* 0x00006000ff087624 */ /* 0x000fe400078e00ff */
[----:B------:R-:W-:Y:S01]  /*03a0*/  IMAD R3, R0, R9, RZ ;  /* 0x0000000900037224 */ /* 0x000fe200078e02ff */
[----:B------:R-:W-:Y:S02]  /*03b0*/  IABS R0, R5 ;  /* 0x0000000500007213 */ /* 0x000fe40000000000 */
[----:B------:R-:W-:Y:S01]  /*03c0*/  IADD3 R8, R8, 0x3f, RZ ;  /* 0x0000003f08087810 */ /* 0x000fe20007ffe0ff */
[----:B------:R-:W-:Y:S01]  /*03d0*/  IMAD.HI.U32 R6, R7, R3, R6 ;  /* 0x0000000307067227 */ /* 0x000fe200078e0006 */
[----:B------:R-:W-:-:S03]  /*03e0*/  SHF.R.U32.HI R3, RZ, 0x6, R12 ;  /* 0x00000006ff037819 */ /* 0x000fc6000001160c */
[----:B------:R-:W-:Y:S01]  /*03f0*/  IMAD.MOV R0, RZ, RZ, -R0 ;  /* 0x000000ffff007224 */ /* 0x000fe200078e0a00 */
[----:B------:R-:W-:Y:S01]  /*0400*/  SGXT.U32 R14, R3, 0x1 ;  /* 0x00000001030e781a */ /* 0x000fe20000000000 */
[----:B------:R-:W-:-:S03]  /*0410*/  IMAD.HI.U32 R2, R6, R11, RZ ;  /* 0x0000000b06027227 */ /* 0x000fc600078e00ff */
[----:B------:R-:W-:Y:S01]  /*0420*/  LOP3.LUT R3, R14, 0x6, RZ, 0xfc, !PT ;  /* 0x000000060e037812 */ /* 0x000fe200078efcff */
[----:B------:R-:W-:Y:S01]  /*0430*/  IMAD R0, R2, R0, R11 ;  /* 0x0000000002007224 */ /* 0x000fe200078e020b */
[C---:B------:R-:W-:Y:S02]  /*0440*/  LOP3.LUT R3, R14.reuse, 0xc, RZ, 0xfc, !PT ;  /* 0x0000000c0e037812 */ /* 0x040fe400078efcff */
[C---:B------:R-:W-:Y:S02]  /*0450*/  LOP3.LUT R3, R14.reuse, 0x12, RZ, 0xfc, !PT ;  /* 0x000000120e037812 */ /* 0x040fe400078efcff */
[----:B------:R-:W-:Y:S02]  /*0460*/  ISETP.GT.U32.AND P1, PT, R9, R0, PT ;  /* 0x000000000900720c */ /* 0x000fe40003f24070 */
[C---:B------:R-:W-:Y:S02]  /*0470*/  LOP3.LUT R3, R14.reuse, 0x18, RZ, 0xfc, !PT ;  /* 0x000000180e037812 */ /* 0x040fe400078efcff */
[----:B------:R-:W-:-:S02]  /*0480*/  LOP3.LUT R3, R14, 0x1e, RZ, 0xfc, !PT ;  /* 0x0000001e0e037812 */ /* 0x000fc400078efcff */
[C---:B------:R-:W-:Y:S02]  /*0490*/  LOP3.LUT R3, R14.reuse, 0x24, RZ, 0xfc, !PT ;  /* 0x000000240e037812 */ /* 0x040fe400078efcff */
[C---:B------:R-:W-:Y:S02]  /*04a0*/  LOP3.LUT R3, R14.reuse, 0x2a, RZ, 0xfc, !PT ;  /* 0x0000002a0e037812 */ /* 0x040fe400078efcff */
[C---:B------:R-:W-:Y:S02]  /*04b0*/  LOP3.LUT R3, R14.reuse, 0x30, RZ, 0xfc, !PT ;  /* 0x000000300e037812 */ /* 0x040fe400078efcff */
[----:B------:R-:W-:Y:S01]  /*04c0*/  LOP3.LUT R3, R14, 0x36, RZ, 0xfc, !PT ;  /* 0x000000360e037812 */ /* 0x000fe200078efcff */
[----:B------:R-:W-:Y:S01]  /*04d0*/  @!P1 IMAD.IADD R0, R0, 0x1, -R9 ;  /* 0x0000000100009824 */ /* 0x000fe200078e0a09 */
[----:B------:R-:W-:Y:S02]  /*04e0*/  @!P1 IADD3 R2, R2, 0x1, RZ ;  /* 0x0000000102029810 */ /* 0x000fe40007ffe0ff */
[----:B------:R-:W-:-:S02]  /*04f0*/  ISETP.NE.AND P1, PT, R5, RZ, PT ;  /* 0x000000ff0500720c */ /* 0x000fc40003f25270 */
[----:B------:R-:W-:Y:S02]  /*0500*/  ISETP.GE.U32.AND P0, PT, R0, R9, PT ;  /* 0x000000090000720c */ /* 0x000fe40003f06070 */
[----:B------:R-:W-:Y:S02]  /*0510*/  LOP3.LUT R0, R10, R5, RZ, 0x3c, !PT ;  /* 0x000000050a007212 */ /* 0x000fe400078e3cff */
[----:B------:R-:W-:Y:S02]  /*0520*/  LOP3.LUT R3, R14, 0x3a, RZ, 0xfc, !PT ;  /* 0x0000003a0e037812 */ /* 0x000fe400078efcff */
[----:B------:R-:W-:-:S07]  /*0530*/  ISETP.GE.AND P2, PT, R0, RZ, PT ;  /* 0x000000ff0000720c */ /* 0x000fce0003f46270 */
[----:B------:R-:W-:Y:S02]  /*0540*/  @P0 IADD3 R2, R2, 0x1, RZ ;  /* 0x0000000102020810 */ /* 0x000fe40007ffe0ff */
[----:B------:R-:W-:-:S04]  /*0550*/  ISETP.GT.AND P0, PT, R8, 0x3f, PT ;  /* 0x0000003f0800780c */ /* 0x000fc80003f04270 */
[----:B------:R-:W-:Y:S01]  /*0560*/  @!P2 IMAD.MOV R2, RZ, RZ, -R2 ;  /* 0x000000ffff02a224 */ /* 0x000fe200078e0a02 */
[----:B------:R-:W-:-:S05]  /*0570*/  @!P1 LOP3.LUT R2, RZ, R5, RZ, 0x33, !PT ;  /* 0x00000005ff029212 */ /* 0x000fca00078e33ff */
[----:B------:R-:W-:Y:S02]  /*0580*/  IMAD.MOV R0, RZ, RZ, -R2 ;  /* 0x000000ffff007224 */ /* 0x000fe400078e0a02 */
[----:B------:R-:W-:Y:S02]  /*0590*/  IMAD.SHL.U32 R2, R2, 0x100, RZ ;  /* 0x0000010002027824 */ /* 0x000fe400078e00ff */
[----:B------:R-:W-:-:S03]  /*05a0*/  IMAD R5, R5, R0, R10 ;  /* 0x0000000005057224 */ /* 0x000fc600078e020a */
[----:B------:R-:W-:Y:S01]  /*05b0*/  LOP3.LUT R6, R2, 0x2, R14, 0xfe, !PT ;  /* 0x0000000202067812 */ /* 0x000fe200078efe0e */
[----:B------:R-:W-:Y:S01]  /*05c0*/  IMAD.IADD R0, R4, 0x1, R5 ;  /* 0x0000000104007824 */ /* 0x000fe200078e0205 */
[C---:B------:R-:W-:Y:S02]  /*05d0*/  LOP3.LUT R4, R14.reuse, 0x2, RZ, 0xfc, !PT ;  /* 0x000000020e047812 */ /* 0x040fe400078efcff */
[C---:B------:R-:W-:Y:S01]  /*05e0*/  LOP3.LUT R4, R14.reuse, 0x8, RZ, 0xfc, !PT ;  /* 0x000000080e047812 */ /* 0x040fe200078efcff */
[----:B------:R0:W-:Y:S01]  /*05f0*/  STL [R1+0x7bc], R6 ;  /* 0x0007bc0601007387 */ /* 0x0001e20000100800 */
[----:B------:R-:W-:Y:S01]  /*0600*/  LOP3.LUT R4, R14, 0xe, RZ, 0xfc, !PT ;  /* 0x0000000e0e047812 */ /* 0x000fe200078efcff */
[----:B------:R-:W-:Y:S01]  /*0610*/  IMAD R0, R0, 0x40, R13 ;  /* 0x0000004000007824 */ /* 0x000fe200078e020d */
[C---:B------:R-:W-:Y:S02]  /*0620*/  LOP3.LUT R4, R14.reuse, 0x14, RZ, 0xfc, !PT ;  /* 0x000000140e047812 */ /* 0x040fe400078efcff */
[----:B------:R-:W-:-:S02]  /*0630*/  LOP3.LUT R4, R14, 0x1a, RZ, 0xfc, !PT ;  /* 0x0000001a0e047812 */ /* 0x000fc400078efcff */
[C---:B------:R-:W-:Y:S02]  /*0640*/  LOP3.LUT R4, R14.reuse, 0x20, RZ, 0xfc, !PT ;  /* 0x000000200e047812 */ /* 0x040fe400078efcff */
[C---:B------:R-:W-:Y:S02]  /*0650*/  LOP3.LUT R5, R14.reuse, 0x4, RZ, 0xfc, !PT ;  /* 0x000000040e057812 */ /* 0x040fe400078efcff */
[C---:B------:R-:W-:Y:S02]  /*0660*/  LOP3.LUT R4, R14.reuse, 0x26, RZ, 0xfc, !PT ;  /* 0x000000260e047812 */ /* 0x040fe400078efcff */
[C---:B------:R-:W-:Y:S02]  /*0670*/  LOP3.LUT R5, R14.reuse, 0xa, RZ, 0xfc, !PT ;  /* 0x0000000a0e057812 */ /* 0x040fe400078efcff */
[C---:B------:R-:W-:Y:S02]  /*0680*/  LOP3.LUT R4, R14.reuse, 0x2c, RZ, 0xfc, !PT ;  /* 0x0000002c0e047812 */ /* 0x040fe400078efcff */
[----:B------:R-:W-:-:S02]  /*0690*/  LOP3.LUT R5, R14, 0x10, RZ, 0xfc, !PT ;  /* 0x000000100e057812 */ /* 0x000fc400078efcff */
[C---:B------:R-:W-:Y:S02]  /*06a0*/  LOP3.LUT R4, R14.reuse, 0x32, RZ, 0xfc, !PT ;  /* 0x000000320e047812 */ /* 0x040fe400078efcff */
[C---:B------:R-:W-:Y:S02]  /*06b0*/  LOP3.LUT R5, R14.reuse, 0x16, RZ, 0xfc, !PT ;  /* 0x000000160e057812 */ /* 0x040fe400078efcff */
[C---:B------:R-:W-:Y:S02]  /*06c0*/  LOP3.LUT R4, R14.reuse, 0x38, RZ, 0xfc, !PT ;  /* 0x000000380e047812 */ /* 0x040fe400078efcff */
[C---:B------:R-:W-:Y:S02]  /*06d0*/  LOP3.LUT R5, R14.reuse, 0x1c, RZ, 0xfc, !PT ;  /* 0x0000001c0e057812 */ /* 0x040fe400078efcff */
[----:B------:R-:W-:Y:S02]  /*06e0*/  LOP3.LUT R4, R14, 0x3e, RZ, 0xfc, !PT ;  /* 0x0000003e0e047812 */ /* 0x000fe400078efcff */
[----:B------:R-:W-:-:S02]  /*06f0*/  LOP3.LUT R3, R2, R14, RZ, 0xfc, !PT ;  /* 0x0000000e02037212 */ /* 0x000fc400078efcff */
[----:B------:R-:W-:Y:S02]  /*0700*/  LOP3.LUT R5, R14, 0x22, RZ, 0xfc, !PT ;  /* 0x000000220e057812 */ /* 0x000fe400078efcff */
[----:B------:R-:W-:Y:S01]  /*0710*/  LOP3.LUT R4, R2, 0x4, R14, 0xfe, !PT ;  /* 0x0000000402047812 */ /* 0x000fe200078efe0e */
[----:B------:R-:W-:Y:S01]  /*0720*/  STL [R1+0x38c], R3 ;  /* 0x00038c0301007387 */ /* 0x000fe20000100800 */
[C---:B------:R-:W-:Y:S02]  /*0730*/  LOP3.LUT R5, R14.reuse, 0x28, RZ, 0xfc, !PT ;  /* 0x000000280e057812 */ /* 0x040fe400078efcff */
[C---:B------:R-:W-:Y:S01]  /*0740*/  LOP3.LUT R5, R14.reuse, 0x2e, RZ, 0xfc, !PT ;  /* 0x0000002e0e057812 */ /* 0x040fe200078efcff */
[----:B------:R1:W-:Y:S01]  /*0750*/  STL [R1+0x7c0], R4 ;  /* 0x0007c00401007387 */ /* 0x0003e20000100800 */
[C---:B------:R-:W-:Y:S02]  /*0760*/  LOP3.LUT R5, R14.reuse, 0x34, RZ, 0xfc, !PT ;  /* 0x000000340e057812 */ /* 0x040fe400078efcff */
[----:B------:R-:W-:-:S02]  /*0770*/  LOP3.LUT R5, R14, 0x3c, RZ, 0xfc, !PT ;  /* 0x0000003c0e057812 */ /* 0x000fc400078efcff */
[C-C-:B------:R-:W-:Y:S02]  /*0780*/  LOP3.LUT R5, R2.reuse, 0x6, R14.reuse, 0xfe, !PT ;  /* 0x0000000602057812 */ /* 0x140fe400078efe0e */
[C-C-:B0-----:R-:W-:Y:S02]  /*0790*/  LOP3.LUT R6, R2.reuse, 0xa, R14.reuse, 0xfe, !PT ;  /* 0x0000000a02067812 */ /* 0x141fe400078efe0e */
[C---:B------:R-:W-:Y:S01]  /*07a0*/  LOP3.LUT R29, R3.reuse, 0xe4, RZ, 0xfc, !PT ;  /* 0x000000e4031d7812 */ /* 0x040fe200078efcff */
[----:B------:R0:W-:Y:S01]  /*07b0*/  STL [R1+0x7c4], R5 ;  /* 0x0007c40501007387 */ /* 0x0001e20000100800 */
[----:B-1----:R-:W-:Y:S02]  /*07c0*/  LOP3.LUT R4, R2, 0x8, R14, 0xfe, !PT ;  /* 0x0000000802047812 */ /* 0x002fe400078efe0e */
[----:B------:R-:W-:-:S03]  /*07d0*/  LOP3.LUT R28, R3, 0xf6, RZ, 0xfc, !PT ;  /* 0x000000f6031c7812 */ /* 0x000fc600078efcff */
[----:B------:R1:W-:Y:S01]  /*07e0*/  STL [R1+0x7c8], R4 ;  /* 0x0007c80401007387 */ /* 0x0003e20000100800 */
[----:B0-----:R-:W-:-:S03]  /*07f0*/  LOP3.LUT R5, R2, 0xc, R14, 0xfe, !PT ;  /* 0x0000000c02057812 */ /* 0x001fc600078efe0e */
[----:B------:R0:W-:Y:S04]  /*0800*/  STL [R1+0x7cc], R6 ;  /* 0x0007cc0601007387 */ /* 0x0001e80000100800 */
[----:B------:R2:W-:Y:S01]  /*0810*/  STL [R1+0x7d0], R5 ;  /* 0x0007d00501007387 */ /* 0x0005e20000100800 */
[C-C-:B-1----:R-:W-:Y:S02]  /*0820*/  LOP3.LUT R4, R2.reuse, 0xe, R14.reuse, 0xfe, !PT ;  /* 0x0000000e02047812 */ /* 0x142fe400078efe0e */
[----:B0-----:R-:W-:-:S03]  /*0830*/  LOP3.LUT R6, R2, 0x10, R14, 0xfe, !PT ;  /* 0x0000001002067812 */ /* 0x001fc600078efe0e */
[----:B------:R0:W-:Y:S01]  /*0840*/  STL [R1+0x7d4], R4 ;  /* 0x0007d40401007387 */ /* 0x0001e20000100800 */
[----:B--2---:R-:W-:-:S03]  /*0850*/  LOP3.LUT R5, R2, 0x12, R14, 0xfe, !PT ;  /* 0x0000001202057812 */ /* 0x004fc600078efe0e */
[----:B------:R1:W-:Y:S04]  /*0860*/  STL [R1+0x7d8], R6 ;  /* 0x0007d80601007387 */ /* 0x0003e80000100800 */
[----:B------:R2:W-:Y:S01]  /*0870*/  STL [R1+0x7dc], R5 ;  /* 0x0007dc0501007387 */ /* 0x0005e20000100800 */
[C-C-:B0-----:R-:W-:Y:S02]  /*0880*/  LOP3.LUT R4, R2.reuse, 0x14, R14.reuse, 0xfe, !PT ;  /* 0x0000001402047812 */ /* 0x141fe400078efe0e */
[----:B-1----:R-:W-:-:S03]  /*0890*/  LOP3.LUT R6, R2, 0x16, R14, 0xfe, !PT ;  /* 0x0000001602067812 */ /* 0x002fc600078efe0e */
        /* <DEDUP_REMOVED lines=38> */
[----:B------:R-:W-:Y:S04]  /*0b00*/  STL [R1+0x82c], R6 ;  /* 0x00082c0601007387 */ /* 0x000fe80000100800 */
[----:B------:R1:W-:Y:S01]  /*0b10*/  STL [R1+0x834], R5 ;  /* 0x0008340501007387 */ /* 0x0003e20000100800 */
[----:B0-----:R-:W-:Y:S02]  /*0b20*/  LOP3.LUT R4, R2, 0x3e, R14, 0xfe, !PT ;  /* 0x0000003e02047812 */ /* 0x001fe400078efe0e */
[----:B------:R-:W-:-:S03]  /*0b30*/  LOP3.LUT R2, R3, 0x40, RZ, 0xfc, !PT ;  /* 0x0000004003027812 */ /* 0x000fc600078efcff */
[----:B------:R0:W-:Y:S01]  /*0b40*/  STL [R1+0x830], R4 ;  /* 0x0008300401007387 */ /* 0x0001e20000100800 */
[----:B-1----:R-:W-:-:S03]  /*0b50*/  LOP3.LUT R5, R3, 0x42, RZ, 0xfc, !PT ;  /* 0x0000004203057812 */ /* 0x002fc600078efcff */
[----:B------:R1:W-:Y:S04]  /*0b60*/  STL [R1+0x83c], R2 ;  /* 0x00083c0201007387 */ /* 0x0003e80000100800 */
[----:B------:R2:W-:Y:S01]  /*0b70*/  STL [R1+0x8bc], R5 ;  /* 0x0008bc0501007387 */ /* 0x0005e20000100800 */
[C---:B0-----:R-:W-:Y:S02]  /*0b80*/  LOP3.LUT R4, R3.reuse, 0x44, RZ, 0xfc, !PT ;  /* 0x0000004403047812 */ /* 0x041fe400078efcff */
[----:B-1----:R-:W-:-:S03]  /*0b90*/  LOP3.LUT R2, R3, 0x46, RZ, 0xfc, !PT ;  /* 0x0000004603027812 */ /* 0x002fc600078efcff */
[----:B------:R0:W-:Y:S01]  /*0ba0*/  STL [R1+0x8c0], R4 ;  /* 0x0008c00401007387 */ /* 0x0001e20000100800 */
[----:B--2---:R-:W-:-:S03]  /*0bb0*/  LOP3.LUT R5, R3, 0x48, RZ, 0xfc, !PT ;  /* 0x0000004803057812 */ /* 0x004fc600078efcff */
        /* <DEDUP_REMOVED lines=158> */
[----:B0-----:R-:W-:-:S03]  /*15a0*/  LOP3.LUT R4, R3, 0xea, RZ, 0xfc, !PT ;  /* 0x000000ea03047812 */ /* 0x001fc600078efcff */
[----:B------:R-:W-:Y:S01]  /*15b0*/  STL [R1+0xa04], R29 ;  /* 0x000a041d01007387 */ /* 0x000fe20000100800 */
[C---:B-1----:R-:W-:Y:S02]  /*15c0*/  LOP3.LUT R2, R3.reuse, 0xe8, RZ, 0xfc, !PT ;  /* 0x000000e803027812 */ /* 0x042fe400078efcff */
[----:B--2---:R-:W-:-:S03]  /*15d0*/  LOP3.LUT R5, R3, 0xf0, RZ, 0xfc, !PT ;  /* 0x000000f003057812 */ /* 0x004fc600078efcff */
[----:B------:R0:W-:Y:S04]  /*15e0*/  STL [R1+0xa08], R2 ;  /* 0x000a080201007387 */ /* 0x0001e80000100800 */
[----:B------:R1:W-:Y:S01]  /*15f0*/  STL [R1+0xa0c], R4 ;  /* 0x000a0c0401007387 */ /* 0x0003e20000100800 */
[C---:B0-----:R-:W-:Y:S02]  /*1600*/  LOP3.LUT R2, R3.reuse, 0xec, RZ, 0xfc, !PT ;  /* 0x000000ec03027812 */ /* 0x041fe400078efcff */
[----:B-1----:R-:W-:-:S03]  /*1610*/  LOP3.LUT R4, R3, 0xee, RZ, 0xfc, !PT ;  /* 0x000000ee03047812 */ /* 0x002fc600078efcff */
[----:B------:R0:W-:Y:S04]  /*1620*/  STL [R1+0xa10], R2 ;  /* 0x000a100201007387 */ /* 0x0001e80000100800 */
        /* <DEDUP_REMOVED lines=9> */
[----:B------:R2:W-:Y:S01]  /*16c0*/  STL [R1+0xa30], R5 ;  /* 0x000a300501007387 */ /* 0x0005e20000100800 */
[C---:B-1----:R-:W-:Y:S02]  /*16d0*/  LOP3.LUT R4, R3.reuse, 0xfc, RZ, 0xfc, !PT ;  /* 0x000000fc03047812 */ /* 0x042fe400078efcff */
[----:B------:R-:W-:-:S03]  /*16e0*/  LOP3.LUT R3, R3, 0xfe, RZ, 0xfc, !PT ;  /* 0x000000fe03037812 */ /* 0x000fc600078efcff */
[----:B------:R2:W-:Y:S04]  /*16f0*/  STL [R1+0xa34], R4 ;  /* 0x000a340401007387 */ /* 0x0005e80000100800 */
[----:B------:R2:W-:Y:S04]  /*1700*/  STL [R1+0xa2c], R2 ;  /* 0x000a2c0201007387 */ /* 0x0005e80000100800 */
[----:B------:R2:W-:Y:S04]  /*1710*/  STL [R1+0xa24], R3 ;  /* 0x000a240301007387 */ /* 0x0005e80000100800 */
[----:B------:R2:W-:Y:S01]  /*1720*/  STL [R1+0x7b8], R0 ;  /* 0x0007b80001007387 */ /* 0x0005e20000100800 */
[----:B------:R-:W-:Y:S05]  /*1730*/  @P0 BRA `(.L_x_0) ;  /* 0x0000039000000947 */ /* 0x000fea0003800000 */
[C---:B--2---:R-:W-:Y:S01]  /*1740*/  IMAD.SHL.U32 R2, R12.reuse, 0x40, RZ ;  /* 0x000000400c027824 */ /* 0x044fe200078e00ff */
[----:B------:R-:W-:Y:S01]  /*1750*/  CS2R R24, SRZ ;  /* 0x0000000000187805 */ /* 0x000fe2000001ff00 */
[----:B------:R-:W-:Y:S01]  /*1760*/  IMAD.SHL.U32 R0, R12, 0x20, RZ ;  /* 0x000000200c007824 */ /* 0x000fe200078e00ff */
[----:B------:R-:W-:Y:S01]  /*1770*/  CS2R R26, SRZ ;  /* 0x00000000001a7805 */ /* 0x000fe2000001ff00 */
[----:B------:R-:W-:Y:S01]  /*1780*/  CS2R R20, SRZ ;  /* 0x0000000000147805 */ /* 0x000fe2000001ff00 */
[----:B------:R0:W-:Y:S01]  /*1790*/  STL [R1+0x7b4], R2 ;  /* 0x0007b40201007387 */ /* 0x0001e20000100800 */
[----:B------:R-:W-:Y:S01]  /*17a0*/  CS2R R22, SRZ ;  /* 0x0000000000167805 */ /* 0x000fe2000001ff00 */
[----:B------:R-:W-:Y:S01]  /*17b0*/  CS2R R16, SRZ ;  /* 0x0000000000107805 */ /* 0x000fe2000001ff00 */
[----:B------:R-:W-:Y:S01]  /*17c0*/  CS2R R18, SRZ ;  /* 0x0000000000127805 */ /* 0x000fe2000001ff00 */
[----:B------:R0:W-:Y:S01]  /*17d0*/  STL [R1+0x838], R0 ;  /* 0x0008380001007387 */ /* 0x0001e20000100800 */
[----:B------:R-:W-:Y:S01]  /*17e0*/  CS2R R12, SRZ ;  /* 0x00000000000c7805 */ /* 0x000fe2000001ff00 */
[----:B------:R-:W-:Y:S01]  /*17f0*/  CS2R R14, SRZ ;  /* 0x00000000000e7805 */ /* 0x000fe2000001ff00 */
[----:B------:R-:W-:Y:S01]  /*1800*/  CS2R R8, SRZ ;  /* 0x0000000000087805 */ /* 0x000fe2000001ff00 */
[----:B------:R0:W-:Y:S01]  /*1810*/  STL [R1], RZ ;  /* 0x000000ff01007387 */ /* 0x0001e20000100800 */
[----:B------:R-:W-:Y:S01]  /*1820*/  CS2R R10, SRZ ;  /* 0x00000000000a7805 */ /* 0x000fe2000001ff00 */
[----:B------:R-:W-:Y:S01]  /*1830*/  CS2R R4, SRZ ;  /* 0x0000000000047805 */ /* 0x000fe2000001ff00 */
[----:B------:R-:W-:Y:S01]  /*1840*/  CS2R R6, SRZ ;  /* 0x0000000000067805 */ /* 0x000fe2000001ff00 */
[----:B------:R0:W-:Y:S04]  /*1850*/  STL [R1+0x4], RZ ;  /* 0x000004ff01007387 */ /* 0x0001e80000100800 */
        /* <DEDUP_REMOVED lines=37> */
[----:B------:R0:W-:Y:S01]  /*1ab0*/  STL [R1+0x9c], RZ ;  /* 0x00009cff01007387 */ /* 0x0001e20000100800 */
[----:B------:R-:W-:Y:S05]  /*1ac0*/  BRA `(.L_x_1) ;  /* 0x00022b7000007947 */ /* 0x000fea0003800000 */
.L_x_0:
[----:B--2---:R-:W2:Y:S04]  /*1ad0*/  LDL R0, [R1+0x9f0] ;  /* 0x0009f00001007983 */ /* 0x004ea80000100800 */
[----:B------:R-:W3:Y:S01]  /*1ae0*/  LDL R5, [R1+0xa30] ;  /* 0x000a300001057983 */ /* 0x000ee20000100800 */
[----:B------:R-:W-:Y:S01]  /*1af0*/  IMAD.MOV.U32 R23, RZ, RZ, R28 ;  /* 0x000000ffff177224 */ /* 0x000fe200078e001c */
[----:B------:R-:W-:-:S02]  /*1b00*/  IABS R28, c[0x0][0x178] ;  /* 0x00005e00001c7a13 */ /* 0x000fc40000000000 */
[----:B------:R-:W4:Y:S04]  /*1b10*/  LDL R4, [R1+0xa08] ;  /* 0x000a080001047983 */ /* 0x000f280000100800 */
[----:B------:R-:W3:Y:S04]  /*1b20*/  LDL R11, [R1+0xa1c] ;  /* 0x000a1c00010b7983 */ /* 0x000ee80000100800 */
[----:B------:R-:W3:Y:S04]  /*1b30*/  LDL R6, [R1+0x9ec] ;  /* 0x0009ec0001067983 */ /* 0x000ee80000100800 */
[----:B------:R-:W4:Y:S04]  /*1b40*/  LDL R25, [R1+0x7b8] ;  /* 0x0007b80001197983 */ /* 0x000f280000100800 */
        /* <DEDUP_REMOVED lines=9> */
[----:B------:R-:W4:Y:S01]  /*1be0*/  LDL R12, [R1+0x9f8] ;  /* 0x0009f800010c7983 */ /* 0x000f220000100800 */
[----:B--2---:R-:W-:-:S02]  /*1bf0*/  IMAD.MOV.U32 R13, RZ, RZ, R0 ;  /* 0x000000ffff0d7224 */ /* 0x004fc400078e0000 */
[----:B------:R-:W0:Y:S08]  /*1c00*/  I2F.RP R0, R28 ;  /* 0x0000001c00007306 */ /* 0x000e300000209400 */
[----:B0-----:R-:W0:Y:S01]  /*1c10*/  MUFU.RCP R0, R0 ;  /* 0x0000000000007308 */ /* 0x001e220000001000 */
[----:B---3--:R-:W-:Y:S01]  /*1c20*/  IMAD.MOV.U32 R26, RZ, RZ, R5 ;  /* 0x000000ffff1a7224 */ /* 0x008fe200078e0005 */
[----:B0-----:R-:W-:-:S06]  /*1c30*/  IADD3 R0, R0, 0xffffffe, RZ ;  /* 0x0ffffffe00007810 */ /* 0x001fcc0007ffe0ff */
[----:B------:R0:W-:Y:S02]  /*1c40*/  F2I.FTZ.U32.TRUNC.NTZ R5, R0 ;  /* 0x0000000000057305 */ /* 0x0001e4000021f000 */
[----:B0-----:R-:W2:Y:S01]  /*1c50*/  LDL R0, [R1+0x38c] ;  /* 0x00038c0001007983 */ /* 0x001ea20000100800 */
[----:B------:R-:W-:Y:S01]  /*1c60*/  IMAD.MOV.U32 R19, RZ, RZ, R29 ;  /* 0x000000ffff137224 */ /* 0x000fe200078e001d */
[----:B------:R-:W-:Y:S01]  /*1c70*/  IABS R29, c[0x0][0x17c] ;  /* 0x00005f00001d7a13 */ /* 0x000fe20000000000 */
[----:B------:R-:W-:-:S03]  /*1c80*/  IMAD.MOV.U32 R22, RZ, RZ, R2 ;  /* 0x000000ffff167224 */ /* 0x000fc600078e0002 */
[----:B------:R-:W0:Y:S08]  /*1c90*/  I2F.RP R2, R29 ;  /* 0x0000001d00027306 */ /* 0x000e300000209400 */
[----:B0-----:R-:W0:Y:S01]  /*1ca0*/  MUFU.RCP R2, R2 ;  /* 0x0000000200027308 */ /* 0x001e220000001000 */
[----:B------:R-:W-:Y:S01]  /*1cb0*/  IMAD.MOV.U32 R21, RZ, RZ, R3 ;  /* 0x000000ffff157224 */ /* 0x000fe200078e0003 */
[----:B0-----:R-:W-:-:S06]  /*1cc0*/  IADD3 R2, R2, 0xffffffe, RZ ;  /* 0x0ffffffe02027810 */ /* 0x001fcc0007ffe0ff */
[----:B------:R0:W1:Y:S01]  /*1cd0*/  F2I.FTZ.U32.TRUNC.NTZ R3, R2 ;  /* 0x0000000200037305 */ /* 0x000062000021f000 */
[----:B----4-:R-:W-:Y:S02]  /*1ce0*/  IMAD.MOV.U32 R17, RZ, RZ, R4 ;  /* 0x000000ffff117224 */ /* 0x010fe400078e0004 */
[----:B------:R-:W-:Y:S02]  /*1cf0*/  IMAD.MOV.U32 R20, RZ, RZ, R11 ;  /* 0x000000ffff147224 */ /* 0x000fe400078e000b */
[----:B------:R-:W-:Y:S02]  /*1d00*/  IMAD.MOV.U32 R11, RZ, RZ, R6 ;  /* 0x000000ffff0b7224 */ /* 0x000fe400078e0006 */
[----:B------:R-:W-:Y:S02]  /*1d10*/  IMAD.MOV R6, RZ, RZ, -R5 ;  /* 0x000000ffff067224 */ /* 0x000fe400078e0a05 */
[----:B0-----:R-:W-:Y:S02]  /*1d20*/  IMAD.MOV.U32 R2, RZ, RZ, RZ ;  /* 0x000000ffff027224 */ /* 0x001fe400078e00ff */
[----:B-1----:R-:W-:-:S04]  /*1d30*/  IMAD.MOV R4, RZ, RZ, -R3 ;  /* 0x000000ffff047224 */ /* 0x002fc800078e0a03 */
[----:B------:R-:W-:Y:S02]  /*1d40*/  IMAD R4, R4, R29, RZ ;  /* 0x0000001d04047224 */ /* 0x000fe400078e02ff */
[----:B------:R-:W-:Y:S02]  /*1d50*/  IMAD R6, R6, R28, RZ ;  /* 0x0000001c06067224 */ /* 0x000fe400078e02ff */
[----:B------:R-:W-:Y:S01]  /*1d60*/  IMAD.HI.U32 R3, R3, R4, R2 ;  /* 0x0000000403037227 */ /* 0x000fe200078e0002 */
[----:B------:R-:W-:-:S03]  /*1d70*/  IABS R2, R25 ;  /* 0x0000001900027213 */ /* 0x000fc60000000000 */
[----:B------:R-:W-:Y:S02]  /*1d80*/  IMAD.MOV.U32 R4, RZ, RZ, RZ ;  /* 0x000000ffff047224 */ /* 0x000fe400078e00ff */
[----:B------:R-:W-:Y:S02]  /*1d90*/  IMAD.MOV.U32 R25, RZ, RZ, R26 ;  /* 0x000000ffff197224 */ /* 0x000fe400078e001a */
[----:B------:R-:W-:-:S04]  /*1da0*/  IMAD.HI.U32 R5, R5, R6, R4 ;  /* 0x0000000605057227 */ /* 0x000fc800078e0004 */
[----:B------:R-:W-:Y:S02]  /*1db0*/  IMAD.MOV.U32 R26, RZ, RZ, R22 ;  /* 0x000000ffff1a7224 */ /* 0x000fe400078e0016 */
[----:B------:R-:W-:Y:S02]  /*1dc0*/  IMAD.MOV.U32 R22, RZ, RZ, R18 ;  /* 0x000000ffff167224 */ /* 0x000fe400078e0012 */
[----:B------:R-:W-:Y:S02]  /*1dd0*/  IMAD.MOV.U32 R4, RZ, RZ, R2 ;  /* 0x000000ffff047224 */ /* 0x000fe400078e0002 */
[----:B------:R-:W-:Y:S02]  /*1de0*/  IMAD.MOV.U32 R18, RZ, RZ, R14 ;  /* 0x000000ffff127224 */ /* 0x000fe400078e000e */
[----:B------:R-:W-:Y:S01]  /*1df0*/  IMAD.MOV.U32 R14, RZ, RZ, R9 ;  /* 0x000000ffff0e7224 */ /* 0x000fe200078e0009 */
[----:B------:R-:W-:Y:S01]  /*1e00*/  SHF.R.S32.HI R9, RZ, 0x1f, R8 ;  /* 0x0000001fff097819 */ /* 0x000fe20000011408 */
[----:B------:R-:W-:Y:S01]  /*1e10*/  IMAD.HI.U32 R5, R5, R4, RZ ;  /* 0x0000000405057227 */ /* 0x000fe200078e00ff */
[----:B------:R-:W-:-:S02]  /*1e20*/  IABS R6, R21 ;  /* 0x0000001500067213 */ /* 0x000fc40000000000 */
[----:B------:R-:W-:Y:S01]  /*1e30*/  LEA.HI R8, R9, R8, RZ, 0x6 ;  /* 0x0000000809087211 */ /* 0x000fe200078f30ff */
[----:B------:R-:W-:Y:S02]  /*1e40*/  IMAD.MOV R5, RZ, RZ, -R5 ;  /* 0x000000ffff057224 */ /* 0x000fe400078e0a05 */
[----:B------:R-:W-:Y:S02]  /*1e50*/  IMAD.MOV.U32 R21, RZ, RZ, R23 ;  /* 0x000000ffff157224 */ /* 0x000fe400078e0017 */
[----:B------:R0:W-:Y:S01]  /*1e60*/  STL [R1+0x220], R8 ;  /* 0x0002200801007387 */ /* 0x0001e20000100800 */
[----:B------:R-:W-:Y:S02]  /*1e70*/  IMAD.MOV.U32 R23, RZ, RZ, R7 ;  /* 0x000000ffff177224 */ /* 0x000fe400078e0007 */
[----:B------:R-:W-:Y:S01]  /*1e80*/  IMAD R4, R28, R5, R4 ;  /* 0x000000051c047224 */ /* 0x000fe200078e0204 */
[----:B------:R-:W-:Y:S01]  /*1e90*/  IABS R2, R24 ;  /* 0x0000001800027213 */ /* 0x000fe20000000000 */
[----:B0-----:R-:W-:Y:S01]  /*1ea0*/  IMAD.HI.U32 R8, R3, R6, RZ ;  /* 0x0000000603087227 */ /* 0x001fe200078e00ff */
[----:B------:R-:W-:-:S02]  /*1eb0*/  IABS R9, R25 ;  /* 0x0000001900097213 */ /* 0x000fc40000000000 */
[----:B------:R0:W-:Y:S01]  /*1ec0*/  STL [R1+0x1e8], R4 ;  /* 0x0001e80401007387 */ /* 0x0001e20000100800 */
[----:B------:R-:W-:Y:S02]  /*1ed0*/  IMAD.MOV R8, RZ, RZ, -R8 ;  /* 0x000000ffff087224 */ /* 0x000fe400078e0a08 */
[----:B------:R-:W-:-:S04]  /*1ee0*/  IMAD.HI.U32 R5, R3, R2, RZ ;  /* 0x0000000203057227 */ /* 0x000fc800078e00ff */
[----:B------:R-:W-:Y:S01]  /*1ef0*/  IMAD R6, R29, R8, R6 ;  /* 0x000000081d067224 */ /* 0x000fe200078e0206 */
[----:B0-----:R-:W-:Y:S01]  /*1f00*/  IABS R4, R21 ;  /* 0x0000001500047213 */ /* 0x001fe20000000000 */
[----:B------:R-:W-:Y:S02]  /*1f10*/  IMAD.MOV.U32 R21, RZ, RZ, R22 ;  /* 0x000000ffff157224 */ /* 0x000fe400078e0016 */
[----:B------:R-:W-:Y:S02]  /*1f20*/  IMAD.MOV.U32 R22, RZ, RZ, R23 ;  /* 0x000000ffff167224 */ /* 0x000fe400078e0017 */
[----:B------:R-:W-:Y:S02]  /*1f30*/  IMAD.MOV.U32 R23, RZ, RZ, R10 ;  /* 0x000000ffff177224 */ /* 0x000fe400078e000a */
[----:B------:R-:W-:Y:S01]  /*1f40*/  IMAD.HI.U32 R10, R3, R9, RZ ;  /* 0x00000009030a7227 */ /* 0x000fe200078e00ff */
[----:B------:R0:W-:Y:S03]  /*1f50*/  STL [R1+0x6c], R6 ;  /* 0x00006c0601007387 */ /* 0x0001e60000100800 */
[----:B------:R-:W-:-:S02]  /*1f60*/  IMAD.MOV R5, RZ, RZ, -R5 ;  /* 0x000000ffff057224 */ /* 0x000fc400078e0a05 */
[----:B------:R-:W-:Y:S02]  /*1f70*/  IMAD.MOV R10, RZ, RZ, -R10 ;  /* 0x000000ffff0a7224 */ /* 0x000fe400078e0a0a */
[----:B------:R-:W-:Y:S01]  /*1f80*/  IMAD R2, R29, R5, R2 ;  /* 0x000000051d027224 */ /* 0x000fe200078e0202 */
[----:B0-----:R-:W-:Y:S01]  /*1f90*/  IABS R6, R27 ;  /* 0x0000001b00067213 */ /* 0x001fe20000000000 */
[----:B------:R-:W-:-:S03]  /*1fa0*/  IMAD.HI.U32 R5, R3, R4, RZ ;  /* 0x0000000403057227 */ /* 0x000fc600078e00ff */
[----:B------:R0:W-:Y:S01]  /*1fb0*/  STL [R1+0x68], R2 ;  /* 0x0000680201007387 */ /* 0x0001e20000100800 */
[----:B------:R-:W-:Y:S02]  /*1fc0*/  IMAD R10, R29, R10, R9 ;  /* 0x0000000a1d0a7224 */ /* 0x000fe400078e0209 */
[----:B------:R-:W-:-:S04]  /*1fd0*/  IMAD.HI.U32 R9, R3, R6, RZ ;  /* 0x0000000603097227 */ /* 0x000fc800078e00ff */
[----:B------:R-:W-:Y:S01]  /*1fe0*/  IMAD.MOV R5, RZ, RZ, -R5 ;  /* 0x000000ffff057224 */ /* 0x000fe200078e0a05 */
[----:B0-----:R-:W-:Y:S01]  /*1ff0*/  IABS R2, R20 ;  /* 0x0000001400027213 */ /* 0x001fe20000000000 */
[----:B------:R-:W-:Y:S02]  /*2000*/  IMAD.MOV R9, RZ, RZ, -R9 ;  /* 0x000000ffff097224 */ /* 0x000fe400078e0a09 */
[----:B------:R-:W-:Y:S01]  /*2010*/  IMAD R4, R29, R5, R4 ;  /* 0x000000051d047224 */ /* 0x000fe200078e0204 */
[----:B------:R0:W-:Y:S01]  /*2020*/  STL [R1+0x64], R10 ;  /* 0x0000640a01007387 */ /* 0x0001e20000100800 */
[----:B------:R-:W-:-:S04]  /*2030*/  IMAD.HI.U32 R5, R3, R2, RZ ;  /* 0x0000000203057227 */ /* 0x000fc800078e00ff */
[----:B------:R-:W-:Y:S02]  /*2040*/  IMAD R6, R29, R9, R6 ;  /* 0x000000091d067224 */ /* 0x000fe400078e0206 */
[----:B------:R-:W-:-:S04]  /*2050*/  IMAD.MOV R5, RZ, RZ, -R5 ;  /* 0x000000ffff057224 */ /* 0x000fc800078e0a05 */
[----:B------:R-:W-:Y:S01]  /*2060*/  IMAD R2, R29, R5, R2 ;  /* 0x000000051d027224 */ /* 0x000fe200078e0202 */
[----:B--2---:R-:W-:-:S05]  /*2070*/  IABS R0, R0 ;  /* 0x0000000000007213 */ /* 0x004fca0000000000 */
[----:B------:R-:W-:-:S04]  /*2080*/  IMAD.HI.U32 R7, R3, R0, RZ ;  /* 0x0000000003077227 */ /* 0x000fc800078e00ff */
[----:B------:R-:W-:-:S04]  /*2090*/  IMAD.MOV R7, RZ, RZ, -R7 ;  /* 0x000000ffff077224 */ /* 0x000fc800078e0a07 */
[----:B------:R-:W-:Y:S01]  /*20a0*/  IMAD R0, R29, R7, R0 ;  /* 0x000000071d007224 */ /* 0x000fe200078e0200 */
[----:B------:R-:W-:-:S05]  /*20b0*/  IABS R7, R26 ;  /* 0x0000001a00077213 */ /* 0x000fca0000000000 */
[----:B------:R-:W-:-:S04]  /*20c0*/  IMAD.HI.U32 R8, R3, R7, RZ ;  /* 0x0000000703087227 */ /* 0x000fc800078e00ff */
[----:B------:R-:W-:-:S04]  /*20d0*/  IMAD.MOV R8, RZ, RZ, -R8 ;  /* 0x000000ffff087224 */ /* 0x000fc800078e0a08 */
[----:B------:R-:W-:Y:S01]  /*20e0*/  IMAD R7, R29, R8, R7 ;  /* 0x000000081d077224 */ /* 0x000fe200078e0207 */
[----:B------:R-:W-:-:S04]  /*20f0*/  IABS R8, R21 ;  /* 0x0000001500087213 */ /* 0x000fc80000000000 */
[----:B------:R1:W-:Y:S01]  /*2100*/  STL [R1+0x60], R7 ;  /* 0x0000600701007387 */ /* 0x0003e20000100800 */
[----:B0-----:R-:W-:-:S03]  /*2110*/  IMAD.HI.U32 R10, R3, R8, RZ ;  /* 0x00000008030a7227 */ /* 0x001fc600078e00ff */
[----:B------:R0:W-:Y:S01]  /*2120*/  STL [R1+0x5c], R4 ;  /* 0x00005c0401007387 */ /* 0x0001e20000100800 */
[----:B------:R-:W-:Y:S01]  /*2130*/  IMAD.MOV R10, RZ, RZ, -R10 ;  /* 0x000000ffff0a7224 */ /* 0x000fe200078e0a0a */
[----:B-1----:R-:W-:Y:S02]  /*2140*/  IABS R7, R22 ;  /* 0x0000001600077213 */ /* 0x002fe40000000000 */
[----:B------:R1:W-:Y:S01]  /*2150*/  STL [R1+0x58], R6 ;  /* 0x0000580601007387 */ /* 0x0003e20000100800 */
[----:B0-----:R-:W-:Y:S02]  /*2160*/  IABS R4, R23 ;  /* 0x0000001700047213 */ /* 0x001fe40000000000 */
[----:B------:R-:W-:-:S04]  /*2170*/  IMAD.HI.U32 R9, R3, R7, RZ ;  /* 0x0000000703097227 */ /* 0x000fc800078e00ff */
[----:B------:R-:W-:Y:S01]  /*2180*/  IMAD.HI.U32 R5, R3, R4, RZ ;  /* 0x0000000403057227 */ /* 0x000fe200078e00ff */
[----:B-1----:R-:W-:-:S03]  /*2190*/  IABS R6, R16 ;  /* 0x0000001000067213 */ /* 0x002fc60000000000 */
[----:B------:R-:W-:Y:S02]  /*21a0*/  IMAD R10, R29, R10, R8 ;  /* 0x0000000a1d0a7224 */ /* 0x000fe400078e0208 */
[----:B------:R-:W-:Y:S02]  /*21b0*/  IMAD.MOV R9, RZ, RZ, -R9 ;  /* 0x000000ffff097224 */ /* 0x000fe400078e0a09 */
[----:B------:R-:W-:-:S04]  /*21c0*/  IMAD.HI.U32 R8, R3, R6, RZ ;  /* 0x0000000603087227 */ /* 0x000fc800078e00ff */
[----:B------:R-:W-:Y:S02]  /*21d0*/  IMAD.MOV R5, RZ, RZ, -R5 ;  /* 0x000000ffff057224 */ /* 0x000fe400078e0a05 */
[C---:B------:R-:W-:Y:S02]  /*21e0*/  IMAD R7, R29.reuse, R9, R7 ;  /* 0x000000091d077224 */ /* 0x040fe400078e0207 */
[----:B------:R-:W-:Y:S02]  /*21f0*/  IMAD.MOV R8, RZ, RZ, -R8 ;  /* 0x000000ffff087224 */ /* 0x000fe400078e0a08 */
[C---:B------:R-:W-:Y:S01]  /*2200*/  IMAD R4, R29.reuse, R5, R4 ;  /* 0x000000051d047224 */ /* 0x040fe200078e0204 */
[----:B------:R-:W-:Y:S01]  /*2210*/  STL [R1+0x54], R2 ;  /* 0x0000540201007387 */ /* 0x000fe20000100800 */
[----:B------:R-:W-:-:S03]  /*2220*/  IMAD R6, R29, R8, R6 ;  /* 0x000000081d067224 */ /* 0x000fc600078e0206 */
[----:B------:R-:W-:Y:S04]  /*2230*/  STL [R1+0x50], R10 ;  /* 0x0000500a01007387 */ /* 0x000fe80000100800 */
[----:B------:R0:W-:Y:S04]  /*2240*/  STL [R1+0x4c], R7 ;  /* 0x00004c0701007387 */ /* 0x0001e80000100800 */
[----:B------:R1:W-:Y:S01]  /*2250*/  STL [R1+0x48], R4 ;  /* 0x0000480401007387 */ /* 0x0003e20000100800 */
[----:B0-----:R-:W-:-:S03]  /*2260*/  IABS R7, R19 ;  /* 0x0000001300077213 */ /* 0x001fc60000000000 */
[----:B------:R-:W2:Y:S01]  /*2270*/  LDL R19, [R1+0x9e8] ;  /* 0x0009e80001137983 */ /* 0x000ea20000100800 */
[----:B-1----:R-:W-:-:S03]  /*2280*/  IABS R4, R14 ;  /* 0x0000000e00047213 */ /* 0x002fc60000000000 */
[----:B------:R0:W-:Y:S04]  /*2290*/  STL [R1+0x44], R6 ;  /* 0x0000440601007387 */ /* 0x0001e80000100800 */
[----:B------:R-:W3:Y:S01]  /*22a0*/  LDL R14, [R1+0x9e4] ;  /* 0x0009e400010e7983 */ /* 0x000ee20000100800 */
[----:B------:R-:W-:-:S05]  /*22b0*/  IABS R2, R17 ;  /* 0x0000001100027213 */ /* 0x000fca0000000000 */
[----:B------:R-:W-:Y:S01]  /*22c0*/  IMAD.HI.U32 R5, R3, R2, RZ ;  /* 0x0000000203057227 */ /* 0x000fe200078e00ff */
[----:B------:R-:W-:-:S03]  /*22d0*/  IABS R9, R18 ;  /* 0x0000001200097213 */ /* 0x000fc60000000000 */
[----:B------:R-:W-:-:S04]  /*22e0*/  IMAD.MOV R5, RZ, RZ, -R5 ;  /* 0x000000ffff057224 */ /* 0x000fc800078e0a05 */
[----:B------:R-:W-:Y:S01]  /*22f0*/  IMAD R2, R29, R5, R2 ;  /* 0x000000051d027224 */ /* 0x000fe200078e0202 */
[----:B0-----:R-:W-:Y:S01]  /*2300*/  IABS R6, R12 ;  /* 0x0000000c00067213 */ /* 0x001fe20000000000 */
[----:B------:R-:W-:-:S03]  /*2310*/  IMAD.HI.U32 R10, R3, R9, RZ ;  /* 0x00000009030a7227 */ /* 0x000fc600078e00ff */
[----:B------:R0:W-:Y:S01]  /*2320*/  STL [R1+0x40], R2 ;  /* 0x0000400201007387 */ /* 0x0001e20000100800 */
[----:B------:R-:W-:-:S03]  /*2330*/  IMAD.HI.U32 R8, R3, R7, RZ ;  /* 0x0000000703087227 */ /* 0x000fc600078e00ff */
[----:B------:R-:W4:Y:S01]  /*2340*/  LDL R12, [R1+0x9e0] ;  /* 0x0009e000010c7983 */ /* 0x000f220000100800 */
[----:B------:R-:W-:-:S04]  /*2350*/  IMAD.HI.U32 R5, R3, R4, RZ ;  /* 0x0000000403057227 */ /* 0x000fc800078e00ff */
[----:B------:R-:W-:Y:S02]  /*2360*/  IMAD.MOV R10, RZ, RZ, -R10 ;  /* 0x000000ffff0a7224 */ /* 0x000fe400078e0a0a */
[----:B------:R-:W-:Y:S02]  /*2370*/  IMAD.MOV R8, RZ, RZ, -R8 ;  /* 0x000000ffff087224 */ /* 0x000fe400078e0a08 */
[----:B------:R-:W-:Y:S02]  /*2380*/  IMAD.MOV R5, RZ, RZ, -R5 ;  /* 0x000000ffff057224 */ /* 0x000fe400078e0a05 */
[C---:B------:R-:W-:Y:S02]  /*2390*/  IMAD R10, R29.reuse, R10, R9 ;  /* 0x0000000a1d0a7224 */ /* 0x040fe400078e0209 */
[C---:B------:R-:W-:Y:S02]  /*23a0*/  IMAD R7, R29.reuse, R8, R7 ;  /* 0x000000081d077224 */ /* 0x040fe400078e0207 */
[----:B------:R-:W-:Y:S01]  /*23b0*/  IMAD R4, R29, R5, R4 ;  /* 0x000000051d047224 */ /* 0x000fe200078e0204 */
[----:B0-----:R-:W-:Y:S01]  /*23c0*/  IABS R2, R15 ;  /* 0x0000000f00027213 */ /* 0x001fe20000000000 */
[----:B------:R-:W-:Y:S01]  /*23d0*/  STL [R1+0x3c], R10 ;  /* 0x00003c0a01007387 */ /* 0x000fe20000100800 */
[----:B------:R-:W-:-:S03]  /*23e0*/  IABS R8, R13 ;  /* 0x0000000d00087213 */ /* 0x000fc60000000000 */
[----:B------:R-:W4:Y:S04]  /*23f0*/  LDL R15, [R1+0x9dc] ;  /* 0x0009dc00010f7983 */ /* 0x000f280000100800 */
[----:B------:R0:W-:Y:S04]  /*2400*/  STL [R1+0x38], R7 ;  /* 0x0000380701007387 */ /* 0x0001e80000100800 */
[----:B------:R2:W-:Y:S04]  /*2410*/  STL [R1+0x34], R4 ;  /* 0x0000340401007387 */ /* 0x0005e80000100800 */
[----:B------:R-:W4:Y:S01]  /*2420*/  LDL R13, [R1+0x9d8] ;  /* 0x0009d800010d7983 */ /* 0x000f220000100800 */
[----:B0-----:R-:W-:Y:S01]  /*2430*/  IABS R7, R11 ;  /* 0x0000000b00077213 */ /* 0x001fe20000000000 */
[----:B------:R-:W-:-:S02]  /*2440*/  IMAD.HI.U32 R9, R3, R6, RZ ;  /* 0x0000000603097227 */ /* 0x000fc400078e00ff */
[----:B------:R-:W4:Y:S02]  /*2450*/  LDL R11, [R1+0x9d4] ;  /* 0x0009d400010b7983 */ /* 0x000f240000100800 */
[----:B------:R-:W-:-:S04]  /*2460*/  IMAD.HI.U32 R5, R3, R2, RZ ;  /* 0x0000000203057227 */ /* 0x000fc800078e00ff */
[----:B------:R-:W-:Y:S02]  /*2470*/  IMAD.MOV R9, RZ, RZ, -R9 ;  /* 0x000000ffff097224 */ /* 0x000fe400078e0a09 */
[----:B------:R-:W-:Y:S02]  /*2480*/  IMAD.MOV R5, RZ, RZ, -R5 ;  /* 0x000000ffff057224 */ /* 0x000fe400078e0a05 */
[C---:B------:R-:W-:Y:S02]  /*2490*/  IMAD R6, R29.reuse, R9, R6 ;  /* 0x000000091d067224 */ /* 0x040fe400078e0206 */
[----:B------:R-:W-:-:S03]  /*24a0*/  IMAD R2, R29, R5, R2 ;  /* 0x000000051d027224 */ /* 0x000fc600078e0202 */
[----:B------:R3:W-:Y:S01]  /*24b0*/  STL [R1+0x30], R6 ;  /* 0x0000300601007387 */ /* 0x0007e20000100800 */
[----:B--2---:R-:W-:-:S03]  /*24c0*/  IABS R4, R19 ;  /* 0x0000001300047213 */ /* 0x004fc60000000000 */
[----:B------:R-:W2:Y:S04]  /*24d0*/  LDL R19, [R1+0x9d0] ;  /* 0x0009d00001137983 */ /* 0x000ea80000100800 */
[----:B------:R4:W-:Y:S01]  /*24e0*/  STL [R1+0x180], R2 ;  /* 0x0001800201007387 */ /* 0x0009e20000100800 */
[----:B---3--:R-:W-:-:S03]  /*24f0*/  IABS R6, R14 ;  /* 0x0000000e00067213 */ /* 0x008fc60000000000 */
[----:B------:R-:W3:Y:S01]  /*2500*/  LDL R14, [R1+0x9cc] ;  /* 0x0009cc00010e7983 */ /* 0x000ee20000100800 */
[----:B------:R-:W-:-:S04]  /*2510*/  IMAD.HI.U32 R10, R3, R8, RZ ;  /* 0x00000008030a7227 */ /* 0x000fc800078e00ff */
[----:B------:R-:W-:-:S04]  /*2520*/  IMAD.MOV R10, RZ, RZ, -R10 ;  /* 0x000000ffff0a7224 */ /* 0x000fc800078e0a0a */
[----:B------:R-:W-:Y:S02]  /*2530*/  IMAD R10, R29, R10, R8 ;  /* 0x0000000a1d0a7224 */ /* 0x000fe400078e0208 */
[----:B------:R-:W-:-:S03]  /*2540*/  IMAD.HI.U32 R9, R3, R7, RZ ;  /* 0x0000000703097227 */ /* 0x000fc600078e00ff */
[----:B------:R-:W-:Y:S01]  /*2550*/  STL [R1+0x164], R10 ;  /* 0x0001640a01007387 */ /* 0x000fe20000100800 */
[----:B------:R-:W-:-:S04]  /*2560*/  IMAD.HI.U32 R5, R3, R4, RZ ;  /* 0x0000000403057227 */ /* 0x000fc800078e00ff */
[----:B------:R-:W-:Y:S01]  /*2570*/  IMAD.MOV R9, RZ, RZ, -R9 ;  /* 0x000000ffff097224 */ /* 0x000fe200078e0a09 */
[----:B----4-:R-:W-:Y:S02]  /*2580*/  IABS R2, R12 ;  /* 0x0000000c00027213 */ /* 0x010fe40000000000 */
[----:B------:R-:W4:Y:S01]  /*2590*/  LDL R12, [R1+0x9c8] ;  /* 0x0009c800010c7983 */ /* 0x000f220000100800 */
[----:B------:R-:W-:Y:S02]  /*25a0*/  IMAD.MOV R5, RZ, RZ, -R5 ;  /* 0x000000ffff057224 */ /* 0x000fe400078e0a05 */
[----:B------:R-:W-:-:S04]  /*25b0*/  IMAD.HI.U32 R8, R3, R6, RZ ;  /* 0x0000000603087227 */ /* 0x000fc800078e00ff */
[C---:B------:R-:W-:Y:S02]  /*25c0*/  IMAD R7, R29.reuse, R9, R7 ;  /* 0x000000091d077224 */ /* 0x040fe400078e0207 */
[C---:B------:R-:W-:Y:S02]  /*25d0*/  IMAD R4, R29.reuse, R5, R4 ;  /* 0x000000051d047224 */ /* 0x040fe400078e0204 */
[----:B------:R-:W-:Y:S01]  /*25e0*/  IMAD.MOV R8, RZ, RZ, -R8 ;  /* 0x000000ffff087224 */ /* 0x000fe200078e0a08 */
[----:B------:R0:W-:Y:S03]  /*25f0*/  STL [R1+0x170], R7 ;  /* 0x0001700701007387 */ /* 0x0001e60000100800 */
[----:B------:R-:W-:Y:S01]  /*2600*/  IMAD R6, R29, R8, R6 ;  /* 0x000000081d067224 */ /* 0x000fe200078e0206 */
[----:B------:R1:W-:Y:S01]  /*2610*/  STL [R1+0x178], R4 ;  /* 0x0001780401007387 */ /* 0x0003e20000100800 */
[----:B------:R-:W-:-:S03]  /*2620*/  IABS R9, R15 ;  /* 0x0000000f00097213 */ /* 0x000fc60000000000 */
[----:B------:R-:W4:Y:S01]  /*2630*/  LDL R15, [R1+0x9c4] ;  /* 0x0009c400010f7983 */ /* 0x000f220000100800 */
[----:B------:R-:W-:Y:S01]  /*2640*/  IMAD.HI.U32 R5, R3, R2, RZ ;  /* 0x0000000203057227 */ /* 0x000fe200078e00ff */
[----:B0-----:R-:W-:Y:S02]  /*2650*/  IABS R7, R13 ;  /* 0x0000000d00077213 */ /* 0x001fe40000000000 */
[----:B------:R-:W4:Y:S01]  /*2660*/  LDL R13, [R1+0x9c0] ;  /* 0x0009c000010d7983 */ /* 0x000f220000100800 */
[----:B-1----:R-:W-:-:S03]  /*2670*/  IABS R4, R11 ;  /* 0x0000000b00047213 */ /* 0x002fc60000000000 */
[----:B------:R2:W-:Y:S04]  /*2680*/  STL [R1+0x168], R6 ;  /* 0x0001680601007387 */ /* 0x0005e80000100800 */
[----:B------:R-:W4:Y:S01]  /*2690*/  LDL R11, [R1+0x9bc] ;  /* 0x0009bc00010b7983 */ /* 0x000f220000100800 */
        /* <DEDUP_REMOVED lines=8> */
[----:B------:R-:W-:Y:S01]  /*2720*/  STL [R1+0x148], R10 ;  /* 0x0001480a01007387 */ /* 0x000fe20000100800 */
[----:B---3--:R-:W-:-:S03]  /*2730*/  IABS R2, R14 ;  /* 0x0000000e00027213 */ /* 0x008fc60000000000 */
[----:B------:R-:W3:Y:S01]  /*2740*/  LDL R14, [R1+0x9b4] ;  /* 0x0009b400010e7983 */ /* 0x000ee20000100800 */
[----:B------:R-:W-:-:S04]  /*2750*/  IMAD.HI.U32 R8, R3, R7, RZ ;  /* 0x0000000703087227 */ /* 0x000fc800078e00ff */
[----:B------:R-:W-:-:S04]  /*2760*/  IMAD.HI.U32 R5, R3, R4, RZ ;  /* 0x0000000403057227 */ /* 0x000fc800078e00ff */
[----:B------:R-:W-:Y:S02]  /*2770*/  IMAD.MOV R8, RZ, RZ, -R8 ;  /* 0x000000ffff087224 */ /* 0x000fe400078e0a08 */
[----:B------:R-:W-:Y:S02]  /*2780*/  IMAD.MOV R5, RZ, RZ, -R5 ;  /* 0x000000ffff057224 */ /* 0x000fe400078e0a05 */
[C---:B------:R-:W-:Y:S02]  /*2790*/  IMAD R7, R29.reuse, R8, R7 ;  /* 0x000000081d077224 */ /* 0x040fe400078e0207 */
[----:B------:R-:W-:-:S03]  /*27a0*/  IMAD R4, R29, R5, R4 ;  /* 0x000000051d047224 */ /* 0x000fc600078e0204 */
[----:B------:R0:W-:Y:S01]  /*27b0*/  STL [R1+0x154], R7 ;  /* 0x0001540701007387 */ /* 0x0001e20000100800 */
[C---:B------:R-:W-:Y:S01]  /*27c0*/  IMAD.HI.U32 R9, R3.reuse, R6, RZ ;  /* 0x0000000603097227 */ /* 0x040fe200078e00ff */
[----:B----4-:R-:W-:Y:S02]  /*27d0*/  IABS R8, R12 ;  /* 0x0000000c00087213 */ /* 0x010fe40000000000 */
[----:B------:R1:W-:Y:S04]  /*27e0*/  STL [R1+0x160], R4 ;  /* 0x0001600401007387 */ /* 0x0003e80000100800 */
[----:B------:R-:W4:Y:S01]  /*27f0*/  LDL R12, [R1+0x9b0] ;  /* 0x0009b000010c7983 */ /* 0x000f220000100800 */
[----:B------:R-:W-:-:S04]  /*2800*/  IMAD.HI.U32 R5, R3, R2, RZ ;  /* 0x0000000203057227 */ /* 0x000fc800078e00ff */
[----:B------:R-:W-:Y:S02]  /*2810*/  IMAD.MOV R9, RZ, RZ, -R9 ;  /* 0x000000ffff097224 */ /* 0x000fe400078e0a09 */
[----:B------:R-:W-:Y:S02]  /*2820*/  IMAD.MOV R5, RZ, RZ, -R5 ;  /* 0x000000ffff057224 */ /* 0x000fe400078e0a05 */
[C---:B------:R-:W-:Y:S02]  /*2830*/  IMAD R6, R29.reuse, R9, R6 ;  /* 0x000000091d067224 */ /* 0x040fe400078e0206 */
[----:B------:R-:W-:Y:S01]  /*2840*/  IMAD R2, R29, R5, R2 ;  /* 0x000000051d027224 */ /* 0x000fe200078e0202 */
[----:B0-----:R-:W-:Y:S02]  /*2850*/  IABS R7, R15 ;  /* 0x0000000f00077213 */ /* 0x001fe40000000000 */
[----:B------:R-:W4:Y:S04]  /*2860*/  LDL R15, [R1+0x9ac] ;  /* 0x0009ac00010f7983 */ /* 0x000f280000100800 */
[----:B------:R0:W-:Y:S01]  /*2870*/  STL [R1+0x14c], R6 ;  /* 0x00014c0601007387 */ /* 0x0001e20000100800 */
[----:B------:R-:W-:Y:S01]  /*2880*/  IMAD.HI.U32 R10, R3, R8, RZ ;  /* 0x00000008030a7227 */ /* 0x000fe200078e00ff */
[----:B-1----:R-:W-:-:S02]  /*2890*/  IABS R4, R13 ;  /* 0x0000000d00047213 */ /* 0x002fc40000000000 */
[----:B------:R-:W4:Y:S04]  /*28a0*/  LDL R13, [R1+0x9a8] ;  /* 0x0009a800010d7983 */ /* 0x000f280000100800 */
[----:B------:R2:W-:Y:S01]  /*28b0*/  STL [R1+0x150], R2 ;  /* 0x0001500201007387 */ /* 0x0005e20000100800 */
[----:B0-----:R-:W-:-:S03]  /*28c0*/  IABS R6, R11 ;  /* 0x0000000b00067213 */ /* 0x001fc60000000000 */
[----:B------:R-:W4:Y:S01]  /*28d0*/  LDL R11, [R1+0x9a4] ;  /* 0x0009a400010b7983 */ /* 0x000f220000100800 */
[----:B------:R-:W-:-:S04]  /*28e0*/  IMAD.HI.U32 R9, R3, R7, RZ ;  /* 0x0000000703097227 */ /* 0x000fc800078e00ff */
[----:B------:R-:W-:-:S04]  /*28f0*/  IMAD.HI.U32 R5, R3, R4, RZ ;  /* 0x0000000403057227 */ /* 0x000fc800078e00ff */
[----:B------:R-:W-:Y:S02]  /*2900*/  IMAD.MOV R10, RZ, RZ, -R10 ;  /* 0x000000ffff0a7224 */ /* 0x000fe400078e0a0a */
[----:B------:R-:W-:Y:S02]  /*2910*/  IMAD.MOV R9, RZ, RZ, -R9 ;  /* 0x000000ffff097224 */ /* 0x000fe400078e0a09 */
[----:B------:R-:W-:Y:S02]  /*2920*/  IMAD.MOV R5, RZ, RZ, -R5 ;  /* 0x000000ffff057224 */ /* 0x000fe400078e0a05 */
[C---:B------:R-:W-:Y:S02]  /*2930*/  IMAD R10, R29.reuse, R10, R8 ;  /* 0x0000000a1d0a7224 */ /* 0x040fe400078e0208 */
[C---:B------:R-:W-:Y:S02]  /*2940*/  IMAD R7, R29.reuse, R9, R7 ;  /* 0x000000091d077224 */ /* 0x040fe400078e0207 */
[----:B------:R-:W-:Y:S01]  /*2950*/  IMAD R4, R29, R5, R4 ;  /* 0x000000051d047224 */ /* 0x000fe200078e0204 */
[----:B------:R0:W-:Y:S01]  /*2960*/  STL [R1+0x128], R10 ;  /* 0x0001280a01007387 */ /* 0x0001e20000100800 */
[----:B--2---:R-:W-:-:S03]  /*2970*/  IABS R2, R19 ;  /* 0x0000001300027213 */ /* 0x004fc60000000000 */
[----:B------:R-:W2:Y:S04]  /*2980*/  LDL R19, [R1+0x9a0] ;  /* 0x0009a00001137983 */ /* 0x000ea80000100800 */
[----:B------:R4:W-:Y:S01]  /*2990*/  STL [R1+0x138], R7 ;  /* 0x0001380701007387 */ /* 0x0009e20000100800 */
[----:B---3--:R-:W-:-:S03]  /*29a0*/  IABS R9, R14 ;  /* 0x0000000e00097213 */ /* 0x008fc60000000000 */
[----:B------:R1:W-:Y:S04]  /*29b0*/  STL [R1+0x13c], R4 ;  /* 0x00013c0401007387 */ /* 0x0003e80000100800 */
[----:B------:R-:W3:Y:S01]  /*29c0*/  LDL R14, [R1+0x99c] ;  /* 0x00099c00010e7983 */ /* 0x000ee20000100800 */
[----:B------:R-:W-:-:S04]  /*29d0*/  IMAD.HI.U32 R8, R3, R6, RZ ;  /* 0x0000000603087227 */ /* 0x000fc800078e00ff */
[----:B------:R-:W-:-:S04]  /*29e0*/  IMAD.HI.U32 R5, R3, R2, RZ ;  /* 0x0000000203057227 */ /* 0x000fc800078e00ff */
[----:B------:R-:W-:Y:S02]  /*29f0*/  IMAD.MOV R8, RZ, RZ, -R8 ;  /* 0x000000ffff087224 */ /* 0x000fe400078e0a08 */
[----:B0-----:R-:W-:Y:S01]  /*2a00*/  IMAD.HI.U32 R10, R3, R9, RZ ;  /* 0x00000009030a7227 */ /* 0x001fe200078e00ff */
[----:B----4-:R-:W-:Y:S02]  /*2a10*/  IABS R7, R12 ;  /* 0x0000000c00077213 */ /* 0x010fe40000000000 */
[----:B------:R-:W4:Y:S01]  /*2a20*/  LDL R12, [R1+0x998] ;  /* 0x00099800010c7983 */ /* 0x000f220000100800 */
[----:B------:R-:W-:Y:S02]  /*2a30*/  IMAD.MOV R5, RZ, RZ, -R5 ;  /* 0x000000ffff057224 */ /* 0x000fe400078e0a05 */
[----:B------:R-:W-:Y:S02]  /*2a40*/  IMAD R6, R29, R8, R6 ;  /* 0x000000081d067224 */ /* 0x000fe400078e0206 */
[----:B------:R-:W-:-:S02]  /*2a50*/  IMAD.MOV R10, RZ, RZ, -R10 ;  /* 0x000000ffff0a7224 */ /* 0x000fc400078e0a0a */
[C---:B------:R-:W-:Y:S01]  /*2a60*/  IMAD R2, R29.reuse, R5, R2 ;  /* 0x000000051d027224 */ /* 0x040fe200078e0202 */
[----:B------:R0:W-:Y:S01]  /*2a70*/  STL [R1+0x12c], R6 ;  /* 0x00012c0601007387 */ /* 0x0001e20000100800 */
[----:B------:R-:W-:Y:S01]  /*2a80*/  IMAD R10, R29, R10, R9 ;  /* 0x0000000a1d0a7224 */ /* 0x000fe200078e0209 */
[----:B-1----:R-:W-:Y:S02]  /*2a90*/  IABS R4, R15 ;  /* 0x0000000f00047213 */ /* 0x002fe40000000000 */
[----:B------:R-:W4:Y:S04]  /*2aa0*/  LDL R15, [R1+0x994] ;  /* 0x00099400010f7983 */ /* 0x000f280000100800 */
[----:B------:R1:W-:Y:S01]  /*2ab0*/  STL [R1+0x130], R2 ;  /* 0x0001300201007387 */ /* 0x0003e20000100800 */
[----:B------:R-:W-:Y:S01]  /*2ac0*/  IMAD.HI.U32 R8, R3, R7, RZ ;  /* 0x0000000703087227 */ /* 0x000fe200078e00ff */
[----:B0-----:R-:W-:-:S02]  /*2ad0*/  IABS R6, R13 ;  /* 0x0000000d00067213 */ /* 0x001fc40000000000 */
[----:B------:R-:W4:Y:S01]  /*2ae0*/  LDL R13, [R1+0x990] ;  /* 0x00099000010d7983 */ /* 0x000f220000100800 */
[----:B------:R-:W-:-:S03]  /*2af0*/  IMAD.HI.U32 R5, R3, R4, RZ ;  /* 0x0000000403057227 */ /* 0x000fc600078e00ff */
[----:B------:R-:W-:Y:S01]  /*2b00*/  STL [R1+0x108], R10 ;  /* 0x0001080a01007387 */ /* 0x000fe20000100800 */
[----:B-1----:R-:W-:-:S03]  /*2b10*/  IABS R2, R11 ;  /* 0x0000000b00027213 */ /* 0x002fc60000000000 */
[----:B------:R-:W4:Y:S01]  /*2b20*/  LDL R11, [R1+0x98c] ;  /* 0x00098c00010b7983 */ /* 0x000f220000100800 */
[----:B------:R-:W-:Y:S02]  /*2b30*/  IMAD.MOV R8, RZ, RZ, -R8 ;  /* 0x000000ffff087224 */ /* 0x000fe400078e0a08 */
[----:B------:R-:W-:Y:S02]  /*2b40*/  IMAD.MOV R5, RZ, RZ, -R5 ;  /* 0x000000ffff057224 */ /* 0x000fe400078e0a05 */
[C---:B------:R-:W-:Y:S02]  /*2b50*/  IMAD R7, R29.reuse, R8, R7 ;  /* 0x000000081d077224 */ /* 0x040fe400078e0207 */
[----:B------:R-:W-:-:S03]  /*2b60*/  IMAD R4, R29, R5, R4 ;  /* 0x000000051d047224 */ /* 0x000fc600078e0204 */
[----:B------:R3:W-:Y:S04]  /*2b70*/  STL [R1+0x118], R7 ;  /* 0x0001180701007387 */ /* 0x0007e80000100800 */
[----:B------:R4:W-:Y:S01]  /*2b80*/  STL [R1+0x120], R4 ;  /* 0x0001200401007387 */ /* 0x0009e20000100800 */
[----:B--2---:R-:W-:-:S03]  /*2b90*/  IABS R8, R19 ;  /* 0x0000001300087213 */ /* 0x004fc60000000000 */
[----:B------:R-:W2:Y:S01]  /*2ba0*/  LDL R19, [R1+0x988] ;  /* 0x0009880001137983 */ /* 0x000ea20000100800 */
[----:B---3--:R-:W-:-:S03]  /*2bb0*/  IABS R7, R14 ;  /* 0x0000000e00077213 */ /* 0x008fc60000000000 */
[----:B------:R-:W3:Y:S01]  /*2bc0*/  LDL R14, [R1+0x984] ;  /* 0x00098400010e7983 */ /* 0x000ee20000100800 */
[----:B------:R-:W-:-:S04]  /*2bd0*/  IMAD.HI.U32 R9, R3, R6, RZ ;  /* 0x0000000603097227 */ /* 0x000fc800078e00ff */
[----:B------:R-:W-:Y:S02]  /*2be0*/  IMAD.MOV R9, RZ, RZ, -R9 ;  /* 0x000000ffff097224 */ /* 0x000fe400078e0a09 */
[----:B------:R-:W-:-:S04]  /*2bf0*/  IMAD.HI.U32 R5, R3, R2, RZ ;  /* 0x0000000203057227 */ /* 0x000fc800078e00ff */
[----:B------:R-:W-:Y:S02]  /*2c00*/  IMAD R6, R29, R9, R6 ;  /* 0x000000091d067224 */ /* 0x000fe400078e0206 */
[----:B------:R-:W-:-:S03]  /*2c10*/  IMAD.MOV R5, RZ, RZ, -R5 ;  /* 0x000000ffff057224 */ /* 0x000fc600078e0a05 */
[----:B------:R0:W-:Y:S01]  /*2c20*/  STL [R1+0x110], R6 ;  /* 0x0001100601007387 */ /* 0x0001e20000100800 */
[----:B------:R-:W-:Y:S01]  /*2c30*/  IMAD.HI.U32 R10, R3, R8, RZ ;  /* 0x00000008030a7227 */ /* 0x000fe200078e00ff */
[----:B----4-:R-:W-:Y:S02]  /*2c40*/  IABS R4, R12 ;  /* 0x0000000c00047213 */ /* 0x010fe40000000000 */
[----:B------:R-:W4:Y:S01]  /*2c50*/  LDL R12, [R1+0x980] ;  /* 0x00098000010c7983 */ /* 0x000f220000100800 */
[----:B------:R-:W-:Y:S02]  /*2c60*/  IMAD R2, R29, R5, R2 ;  /* 0x000000051d027224 */ /* 0x000fe400078e0202 */
[----:B------:R-:W-:-:S04]  /*2c70*/  IMAD.HI.U32 R9, R3, R7, RZ ;  /* 0x0000000703097227 */ /* 0x000fc800078e00ff */
[----:B------:R-:W-:-:S04]  /*2c80*/  IMAD.HI.U32 R5, R3, R4, RZ ;  /* 0x0000000403057227 */ /* 0x000fc800078e00ff */
[----:B------:R-:W-:Y:S02]  /*2c90*/  IMAD.MOV R10, RZ, RZ, -R10 ;  /* 0x000000ffff0a7224 */ /* 0x000fe400078e0a0a */
[----:B------:R-:W-:Y:S02]  /*2ca0*/  IMAD.MOV R9, RZ, RZ, -R9 ;  /* 0x000000ffff097224 */ /* 0x000fe400078e0a09 */
[----:B------:R-:W-:Y:S02]  /*2cb0*/  IMAD.MOV R5, RZ, RZ, -R5 ;  /* 0x000000ffff057224 */ /* 0x000fe400078e0a05 */
[C---:B------:R-:W-:Y:S01]  /*2cc0*/  IMAD R10, R29.reuse, R10, R8 ;  /* 0x0000000a1d0a7224 */ /* 0x040fe200078e0208 */
[----:B------:R1:W-:Y:S01]  /*2cd0*/  STL [R1+0x114], R2 ;  /* 0x0001140201007387 */ /* 0x0003e20000100800 */
[----:B0-----:R-:W-:Y:S01]  /*2ce0*/  IABS R6, R15 ;  /* 0x0000000f00067213 */ /* 0x001fe20000000000 */
[C---:B------:R-:W-:Y:S02]  /*2cf0*/  IMAD R7, R29.reuse, R9, R7 ;  /* 0x000000091d077224 */ /* 0x040fe400078e0207 */
[----:B------:R-:W4:Y:S01]  /*2d00*/  LDL R15, [R1+0x97c] ;  /* 0x00097c00010f7983 */ /* 0x000f220000100800 */
[----:B------:R-:W-:-:S03]  /*2d10*/  IMAD R4, R29, R5, R4 ;  /* 0x000000051d047224 */ /* 0x000fc600078e0204 */
[----:B------:R-:W-:Y:S01]  /*2d20*/  STL [R1+0xec], R10 ;  /* 0x0000ec0a01007387 */ /* 0x000fe20000100800 */
[----:B-1----:R-:W-:-:S03]  /*2d30*/  IABS R2, R13 ;  /* 0x0000000d00027213 */ /* 0x002fc60000000000 */
[----:B------:R-:W4:Y:S04]  /*2d40*/  LDL R13, [R1+0x978] ;  /* 0x00097800010d7983 */ /* 0x000f280000100800 */
[----:B------:R2:W-:Y:S01]  /*2d50*/  STL [R1+0xf8], R7 ;  /* 0x0000f80701007387 */ /* 0x0005e20000100800 */
[----:B------:R-:W-:-:S03]  /*2d60*/  IABS R9, R11 ;  /* 0x0000000b00097213 */ /* 0x000fc60000000000 */
[----:B------:R3:W-:Y:S04]  /*2d70*/  STL [R1+0x100], R4 ;  /* 0x0001000401007387 */ /* 0x0007e80000100800 */
[----:B------:R-:W4:Y:S01]  /*2d80*/  LDL R11, [R1+0x974] ;  /* 0x00097400010b7983 */ /* 0x000f220000100800 */
[----:B------:R-:W-:-:S04]  /*2d90*/  IMAD.HI.U32 R8, R3, R6, RZ ;  /* 0x0000000603087227 */ /* 0x000fc800078e00ff */
[----:B------:R-:W-:-:S04]  /*2da0*/  IMAD.MOV R8, RZ, RZ, -R8 ;  /* 0x000000ffff087224 */ /* 0x000fc800078e0a08 */
[----:B------:R-:W-:Y:S01]  /*2db0*/  IMAD R6, R29, R8, R6 ;  /* 0x000000081d067224 */ /* 0x000fe200078e0206 */
[----:B--2---:R-:W-:Y:S02]  /*2dc0*/  IABS R7, R19 ;  /* 0x0000001300077213 */ /* 0x004fe40000000000 */
        /* <DEDUP_REMOVED lines=8> */
[----:B------:R0:W-:Y:S01]  /*2e50*/  STL [R1+0xf4], R2 ;  /* 0x0000f40201007387 */ /* 0x0001e20000100800 */
[----:B------:R-:W-:Y:S01]  /*2e60*/  IMAD.HI.U32 R8, R3, R7, RZ ;  /* 0x0000000703087227 */ /* 0x000fe200078e00ff */
[----:B----4-:R-:W-:-:S03]  /*2e70*/  IABS R6, R12 ;  /* 0x0000000c00067213 */ /* 0x010fc60000000000 */
[----:B------:R-:W-:Y:S01]  /*2e80*/  IMAD.HI.U32 R5, R3, R4, RZ ;  /* 0x0000000403057227 */ /* 0x000fe200078e00ff */
[----:B------:R-:W4:Y:S03]  /*2e90*/  LDL R12, [R1+0x968] ;  /* 0x00096800010c7983 */ /* 0x000f260000100800 */
[----:B------:R-:W-:Y:S02]  /*2ea0*/  IMAD.MOV R10, RZ, RZ, -R10 ;  /* 0x000000ffff0a7224 */ /* 0x000fe400078e0a0a */
[----:B------:R-:W-:Y:S02]  /*2eb0*/  IMAD.MOV R8, RZ, RZ, -R8 ;  /* 0x000000ffff087224 */ /* 0x000fe400078e0a08 */
[----:B------:R-:W-:Y:S02]  /*2ec0*/  IMAD.MOV R5, RZ, RZ, -R5 ;  /* 0x000000ffff057224 */ /* 0x000fe400078e0a05 */
[----:B------:R-:W-:-:S02]  /*2ed0*/  IMAD R10, R29, R10, R9 ;  /* 0x0000000a1d0a7224 */ /* 0x000fc400078e0209 */
[C---:B------:R-:W-:Y:S02]  /*2ee0*/  IMAD R7, R29.reuse, R8, R7 ;  /* 0x000000081d077224 */ /* 0x040fe400078e0207 */
[----:B------:R-:W-:Y:S01]  /*2ef0*/  IMAD R4, R29, R5, R4 ;  /* 0x000000051d047224 */ /* 0x000fe200078e0204 */
[----:B------:R-:W-:Y:S01]  /*2f00*/  STL [R1+0xd0], R10 ;  /* 0x0000d00a01007387 */ /* 0x000fe20000100800 */
[----:B0-----:R-:W-:-:S03]  /*2f10*/  IABS R2, R15 ;  /* 0x0000000f00027213 */ /* 0x001fc60000000000 */
[----:B------:R-:W4:Y:S04]  /*2f20*/  LDL R15, [R1+0x964] ;  /* 0x00096400010f7983 */ /* 0x000f280000100800 */
[----:B------:R0:W-:Y:S01]  /*2f30*/  STL [R1+0xe0], R7 ;  /* 0x0000e00701007387 */ /* 0x0001e20000100800 */
[----:B------:R-:W-:-:S03]  /*2f40*/  IABS R8, R13 ;  /* 0x0000000d00087213 */ /* 0x000fc60000000000 */
[----:B------:R2:W-:Y:S04]  /*2f50*/  STL [R1+0xe8], R4 ;  /* 0x0000e80401007387 */ /* 0x0005e80000100800 */
[----:B------:R-:W4:Y:S01]  /*2f60*/  LDL R13, [R1+0x960] ;  /* 0x00096000010d7983 */ /* 0x000f220000100800 */
[C---:B------:R-:W-:Y:S01]  /*2f70*/  IMAD.HI.U32 R9, R3.reuse, R6, RZ ;  /* 0x0000000603097227 */ /* 0x040fe200078e00ff */
[----:B0-----:R-:W-:Y:S02]  /*2f80*/  IABS R7, R11 ;  /* 0x0000000b00077213 */ /* 0x001fe40000000000 */
        /* <DEDUP_REMOVED lines=17> */
[C---:B------:R-:W-:Y:S01]  /*30a0*/  IMAD.HI.U32 R5, R3.reuse, R4, RZ ;  /* 0x0000000403057227 */ /* 0x040fe200078e00ff */
[----:B----4-:R-:W-:Y:S02]  /*30b0*/  IABS R2, R12 ;  /* 0x0000000c00027213 */ /* 0x010fe40000000000 */
[----:B------:R-:W4:Y:S01]  /*30c0*/  LDL R12, [R1+0x950] ;  /* 0x00095000010c7983 */ /* 0x000f220000100800 */
[----:B------:R-:W-:Y:S02]  /*30d0*/  IMAD.MOV R9, RZ, RZ, -R9 ;  /* 0x000000ffff097224 */ /* 0x000fe400078e0a09 */
        /* <DEDUP_REMOVED lines=12> */
[----:B------:R-:W4:Y:S04]  /*31a0*/  LDL R13, [R1+0x948] ;  /* 0x00094800010d7983 */ /* 0x000f280000100800 */
[----:B------:R2:W-:Y:S01]  /*31b0*/  STL [R1+0xc0], R6 ;  /* 0x0000c00601007387 */ /* 0x0005e20000100800 */
[----:B-1----:R-:W-:-:S03]  /*31c0*/  IABS R4, R11 ;  /* 0x0000000b00047213 */ /* 0x002fc60000000000 */
        /* <DEDUP_REMOVED lines=19> */
[----:B----4-:R-:W-:-:S03]  /*3300*/  IABS R8, R12 ;  /* 0x0000000c00087213 */ /* 0x010fc60000000000 */
[----:B------:R1:W-:Y:S01]  /*3310*/  STL [R1+0xb8], R4 ;  /* 0x0000b80401007387 */ /* 0x0003e20000100800 */
[----:B------:R-:W-:-:S03]  /*3320*/  IMAD.HI.U32 R9, R3, R6, RZ ;  /* 0x0000000603097227 */ /* 0x000fc600078e00ff */
        /* <DEDUP_REMOVED lines=26> */
[----:B------:R4:W-:Y:S04]  /*34d0*/  STL [R1+0xa0], R7 ;  /* 0x0000a00701007387 */ /* 0x0009e80000100800 */
[----:B------:R1:W-:Y:S01]  /*34e0*/  STL [R1+0xa4], R4 ;  /* 0x0000a40401007387 */ /* 0x0003e20000100800 */
[----:B---3--:R-:W-:-:S03]  /*34f0*/  IABS R9, R14 ;  /* 0x0000000e00097213 */ /* 0x008fc60000000000 */
[----:B------:R-:W3:Y:S01]  /*3500*/  LDL R14, [R1+0x924] ;  /* 0x00092400010e7983 */ /* 0x000ee20000100800 */
[----:B------:R-:W-:-:S04]  /*3510*/  IMAD.HI.U32 R8, R3, R6, RZ ;  /* 0x0000000603087227 */ /* 0x000fc800078e00ff */
[----:B------:R-:W-:-:S04]  /*3520*/  IMAD.HI.U32 R5, R3, R2, RZ ;  /* 0x0000000203057227 */ /* 0x000fc800078e00ff */
[----:B------:R-:W-:Y:S02]  /*3530*/  IMAD.MOV R8, RZ, RZ, -R8 ;  /* 0x000000ffff087224 */ /* 0x000fe400078e0a08 */
[----:B0-----:R-:W-:-:S04]  /*3540*/  IMAD.HI.U32 R10, R3, R9, RZ ;  /* 0x00000009030a7227 */ /* 0x001fc800078e00ff */
[----:B------:R-:W-:Y:S01]  /*3550*/  IMAD.MOV R5, RZ, RZ, -R5 ;  /* 0x000000ffff057224 */ /* 0x000fe200078e0a05 */
[----:B----4-:R-:W-:Y:S02]  /*3560*/  IABS R7, R12 ;  /* 0x0000000c00077213 */ /* 0x010fe40000000000 */
[----:B------:R-:W4:Y:S01]  /*3570*/  LDL R12, [R1+0x920] ;  /* 0x00092000010c7983 */ /* 0x000f220000100800 */
[C---:B------:R-:W-:Y:S02]  /*3580*/  IMAD R6, R29.reuse, R8, R6 ;  /* 0x000000081d067224 */ /* 0x040fe400078e0206 */
[----:B------:R-:W-:Y:S02]  /*3590*/  IMAD.MOV R10, RZ, RZ, -R10 ;  /* 0x000000ffff0a7224 */ /* 0x000fe400078e0a0a */
[C---:B------:R-:W-:Y:S01]  /*35a0*/  IMAD R2, R29.reuse, R5, R2 ;  /* 0x000000051d027224 */ /* 0x040fe200078e0202 */
[----:B------:R0:W-:Y:S01]  /*35b0*/  STL [R1+0x98], R6 ;  /* 0x0000980601007387 */ /* 0x0001e20000100800 */
[----:B------:R-:W-:-:S02]  /*35c0*/  IMAD R10, R29, R10, R9 ;  /* 0x0000000a1d0a7224 */ /* 0x000fc400078e0209 */
[----:B------:R-:W-:Y:S01]  /*35d0*/  IMAD.HI.U32 R8, R3, R7, RZ ;  /* 0x0000000703087227 */ /* 0x000fe200078e00ff */
[----:B-1----:R-:W-:Y:S02]  /*35e0*/  IABS R4, R15 ;  /* 0x0000000f00047213 */ /* 0x002fe40000000000 */
[----:B------:R-:W4:Y:S04]  /*35f0*/  LDL R15, [R1+0x91c] ;  /* 0x00091c00010f7983 */ /* 0x000f280000100800 */
[----:B------:R1:W-:Y:S01]  /*3600*/  STL [R1+0x9c], R2 ;  /* 0x00009c0201007387 */ /* 0x0003e20000100800 */
[----:B0-----:R-:W-:-:S03]  /*3610*/  IABS R6, R13 ;  /* 0x0000000d00067213 */ /* 0x001fc60000000000 */
        /* <DEDUP_REMOVED lines=16> */
[----:B------:R-:W-:-:S04]  /*3720*/  IMAD.HI.U32 R5, R3, R2, RZ ;  /* 0x0000000203057227 */ /* 0x000fc800078e00ff */
[----:B------:R-:W-:Y:S02]  /*3730*/  IMAD.MOV R9, RZ, RZ, -R9 ;  /* 0x000000ffff097224 */ /* 0x000fe400078e0a09 */
[----:B------:R-:W-:Y:S02]  /*3740*/  IMAD.MOV R5, RZ, RZ, -R5 ;  /* 0x000000ffff057224 */ /* 0x000fe400078e0a05 */
[----:B------:R-:W-:Y:S02]  /*3750*/  IMAD R6, R29, R9, R6 ;  /* 0x000000091d067224 */ /* 0x000fe400078e0206 */
[----:B------:R-:W-:-:S04]  /*3760*/  IMAD.HI.U32 R10, R3, R8, RZ ;  /* 0x00000008030a7227 */ /* 0x000fc800078e00ff */
[----:B------:R-:W-:Y:S01]  /*3770*/  IMAD R2, R29, R5, R2 ;  /* 0x000000051d027224 */ /* 0x000fe200078e0202 */
[----:B----4-:R-:W-:Y:S01]  /*3780*/  IABS R4, R12 ;  /* 0x0000000c00047213 */ /* 0x010fe20000000000 */
[C---:B------:R-:W-:Y:S01]  /*3790*/  IMAD.HI.U32 R9, R3.reuse, R7, RZ ;  /* 0x0000000703097227 */ /* 0x040fe200078e00ff */
[----:B------:R0:W-:Y:S03]  /*37a0*/  STL [R1+0x84], R6 ;  /* 0x0000840601007387 */ /* 0x0001e60000100800 */
[----:B------:R-:W-:Y:S01]  /*37b0*/  IMAD.HI.U32 R5, R3, R4, RZ ;  /* 0x0000000403057227 */ /* 0x000fe200078e00ff */
[----:B------:R-:W4:Y:S03]  /*37c0*/  LDL R12, [R1+0x908] ;  /* 0x00090800010c7983 */ /* 0x000f260000100800 */
[----:B------:R-:W-:-:S02]  /*37d0*/  IMAD.MOV R10, RZ, RZ, -R10 ;  /* 0x000000ffff0a7224 */ /* 0x000fc400078e0a0a */
[----:B------:R-:W-:Y:S02]  /*37e0*/  IMAD.MOV R9, RZ, RZ, -R9 ;  /* 0x000000ffff097224 */ /* 0x000fe400078e0a09 */
[----:B------:R-:W-:Y:S02]  /*37f0*/  IMAD.MOV R5, RZ, RZ, -R5 ;  /* 0x000000ffff057224 */ /* 0x000fe400078e0a05 */
[C---:B------:R-:W-:Y:S01]  /*3800*/  IMAD R10, R29.reuse, R10, R8 ;  /* 0x0000000a1d0a7224 */ /* 0x040fe200078e0208 */
[----:B------:R1:W-:Y:S01]  /*3810*/  STL [R1+0x88], R2 ;  /* 0x0000880201007387 */ /* 0x0003e20000100800 */
[C---:B------:R-:W-:Y:S01]  /*3820*/  IMAD R7, R29.reuse, R9, R7 ;  /* 0x000000091d077224 */ /* 0x040fe200078e0207 */
[----:B0-----:R-:W-:Y:S01]  /*3830*/  IABS R6, R15 ;  /* 0x0000000f00067213 */ /* 0x001fe20000000000 */
[----:B------:R-:W-:Y:S01]  /*3840*/  IMAD R4, R29, R5, R4 ;  /* 0x000000051d047224 */ /* 0x000fe200078e0204 */
[----:B------:R-:W4:Y:S04]  /*3850*/  LDL R15, [R1+0x904] ;  /* 0x00090400010f7983 */ /* 0x000f280000100800 */
        /* <DEDUP_REMOVED lines=16> */
[----:B------:R-:W-:Y:S02]  /*3960*/  IMAD.MOV R5, RZ, RZ, -R5 ;  /* 0x000000ffff057224 */ /* 0x000fe400078e0a05 */
[----:B------:R-:W-:-:S04]  /*3970*/  IMAD.HI.U32 R10, R3, R9, RZ ;  /* 0x00000009030a7227 */ /* 0x000fc800078e00ff */
[----:B------:R-:W-:Y:S02]  /*3980*/  IMAD R2, R29, R5, R2 ;  /* 0x000000051d027224 */ /* 0x000fe400078e0202 */
[----:B------:R-:W-:-:S04]  /*3990*/  IMAD.HI.U32 R8, R3, R7, RZ ;  /* 0x0000000703087227 */ /* 0x000fc800078e00ff */
[----:B------:R-:W-:Y:S01]  /*39a0*/  IMAD.HI.U32 R5, R3, R4, RZ ;  /* 0x0000000403057227 */ /* 0x000fe200078e00ff */
[----:B------:R0:W-:Y:S03]  /*39b0*/  STL [R1+0x1a8], R2 ;  /* 0x0001a80201007387 */ /* 0x0001e60000100800 */
[----:B------:R-:W-:Y:S02]  /*39c0*/  IMAD.MOV R10, RZ, RZ, -R10 ;  /* 0x000000ffff0a7224 */ /* 0x000fe400078e0a0a */
[----:B------:R-:W-:Y:S02]  /*39d0*/  IMAD.MOV R8, RZ, RZ, -R8 ;  /* 0x000000ffff087224 */ /* 0x000fe400078e0a08 */
[----:B------:R-:W-:Y:S02]  /*39e0*/  IMAD.MOV R5, RZ, RZ, -R5 ;  /* 0x000000ffff057224 */ /* 0x000fe400078e0a05 */
[----:B------:R-:W-:Y:S01]  /*39f0*/  IMAD R10, R29, R10, R9 ;  /* 0x0000000a1d0a7224 */ /* 0x000fe200078e0209 */
[----:B----4-:R-:W-:-:S02]  /*3a00*/  IABS R6, R12 ;  /* 0x0000000c00067213 */ /* 0x010fc40000000000 */
[----:B------:R-:W4:Y:S01]  /*3a10*/  LDL R12, [R1+0x8f0] ;  /* 0x0008f000010c7983 */ /* 0x000f220000100800 */
[C---:B------:R-:W-:Y:S02]  /*3a20*/  IMAD R7, R29.reuse, R8, R7 ;  /* 0x000000081d077224 */ /* 0x040fe400078e0207 */
[----:B------:R-:W-:Y:S01]  /*3a30*/  IMAD R4, R29, R5, R4 ;  /* 0x000000051d047224 */ /* 0x000fe200078e0204 */
[----:B------:R-:W-:Y:S01]  /*3a40*/  STL [R1+0x174], R10 ;  /* 0x0001740a01007387 */ /* 0x000fe20000100800 */
[----:B0-----:R-:W-:-:S03]  /*3a50*/  IABS R2, R15 ;  /* 0x0000000f00027213 */ /* 0x001fc60000000000 */
[----:B------:R-:W4:Y:S04]  /*3a60*/  LDL R15, [R1+0x8ec] ;  /* 0x0008ec00010f7983 */ /* 0x000f280000100800 */
[----:B------:R0:W-:Y:S04]  /*3a70*/  STL [R1+0x194], R7 ;  /* 0x0001940701007387 */ /* 0x0001e80000100800 */
[----:B------:R2:W-:Y:S01]  /*3a80*/  STL [R1+0x198], R4 ;  /* 0x0001980401007387 */ /* 0x0005e20000100800 */
[----:B------:R-:W-:-:S03]  /*3a90*/  IABS R8, R13 ;  /* 0x0000000d00087213 */ /* 0x000fc60000000000 */
[----:B------:R-:W4:Y:S01]  /*3aa0*/  LDL R13, [R1+0x8e8] ;  /* 0x0008e800010d7983 */ /* 0x000f220000100800 */
[----:B------:R-:W-:-:S04]  /*3ab0*/  IMAD.HI.U32 R9, R3, R6, RZ ;  /* 0x0000000603097227 */ /* 0x000fc800078e00ff */
[----:B------:R-:W-:Y:S01]  /*3ac0*/  IMAD.HI.U32 R5, R3, R2, RZ ;  /* 0x0000000203057227 */ /* 0x000fe200078e00ff */
[----:B0-----:R-:W-:Y:S02]  /*3ad0*/  IABS R7, R11 ;  /* 0x0000000b00077213 */ /* 0x001fe40000000000 */
[----:B------:R-:W4:Y:S01]  /*3ae0*/  LDL R11, [R1+0x8e4] ;  /* 0x0008e400010b7983 */ /* 0x000f220000100800 */
        /* <DEDUP_REMOVED lines=11> */
[----:B------:R-:W-:Y:S02]  /*3ba0*/  IMAD.MOV R10, RZ, RZ, -R10 ;  /* 0x000000ffff0a7224 */ /* 0x000fe400078e0a0a */
[----:B------:R-:W-:-:S04]  /*3bb0*/  IMAD.HI.U32 R9, R3, R7, RZ ;  /* 0x0000000703097227 */ /* 0x000fc800078e00ff */
[----:B------:R-:W-:-:S04]  /*3bc0*/  IMAD.HI.U32 R5, R3, R4, RZ ;  /* 0x0000000403057227 */ /* 0x000fc800078e00ff */
[----:B------:R-:W-:Y:S02]  /*3bd0*/  IMAD R10, R29, R10, R8 ;  /* 0x0000000a1d0a7224 */ /* 0x000fe400078e0208 */
[----:B------:R-:W-:Y:S02]  /*3be0*/  IMAD.MOV R9, RZ, RZ, -R9 ;  /* 0x000000ffff097224 */ /* 0x000fe400078e0a09 */
[----:B------:R-:W-:Y:S02]  /*3bf0*/  IMAD.MOV R5, RZ, RZ, -R5 ;  /* 0x000000ffff057224 */ /* 0x000fe400078e0a05 */
[----:B------:R-:W-:Y:S01]  /*3c00*/  IMAD.HI.U32 R8, R3, R6, RZ ;  /* 0x0000000603087227 */ /* 0x000fe200078e00ff */
[----:B------:R-:W-:Y:S03]  /*3c10*/  STL [R1+0x134], R10 ;  /* 0x0001340a01007387 */ /* 0x000fe60000100800 */
[C---:B------:R-:W-:Y:S01]  /*3c20*/  IMAD R7, R29.reuse, R9, R7 ;  /* 0x000000091d077224 */ /* 0x040fe200078e0207 */
[----:B----4-:R-:W-:Y:S01]  /*3c30*/  IABS R2, R12 ;  /* 0x0000000c00027213 */ /* 0x010fe20000000000 */
[----:B------:R-:W-:Y:S01]  /*3c40*/  IMAD R4, R29, R5, R4 ;  /* 0x000000051d047224 */ /* 0x000fe200078e0204 */
[----:B------:R-:W4:Y:S01]  /*3c50*/  LDL R12, [R1+0x8d8] ;  /* 0x0008d800010c7983 */ /* 0x000f220000100800 */
[----:B------:R-:W-:-:S03]  /*3c60*/  IMAD.MOV R8, RZ, RZ, -R8 ;  /* 0x000000ffff087224 */ /* 0x000fc600078e0a08 */
[----:B------:R0:W-:Y:S01]  /*3c70*/  STL [R1+0x158], R7 ;  /* 0x0001580701007387 */ /* 0x0001e20000100800 */
[----:B------:R-:W-:-:S03]  /*3c80*/  IMAD R6, R29, R8, R6 ;  /* 0x000000081d067224 */ /* 0x000fc600078e0206 */
[----:B------:R1:W-:Y:S01]  /*3c90*/  STL [R1+0x15c], R4 ;  /* 0x00015c0401007387 */ /* 0x0003e20000100800 */
[----:B------:R-:W-:-:S03]  /*3ca0*/  IABS R9, R15 ;  /* 0x0000000f00097213 */ /* 0x000fc60000000000 */
[----:B------:R-:W4:Y:S01]  /*3cb0*/  LDL R15, [R1+0x8d4] ;  /* 0x0008d400010f7983 */ /* 0x000f220000100800 */
[C---:B------:R-:W-:Y:S01]  /*3cc0*/  IMAD.HI.U32 R5, R3.reuse, R2, RZ ;  /* 0x0000000203057227 */ /* 0x040fe200078e00ff */
[----:B0-----:R-:W-:Y:S02]  /*3cd0*/  IABS R7, R13 ;  /* 0x0000000d00077213 */ /* 0x001fe40000000000 */
[----:B------:R-:W4:Y:S04]  /*3ce0*/  LDL R13, [R1+0x8d0] ;  /* 0x0008d000010d7983 */ /* 0x000f280000100800 */
[----:B------:R2:W-:Y:S01]  /*3cf0*/  STL [R1+0x140], R6 ;  /* 0x0001400601007387 */ /* 0x0005e20000100800 */
[----:B------:R-:W-:Y:S01]  /*3d00*/  IMAD.HI.U32 R10, R3, R9, RZ ;  /* 0x00000009030a7227 */ /* 0x000fe200078e00ff */
[----:B-1----:R-:W-:-:S02]  /*3d10*/  IABS R4, R11 ;  /* 0x0000000b00047213 */ /* 0x002fc40000000000 */
        /* <DEDUP_REMOVED lines=12> */
[----:B------:R-:W-:-:S04]  /*3de0*/  IMAD.HI.U32 R5, R3, R4, RZ ;  /* 0x0000000403057227 */ /* 0x000fc800078e00ff */
[----:B------:R-:W-:Y:S02]  /*3df0*/  IMAD.MOV R8, RZ, RZ, -R8 ;  /* 0x000000ffff087224 */ /* 0x000fe400078e0a08 */
[----:B------:R-:W-:Y:S02]  /*3e00*/  IMAD.MOV R5, RZ, RZ, -R5 ;  /* 0x000000ffff057224 */ /* 0x000fe400078e0a05 */
[C---:B------:R-:W-:Y:S02]  /*3e10*/  IMAD R7, R29.reuse, R8, R7 ;  /* 0x000000081d077224 */ /* 0x040fe400078e0207 */
[----:B------:R-:W-:Y:S02]  /*3e20*/  IMAD R4, R29, R5, R4 ;  /* 0x000000051d047224 */ /* 0x000fe400078e0204 */
[C---:B------:R-:W-:Y:S01]  /*3e30*/  IMAD.HI.U32 R9, R3.reuse, R6, RZ ;  /* 0x0000000603097227 */ /* 0x040fe200078e00ff */
[----:B------:R1:W-:Y:S03]  /*3e40*/  STL [R1+0x11c], R7 ;  /* 0x00011c0701007387 */ /* 0x0003e60000100800 */
[----:B------:R-:W-:Y:S01]  /*3e50*/  IMAD.HI.U32 R5, R3, R2, RZ ;  /* 0x0000000203057227 */ /* 0x000fe200078e00ff */
[----:B------:R0:W-:Y:S03]  /*3e60*/  STL [R1+0x124], R4 ;  /* 0x0001240401007387 */ /* 0x0001e60000100800 */
[----:B------:R-:W-:Y:S01]  /*3e70*/  IMAD.MOV R9, RZ, RZ, -R9 ;  /* 0x000000ffff097224 */ /* 0x000fe200078e0a09 */
[----:B----4-:R-:W-:Y:S01]  /*3e80*/  IABS R8, R12 ;  /* 0x0000000c00087213 */ /* 0x010fe20000000000 */
[----:B------:R-:W-:Y:S01]  /*3e90*/  IMAD.MOV R5, RZ, RZ, -R5 ;  /* 0x000000ffff057224 */ /* 0x000fe200078e0a05 */
[----:B------:R-:W4:Y:S01]  /*3ea0*/  LDL R12, [R1+0x8c0] ;  /* 0x0008c000010c7983 */ /* 0x000f220000100800 */
[----:B------:R-:W-:-:S02]  /*3eb0*/  IMAD R6, R29, R9, R6 ;  /* 0x000000091d067224 */ /* 0x000fc400078e0206 */
[----:B------:R-:W-:Y:S02]  /*3ec0*/  IMAD R2, R29, R5, R2 ;  /* 0x000000051d027224 */ /* 0x000fe400078e0202 */
[----:B0-----:R-:W-:Y:S01]  /*3ed0*/  IMAD.HI.U32 R10, R3, R8, RZ ;  /* 0x00000008030a7227 */ /* 0x001fe200078e00ff */
[----:B-1----:R-:W-:Y:S02]  /*3ee0*/  IABS R7, R15 ;  /* 0x0000000f00077213 */ /* 0x002fe40000000000 */
[----:B------:R-:W4:Y:S04]  /*3ef0*/  LDL R15, [R1+0x8bc] ;  /* 0x0008bc00010f7983 */ /* 0x000f280000100800 */
[----:B------:R0:W-:Y:S01]  /*3f00*/  STL [R1+0x104], R6 ;  /* 0x0001040601007387 */ /* 0x0001e20000100800 */
[----:B------:R-:W-:-:S03]  /*3f10*/  IABS R4, R13 ;  /* 0x0000000d00047213 */ /* 0x000fc60000000000 */
[----:B------:R-:W4:Y:S04]  /*3f20*/  LDL R13, [R1+0x83c] ;  /* 0x00083c00010d7983 */ /* 0x000f280000100800 */
[----:B------:R2:W-:Y:S01]  /*3f30*/  STL [R1+0x10c], R2 ;  /* 0x00010c0201007387 */ /* 0x0005e20000100800 */
[C---:B------:R-:W-:Y:S01]  /*3f40*/  IMAD.HI.U32 R9, R3.reuse, R7, RZ ;  /* 0x0000000703097227 */ /* 0x040fe200078e00ff */
[----:B0-----:R-:W-:Y:S02]  /*3f50*/  IABS R6, R11 ;  /* 0x0000000b00067213 */ /* 0x001fe40000000000 */
        /* <DEDUP_REMOVED lines=8> */
[----:B------:R-:W-:Y:S04]  /*3fe0*/  STL [R1+0x2c], R10 ;  /* 0x00002c0a01007387 */ /* 0x000fe80000100800 */
[----:B------:R4:W-:Y:S04]  /*3ff0*/  STL [R1+0xdc], R7 ;  /* 0x0000dc0701007387 */ /* 0x0009e80000100800 */
[----:B------:R0:W-:Y:S01]  /*4000*/  STL [R1+0xe4], R4 ;  /* 0x0000e40401007387 */ /* 0x0001e20000100800 */
[----:B------:R-:W-:-:S03]  /*4010*/  IMAD.HI.U32 R8, R3, R6, RZ ;  /* 0x0000000603087227 */ /* 0x000fc600078e00ff */
[----:B------:R-:W4:Y:S01]  /*4020*/  LDL R17, [R1+0x82c] ;  /* 0x00082c0001117983 */ /* 0x000f220000100800 */
[----:B---3--:R-:W-:-:S03]  /*4030*/  IABS R9, R14 ;  /* 0x0000000e00097213 */ /* 0x008fc60000000000 */
[----:B------:R-:W3:Y:S01]  /*4040*/  LDL R14, [R1+0x834] ;  /* 0x00083400010e7983 */ /* 0x000ee20000100800 */
[----:B--2---:R-:W-:Y:S01]  /*4050*/  IABS R2, R19 ;  /* 0x0000001300027213 */ /* 0x004fe20000000000 */
[----:B------:R-:W-:-:S04]  /*4060*/  IMAD.MOV R8, RZ, RZ, -R8 ;  /* 0x000000ffff087224 */ /* 0x000fc800078e0a08 */
[----:B------:R-:W-:-:S04]  /*4070*/  IMAD.HI.U32 R5, R3, R2, RZ ;  /* 0x0000000203057227 */ /* 0x000fc800078e00ff */
[----:B------:R-:W-:Y:S02]  /*4080*/  IMAD.MOV R5, RZ, RZ, -R5 ;  /* 0x000000ffff057224 */ /* 0x000fe400078e0a05 */
[C---:B------:R-:W-:Y:S02]  /*4090*/  IMAD R6, R29.reuse, R8, R6 ;  /* 0x000000081d067224 */ /* 0x040fe400078e0206 */
[----:B------:R-:W-:Y:S02]  /*40a0*/  IMAD R2, R29, R5, R2 ;  /* 0x000000051d027224 */ /* 0x000fe400078e0202 */
[C---:B------:R-:W-:Y:S01]  /*40b0*/  IMAD.HI.U32 R5, R3.reuse, R9, RZ ;  /* 0x0000000903057227 */ /* 0x040fe200078e00ff */
[----:B----4-:R-:W-:Y:S02]  /*40c0*/  IABS R7, R12 ;  /* 0x0000000c00077213 */ /* 0x010fe40000000000 */
[----:B------:R-:W2:Y:S04]  /*40d0*/  LDL R12, [R1+0x828] ;  /* 0x00082800010c7983 */ /* 0x000ea80000100800 */
[----:B------:R1:W-:Y:S01]  /*40e0*/  STL [R1+0x28], R6 ;  /* 0x0000280601007387 */ /* 0x0003e20000100800 */
[----:B------:R-:W-:Y:S01]  /*40f0*/  IMAD.HI.U32 R8, R3, R7, RZ ;  /* 0x0000000703087227 */ /* 0x000fe200078e00ff */
[----:B0-----:R-:W-:-:S02]  /*4100*/  IABS R4, R15 ;  /* 0x0000000f00047213 */ /* 0x001fc40000000000 */
[----:B------:R-:W4:Y:S01]  /*4110*/  LDL R15, [R1+0x824] ;  /* 0x00082400010f7983 */ /* 0x000f220000100800 */
[----:B------:R-:W-:Y:S02]  /*4120*/  IMAD.MOV R8, RZ, RZ, -R8 ;  /* 0x000000ffff087224 */ /* 0x000fe400078e0a08 */
[----:B-1----:R-:W-:Y:S01]  /*4130*/  IMAD.HI.U32 R6, R3, R4, RZ ;  /* 0x0000000403067227 */ /* 0x002fe200078e00ff */
[----:B------:R0:W-:Y:S03]  /*4140*/  STL [R1+0x24], R2 ;  /* 0x0000240201007387 */ /* 0x0001e60000100800 */
[----:B------:R-:W-:Y:S01]  /*4150*/  IMAD.MOV R6, RZ, RZ, -R6 ;  /* 0x000000ffff067224 */ /* 0x000fe200078e0a06 */
[----:B------:R-:W4:Y:S01]  /*4160*/  LDL R18, [R1+0x820] ;  /* 0x0008200001127983 */ /* 0x000f220000100800 */
[----:B------:R-:W-:Y:S01]  /*4170*/  IMAD R7, R29, R8, R7 ;  /* 0x000000081d077224 */ /* 0x000fe200078e0207 */
[----:B------:R-:W-:Y:S01]  /*4180*/  IABS R10, R11 ;  /* 0x0000000b000a7213 */ /* 0x000fe20000000000 */
[----:B------:R-:W-:-:S04]  /*4190*/  IMAD.MOV R11, RZ, RZ, -R5 ;  /* 0x000000ffff0b7224 */ /* 0x000fc800078e0a05 */
[----:B------:R-:W-:Y:S02]  /*41a0*/  IMAD.MOV.U32 R5, RZ, RZ, R10 ;  /* 0x000000ffff057224 */ /* 0x000fe400078e000a */
[C---:B------:R-:W-:Y:S02]  /*41b0*/  IMAD R10, R29.reuse, R11, R9 ;  /* 0x0000000b1d0a7224 */ /* 0x040fe400078e0209 */
[----:B------:R-:W-:-:S03]  /*41c0*/  IMAD R4, R29, R6, R4 ;  /* 0x000000061d047224 */ /* 0x000fc600078e0204 */
[----:B------:R-:W-:Y:S04]  /*41d0*/  STL [R1+0x20], R10 ;  /* 0x0000200a01007387 */ /* 0x000fe80000100800 */
[----:B------:R-:W4:Y:S01]  /*41e0*/  LDL R19, [R1+0x81c] ;  /* 0x00081c0001137983 */ /* 0x000f220000100800 */
[----:B0-----:R-:W-:-:S03]  /*41f0*/  IABS R2, R13 ;  /* 0x0000000d00027213 */ /* 0x001fc60000000000 */
[----:B------:R-:W-:Y:S04]  /*4200*/  STL [R1+0x1c], R7 ;  /* 0x00001c0701007387 */ /* 0x000fe80000100800 */
[----:B------:R-:W4:Y:S04]  /*4210*/  LDL R13, [R1+0x818] ;  /* 0x00081800010d7983 */ /* 0x000f280000100800 */
[----:B------:R0:W-:Y:S01]  /*4220*/  STL [R1+0x18], R4 ;  /* 0x0000180401007387 */ /* 0x0001e20000100800 */
[----:B---3--:R-:W-:-:S03]  /*4230*/  IABS R6, R14 ;  /* 0x0000000e00067213 */ /* 0x008fc60000000000 */
[----:B------:R-:W3:Y:S01]  /*4240*/  LDL R14, [R1+0x814] ;  /* 0x00081400010e7983 */ /* 0x000ee20000100800 */
[----:B------:R-:W-:-:S04]  /*4250*/  IMAD.HI.U32 R9, R3, R2, RZ ;  /* 0x0000000203097227 */ /* 0x000fc800078e00ff */
[----:B0-----:R-:W-:Y:S01]  /*4260*/  IMAD.HI.U32 R4, R3, R5, RZ ;  /* 0x0000000503047227 */ /* 0x001fe200078e00ff */
[----:B------:R-:W-:-:S03]  /*4270*/  IABS R8, R17 ;  /* 0x0000001100087213 */ /* 0x000fc60000000000 */
[----:B------:R-:W-:Y:S02]  /*4280*/  IMAD.MOV R7, RZ, RZ, -R9 ;  /* 0x000000ffff077224 */ /* 0x000fe400078e0a09 */
[----:B------:R-:W-:Y:S02]  /*4290*/  IMAD.MOV R10, RZ, RZ, -R4 ;  /* 0x000000ffff0a7224 */ /* 0x000fe400078e0a04 */
[C---:B------:R-:W-:Y:S02]  /*42a0*/  IMAD R7, R29.reuse, R7, R2 ;  /* 0x000000071d077224 */ /* 0x040fe400078e0202 */
[----:B------:R-:W-:Y:S02]  /*42b0*/  IMAD.MOV.U32 R4, RZ, RZ, R6 ;  /* 0x000000ffff047224 */ /* 0x000fe400078e0006 */
[----:B------:R-:W-:Y:S02]  /*42c0*/  IMAD R5, R29, R10, R5 ;  /* 0x0000000a1d057224 */ /* 0x000fe400078e0205 */
[----:B------:R-:W-:Y:S01]  /*42d0*/  IMAD.MOV.U32 R2, RZ, RZ, R8 ;  /* 0x000000ffff027224 */ /* 0x000fe200078e0008 */
[----:B------:R0:W-:Y:S01]  /*42e0*/  STL [R1+0x14], R7 ;  /* 0x0000140701007387 */ /* 0x0001e20000100800 */
[----:B--2---:R-:W-:-:S02]  /*42f0*/  IABS R9, R12 ;  /* 0x0000000c00097213 */ /* 0x004fc40000000000 */
[C---:B------:R-:W-:Y:S01]  /*4300*/  IMAD.HI.U32 R8, R3.reuse, R2, RZ ;  /* 0x0000000203087227 */ /* 0x040fe200078e00ff */
[----:B------:R-:W2:Y:S03]  /*4310*/  LDL R12, [R1+0x810] ;  /* 0x00081000010c7983 */ /* 0x000ea60000100800 */
[----:B------:R-:W-:Y:S01]  /*4320*/  IMAD.MOV.U32 R6, RZ, RZ, R9 ;  /* 0x000000ffff067224 */ /* 0x000fe200078e0009 */
[----:B------:R4:W-:Y:S01]  /*4330*/  STL [R1+0x10], R5 ;  /* 0x0000100501007387 */ /* 0x0009e20000100800 */
[----:B0-----:R-:W-:-:S04]  /*4340*/  IMAD.HI.U32 R7, R3, R4, RZ ;  /* 0x0000000403077227 */ /* 0x001fc800078e00ff */
[----:B------:R-:W-:Y:S01]  /*4350*/  IMAD.HI.U32 R9, R3, R6, RZ ;  /* 0x0000000603097227 */ /* 0x000fe200078e00ff */
[----:B----4-:R-:W-:-:S03]  /*4360*/  IABS R5, R15 ;  /* 0x0000000f00057213 */ /* 0x010fc60000000000 */
[----:B------:R-:W-:Y:S01]  /*4370*/  IMAD.MOV R11, RZ, RZ, -R7 ;  /* 0x000000ffff0b7224 */ /* 0x000fe200078e0a07 */
[----:B------:R-:W4:Y:S01]  /*4380*/  LDL R15, [R1+0x80c] ;  /* 0x00080c00010f7983 */ /* 0x000f220000100800 */
        /* <DEDUP_REMOVED lines=8> */
[----:B0-----:R-:W-:-:S03]  /*4410*/  IABS R4, R19 ;  /* 0x0000001300047213 */ /* 0x001fc60000000000 */
[----:B------:R-:W4:Y:S01]  /*4420*/  LDL R19, [R1+0x808] ;  /* 0x0008080001137983 */ /* 0x000f220000100800 */
[----:B------:R-:W-:-:S03]  /*4430*/  IABS R8, R13 ;  /* 0x0000000d00087213 */ /* 0x000fc60000000000 */
[----:B------:R-:W4:Y:S01]  /*4440*/  LDL R13, [R1+0x804] ;  /* 0x00080400010d7983 */ /* 0x000f220000100800 */
[----:B---3--:R-:W-:-:S03]  /*4450*/  IABS R9, R14 ;  /* 0x0000000e00097213 */ /* 0x008fc60000000000 */
[----:B------:R-:W3:Y:S01]  /*4460*/  LDL R14, [R1+0x800] ;  /* 0x00080000010e7983 */ /* 0x000ee20000100800 */
[----:B------:R-:W-:-:S05]  /*4470*/  IABS R10, R18 ;  /* 0x00000012000a7213 */ /* 0x000fca0000000000 */
[----:B------:R-:W-:Y:S02]  /*4480*/  IMAD.MOV.U32 R7, RZ, RZ, R10 ;  /* 0x000000ffff077224 */ /* 0x000fe400078e000a */
[----:B------:R-:W-:-:S04]  /*4490*/  IMAD.HI.U32 R10, R3, R5, RZ ;  /* 0x00000005030a7227 */ /* 0x000fc800078e00ff */
[----:B------:R-:W-:-:S04]  /*44a0*/  IMAD.HI.U32 R2, R3, R7, RZ ;  /* 0x0000000703027227 */ /* 0x000fc800078e00ff */
[----:B-1----:R-:W-:Y:S02]  /*44b0*/  IMAD.MOV R6, RZ, RZ, -R10 ;  /* 0x000000ffff067224 */ /* 0x002fe400078e0a0a */
[----:B------:R-:W-:Y:S02]  /*44c0*/  IMAD.MOV R2, RZ, RZ, -R2 ;  /* 0x000000ffff027224 */ /* 0x000fe400078e0a02 */
[C---:B------:R-:W-:Y:S02]  /*44d0*/  IMAD R10, R29.reuse, R6, R5 ;  /* 0x000000061d0a7224 */ /* 0x040fe400078e0205 */
[----:B------:R-:W-:Y:S02]  /*44e0*/  IMAD.MOV.U32 R5, RZ, RZ, R8 ;  /* 0x000000ffff057224 */ /* 0x000fe400078e0008 */
[----:B------:R-:W-:Y:S02]  /*44f0*/  IMAD.MOV.U32 R6, RZ, RZ, R9 ;  /* 0x000000ffff067224 */ /* 0x000fe400078e0009 */
[----:B------:R-:W-:Y:S01]  /*4500*/  IMAD R2, R29, R2, R7 ;  /* 0x000000021d027224 */ /* 0x000fe200078e0207 */
[----:B------:R0:W-:Y:S01]  /*4510*/  STL [R1], R10 ;  /* 0x0000000a01007387 */ /* 0x0001e20000100800 */
[----:B------:R-:W-:Y:S01]  /*4520*/  IMAD.HI.U32 R8, R3, R4, RZ ;  /* 0x0000000403087227 */ /* 0x000fe200078e00ff */
[----:B--2---:R-:W-:-:S03]  /*4530*/  IABS R7, R12 ;  /* 0x0000000c00077213 */ /* 0x004fc60000000000 */
[C---:B------:R-:W-:Y:S01]  /*4540*/  IMAD.HI.U32 R9, R3.reuse, R5, RZ ;  /* 0x0000000503097227 */ /* 0x040fe200078e00ff */
[----:B------:R1:W-:Y:S03]  /*4550*/  STL [R1+0xc78], R2 ;  /* 0x000c780201007387 */ /* 0x0003e60000100800 */
[----:B0-----:R-:W-:Y:S01]  /*4560*/  IMAD.HI.U32 R10, R3, R6, RZ ;  /* 0x00000006030a7227 */ /* 0x001fe200078e00ff */
[----:B------:R-:W2:Y:S03]  /*4570*/  LDL R17, [R1+0x7f8] ;  /* 0x0007f80001117983 */ /* 0x000ea60000100800 */
[----:B------:R-:W-:Y:S01]  /*4580*/  IMAD.MOV R12, RZ, RZ, -R8 ;  /* 0x000000ffff0c7224 */ /* 0x000fe200078e0a08 */
[----:B----4-:R-:W-:Y:S01]  /*4590*/  IABS R11, R15 ;  /* 0x0000000f000b7213 */ /* 0x010fe20000000000 */
[----:B------:R-:W-:Y:S01]  /*45a0*/  IMAD.MOV R9, RZ, RZ, -R9 ;  /* 0x000000ffff097224 */ /* 0x000fe200078e0a09 */
[----:B------:R-:W4:Y:S01]  /*45b0*/  LDL R15, [R1+0x7fc] ;  /* 0x0007fc00010f7983 */ /* 0x000f220000100800 */
[----:B------:R-:W-:-:S02]  /*45c0*/  IMAD.MOV R10, RZ, RZ, -R10 ;  /* 0x000000ffff0a7224 */ /* 0x000fc400078e0a0a */
[C---:B------:R-:W-:Y:S02]  /*45d0*/  IMAD R4, R29.reuse, R12, R4 ;  /* 0x0000000c1d047224 */ /* 0x040fe400078e0204 */
[C---:B------:R-:W-:Y:S02]  /*45e0*/  IMAD R5, R29.reuse, R9, R5 ;  /* 0x000000091d057224 */ /* 0x040fe400078e0205 */
[----:B------:R-:W-:Y:S01]  /*45f0*/  IMAD R6, R29, R10, R6 ;  /* 0x0000000a1d067224 */ /* 0x000fe200078e0206 */
[----:B------:R0:W-:Y:S01]  /*4600*/  STL [R1+0xc7c], R4 ;  /* 0x000c7c0401007387 */ /* 0x0001e20000100800 */
[----:B------:R-:W-:-:S03]  /*4610*/  IMAD.MOV.U32 R8, RZ, RZ, R11 ;  /* 0x000000ffff087224 */ /* 0x000fc600078e000b */
[----:B------:R-:W-:Y:S04]  /*4620*/  STL [R1+0xc80], R5 ;  /* 0x000c800501007387 */ /* 0x000fe80000100800 */
[----:B------:R-:W-:Y:S01]  /*4630*/  STL [R1+0xc84], R6 ;  /* 0x000c840601007387 */ /* 0x000fe20000100800 */
[----:B------:R-:W-:-:S03]  /*4640*/  IMAD.HI.U32 R11, R3, R7, RZ ;  /* 0x00000007030b7227 */ /* 0x000fc600078e00ff */
[----:B------:R-:W4:Y:S01]  /*4650*/  LDL R18, [R1+0x7f0] ;  /* 0x0007f00001127983 */ /* 0x000f220000100800 */
[----:B------:R-:W-:-:S03]  /*4660*/  IMAD.HI.U32 R10, R3, R8, RZ ;  /* 0x00000008030a7227 */ /* 0x000fc600078e00ff */
[----:B------:R-:W4:Y:S01]  /*4670*/  LDL R23, [R1+0x7f4] ;  /* 0x0007f40001177983 */ /* 0x000f220000100800 */
[----:B------:R-:W-:Y:S01]  /*4680*/  IMAD.MOV R11, RZ, RZ, -R11 ;  /* 0x000000ffff0b7224 */ /* 0x000fe200078e0a0b */
[----:B------:R-:W-:Y:S02]  /*4690*/  IABS R9, R19 ;  /* 0x0000001300097213 */ /* 0x000fe40000000000 */
[----:B------:R-:W4:Y:S01]  /*46a0*/  LDL R19, [R1+0x7ec] ;  /* 0x0007ec0001137983 */ /* 0x000f220000100800 */
[----:B------:R-:W-:Y:S01]  /*46b0*/  IMAD R7, R29, R11, R7 ;  /* 0x0000000b1d077224 */ /* 0x000fe200078e0207 */
[----:B------:R-:W-:-:S04]  /*46c0*/  IABS R12, R13 ;  /* 0x0000000d000c7213 */ /* 0x000fc80000000000 */
[----:B------:R-:W-:Y:S01]  /*46d0*/  STL [R1+0xc88], R7 ;  /* 0x000c880701007387 */ /* 0x000fe20000100800 */
[----:B---3--:R-:W-:Y:S01]  /*46e0*/  IABS R13, R14 ;  /* 0x0000000e000d7213 */ /* 0x008fe20000000000 */
[----:B------:R-:W-:-:S04]  /*46f0*/  IMAD.MOV R14, RZ, RZ, -R10 ;  /* 0x000000ffff0e7224 */ /* 0x000fc800078e0a0a */
[----:B------:R-:W-:-:S05]  /*4700*/  IMAD R8, R29, R14, R8 ;  /* 0x0000000e1d087224 */ /* 0x000fca00078e0208 */
[----:B------:R-:W-:Y:S04]  /*4710*/  STL [R1+0xc8c], R8 ;  /* 0x000c8c0801007387 */ /* 0x000fe80000100800 */
[----:B------:R-:W3:Y:S04]  /*4720*/  LDL R21, [R1+0x7e8] ;  /* 0x0007e80001157983 */ /* 0x000ee80000100800 */
[----:B------:R-:W3:Y:S01]  /*4730*/  LDL R22, [R1+0x7e4] ;  /* 0x0007e40001167983 */ /* 0x000ee20000100800 */
[----:B------:R-:W-:Y:S02]  /*4740*/  IMAD.MOV.U32 R11, RZ, RZ, R13 ;  /* 0x000000ffff0b7224 */ /* 0x000fe400078e000d */
[----:B------:R-:W-:-:S02]  /*4750*/  IMAD.MOV.U32 R10, RZ, RZ, R12 ;  /* 0x000000ffff0a7224 */ /* 0x000fc400078e000c */
[----:B------:R-:W-:-:S04]  /*4760*/  IMAD.HI.U32 R13, R3, R9, RZ ;  /* 0x00000009030d7227 */ /* 0x000fc800078e00ff */
[----:B------:R-:W-:-:S04]  /*4770*/  IMAD.HI.U32 R14, R3, R10, RZ ;  /* 0x0000000a030e7227 */ /* 0x000fc800078e00ff */
[----:B------:R-:W-:Y:S01]  /*4780*/  IMAD.MOV R14, RZ, RZ, -R14 ;  /* 0x000000ffff0e7224 */ /* 0x000fe200078e0a0e */
[----:B--2---:R-:W-:Y:S01]  /*4790*/  IABS R16, R17 ;  /* 0x0000001100107213 */ /* 0x004fe20000000000 */
[----:B------:R-:W-:Y:S01]  /*47a0*/  IMAD.MOV R17, RZ, RZ, -R13 ;  /* 0x000000ffff117224 */ /* 0x000fe200078e0a0d */
[----:B----4-:R-:W-:Y:S01]  /*47b0*/  IABS R12, R15 ;  /* 0x0000000f000c7213 */ /* 0x010fe20000000000 */
[----:B------:R-:W-:-:S04]  /*47c0*/  IMAD.HI.U32 R15, R3, R11, RZ ;  /* 0x0000000b030f7227 */ /* 0x000fc800078e00ff */
[----:B------:R-:W-:Y:S02]  /*47d0*/  IMAD.MOV R15, RZ, RZ, -R15 ;  /* 0x000000ffff0f7224 */ /* 0x000fe400078e0a0f */
[----:B------:R-:W-:Y:S02]  /*47e0*/  IMAD.MOV.U32 R13, RZ, RZ, R16 ;  /* 0x000000ffff0d7224 */ /* 0x000fe400078e0010 */
[----:B------:R-:W-:Y:S02]  /*47f0*/  IMAD R9, R29, R17, R9 ;  /* 0x000000111d097224 */ /* 0x000fe400078e0209 */
[----:B------:R-:W-:-:S04]  /*4800*/  IMAD.HI.U32 R16, R3, R12, RZ ;  /* 0x0000000c03107227 */ /* 0x000fc800078e00ff */
[C---:B------:R-:W-:Y:S02]  /*4810*/  IMAD R11, R29.reuse, R15, R11 ;  /* 0x0000000f1d0b7224 */ /* 0x040fe400078e020b */
[----:B------:R-:W-:Y:S02]  /*4820*/  IMAD R10, R29, R14, R10 ;  /* 0x0000000e1d0a7224 */ /* 0x000fe400078e020a */
[----:B------:R-:W-:Y:S01]  /*4830*/  IMAD.HI.U32 R15, R3, R13, RZ ;  /* 0x0000000d030f7227 */ /* 0x000fe200078e00ff */
[----:B------:R-:W-:Y:S01]  /*4840*/  IABS R17, R18 ;  /* 0x0000001200117213 */ /* 0x000fe20000000000 */
[----:B------:R-:W-:Y:S02]  /*4850*/  STL [R1+0xc90], R9 ;  /* 0x000c900901007387 */ /* 0x000fe40000100800 */
[----:B------:R-:W-:Y:S01]  /*4860*/  IMAD.MOV R16, RZ, RZ, -R16 ;  /* 0x000000ffff107224 */ /* 0x000fe200078e0a10 */
[----:B------:R-:W-:Y:S01]  /*4870*/  IABS R14, R23 ;  /* 0x00000017000e7213 */ /* 0x000fe20000000000 */
[----:B------:R-:W-:Y:S02]  /*4880*/  STL [R1+0xc60], R10 ;  /* 0x000c600a01007387 */ /* 0x000fe40000100800 */
[----:B------:R-:W-:-:S02]  /*4890*/  IMAD R12, R29, R16, R12 ;  /* 0x000000101d0c7224 */ /* 0x000fc400078e020c */
[----:B------:R-:W-:Y:S04]  /*48a0*/  STL [R1+0xc64], R11 ;  /* 0x000c640b01007387 */ /* 0x000fe80000100800 */
[----:B------:R-:W2:Y:S01]  /*48b0*/  LDL R25, [R1+0x7dc] ;  /* 0x0007dc0001197983 */ /* 0x000ea20000100800 */
[----:B------:R-:W-:Y:S01]  /*48c0*/  IABS R18, R19 ;  /* 0x0000001300127213 */ /* 0x000fe20000000000 */
[----:B------:R-:W-:Y:S02]  /*48d0*/  IMAD.MOV R19, RZ, RZ, -R15 ;  /* 0x000000ffff137224 */ /* 0x000fe400078e0a0f */
[----:B------:R-:W4:Y:S02]  /*48e0*/  LDL R23, [R1+0x7d8] ;  /* 0x0007d80001177983 */ /* 0x000f240000100800 */
[----:B------:R-:W-:-:S02]  /*48f0*/  IMAD R13, R29, R19, R13 ;  /* 0x000000131d0d7224 */ /* 0x000fc400078e020d */
[----:B------:R-:W4:Y:S01]  /*4900*/  LDL R24, [R1+0x7e0] ;  /* 0x0007e00001187983 */ /* 0x000f220000100800 */
[----:B------:R-:W-:-:S03]  /*4910*/  IMAD.MOV.U32 R15, RZ, RZ, R17 ;  /* 0x000000ffff0f7224 */ /* 0x000fc600078e0011 */
[----:B------:R0:W-:Y:S01]  /*4920*/  STL [R1+0xc68], R12 ;  /* 0x000c680c01007387 */ /* 0x0001e20000100800 */
[----:B------:R-:W-:-:S03]  /*4930*/  IMAD.MOV.U32 R16, RZ, RZ, R18 ;  /* 0x000000ffff107224 */ /* 0x000fc600078e0012 */
[----:B------:R-:W-:Y:S04]  /*4940*/  STL [R1+0xc6c], R13 ;  /* 0x000c6c0d01007387 */ /* 0x000fe80000100800 */
[----:B------:R-:W4:Y:S01]  /*4950*/  LDL R26, [R1+0x7d4] ;  /* 0x0007d400011a7983 */ /* 0x000f220000100800 */
[----:B------:R-:W-:-:S03]  /*4960*/  IMAD.HI.U32 R18, R3, R14, RZ ;  /* 0x0000000e03127227 */ /* 0x000fc600078e00ff */
[----:B------:R-:W4:Y:S01]  /*4970*/  LDL R27, [R1+0x7d0] ;  /* 0x0007d000011b7983 */ /* 0x000f220000100800 */
[----:B------:R-:W-:-:S04]  /*4980*/  IMAD.HI.U32 R19, R3, R15, RZ ;  /* 0x0000000f03137227 */ /* 0x000fc800078e00ff */
[----:B------:R-:W-:-:S04]  /*4990*/  IMAD.HI.U32 R20, R3, R16, RZ ;  /* 0x0000001003147227 */ /* 0x000fc800078e00ff */
[----:B------:R-:W-:Y:S02]  /*49a0*/  IMAD.MOV R19, RZ, RZ, -R19 ;  /* 0x000000ffff137224 */ /* 0x000fe400078e0a13 */
[----:B------:R-:W-:Y:S02]  /*49b0*/  IMAD.MOV R20, RZ, RZ, -R20 ;  /* 0x000000ffff147224 */ /* 0x000fe400078e0a14 */
[C---:B------:R-:W-:Y:S02]  /*49c0*/  IMAD R15, R29.reuse, R19, R15 ;  /* 0x000000131d0f7224 */ /* 0x040fe400078e020f */
[----:B------:R-:W-:Y:S01]  /*49d0*/  IMAD R16, R29, R20, R16 ;  /* 0x000000141d107224 */ /* 0x000fe200078e0210 */
[----:B---3--:R-:W-:Y:S02]  /*49e0*/  IABS R17, R21 ;  /* 0x0000001500117213 */ /* 0x008fe40000000000 */
[----:B------:R-:W-:Y:S01]  /*49f0*/  IABS R21, R22 ;  /* 0x0000001600157213 */ /* 0x000fe20000000000 */
[----:B------:R-:W-:-:S04]  /*4a00*/  IMAD.MOV R22, RZ, RZ, -R18 ;  /* 0x000000ffff167224 */ /* 0x000fc800078e0a12 */
[----:B------:R-:W-:-:S05]  /*4a10*/  IMAD R14, R29, R22, R14 ;  /* 0x000000161d0e7224 */ /* 0x000fca00078e020e */
[----:B------:R-:W-:Y:S04]  /*4a20*/  STL [R1+0xc70], R14 ;  /* 0x000c700e01007387 */ /* 0x000fe80000100800 */
[----:B------:R-:W-:Y:S04]  /*4a30*/  STL [R1+0xc74], R15 ;  /* 0x000c740f01007387 */ /* 0x000fe80000100800 */
[----:B------:R-:W-:Y:S04]  /*4a40*/  STL [R1+0xc94], R16 ;  /* 0x000c941001007387 */ /* 0x000fe80000100800 */
[----:B-1----:R-:W3:Y:S01]  /*4a50*/  LDL R2, [R1+0x7c8] ;  /* 0x0007c80001027983 */ /* 0x002ee20000100800 */
[----:B------:R-:W-:-:S02]  /*4a60*/  IMAD.MOV.U32 R18, RZ, RZ, R21 ;  /* 0x000000ffff127224 */ /* 0x000fc400078e0015 */
[C---:B------:R-:W-:Y:S01]  /*4a70*/  IMAD.HI.U32 R21, R3.reuse, R17, RZ ;  /* 0x0000001103157227 */ /* 0x040fe200078e00ff */
[----:B0-----:R-:W3:Y:S04]  /*4a80*/  LDL R4, [R1+0x7cc] ;  /* 0x0007cc0001047983 */ /* 0x001ee80000100800 */
[----:B------:R-:W3:Y:S01]  /*4a90*/  LDL.LU R12, [R1+0x1e8] ;  /* 0x0001e800010c7983 */ /* 0x000ee20000300800 */
[----:B------:R-:W-:-:S03]  /*4aa0*/  IMAD.HI.U32 R20, R3, R18, RZ ;  /* 0x0000001203147227 */ /* 0x000fc600078e00ff */
[----:B------:R-:W3:Y:S01]  /*4ab0*/  LDL.LU R11, [R1+0x6c] ;  /* 0x00006c00010b7983 */ /* 0x000ee20000300800 */
[----:B------:R-:W-:-:S03]  /*4ac0*/  IMAD.MOV R21, RZ, RZ, -R21 ;  /* 0x000000ffff157224 */ /* 0x000fc600078e0a15 */
[----:B------:R-:W3:Y:S01]  /*4ad0*/  LDL.LU R10, [R1+0x68] ;  /* 0x00006800010a7983 */ /* 0x000ee20000300800 */
[----:B------:R-:W-:-:S03]  /*4ae0*/  IMAD R17, R29, R21, R17 ;  /* 0x000000151d117224 */ /* 0x000fc600078e0211 */
[----:B------:R-:W3:Y:S04]  /*4af0*/  LDL.LU R6, [R1+0x64] ;  /* 0x0000640001067983 */ /* 0x000ee80000300800 */
[----:B------:R-:W3:Y:S01]  /*4b00*/  LDL.LU R5, [R1+0x60] ;  /* 0x0000600001057983 */ /* 0x000ee20000300800 */
[----:B--2---:R-:W-:Y:S02]  /*4b10*/  IABS R22, R25 ;  /* 0x0000001900167213 */ /* 0x004fe40000000000 */
[----:B----4-:R-:W-:Y:S02]  /*4b20*/  IABS R23, R23 ;  /* 0x0000001700177213 */ /* 0x010fe40000000000 */
[----:B------:R-:W-:Y:S01]  /*4b30*/  IABS R19, R24 ;  /* 0x0000001800137213 */ /* 0x000fe20000000000 */
[----:B------:R-:W-:-:S02]  /*4b40*/  IMAD.MOV R24, RZ, RZ, -R20 ;  /* 0x000000ffff187224 */ /* 0x000fc400078e0a14 */
[----:B------:R-:W-:Y:S02]  /*4b50*/  IMAD.MOV.U32 R20, RZ, RZ, R22 ;  /* 0x000000ffff147224 */ /* 0x000fe400078e0016 */
[----:B------:R-:W-:Y:S02]  /*4b60*/  IMAD.MOV.U32 R21, RZ, RZ, R23 ;  /* 0x000000ffff157224 */ /* 0x000fe400078e0017 */
[----:B------:R-:W-:Y:S02]  /*4b70*/  IMAD R18, R29, R24, R18 ;  /* 0x000000181d127224 */ /* 0x000fe400078e0212 */
[----:B------:R-:W-:Y:S01]  /*4b80*/  IMAD.HI.U32 R23, R3, R19, RZ ;  /* 0x0000001303177227 */ /* 0x000fe200078e00ff */
[----:B------:R-:W-:-:S03]  /*4b90*/  IABS R22, R26 ;  /* 0x0000001a00167213 */ /* 0x000fc60000000000 */
[----:B------:R-:W-:Y:S01]  /*4ba0*/  IMAD.HI.U32 R24, R3, R20, RZ ;  /* 0x0000001403187227 */ /* 0x000fe200078e00ff */
[----:B------:R-:W-:-:S03]  /*4bb0*/  IABS R26, R27 ;  /* 0x0000001b001a7213 */ /* 0x000fc60000000000 */
[----:B------:R-:W-:-:S04]  /*4bc0*/  IMAD.HI.U32 R25, R3, R21, RZ ;  /* 0x0000001503197227 */ /* 0x000fc800078e00ff */
[----:B------:R-:W-:Y:S02]  /*4bd0*/  IMAD.MOV R27, RZ, RZ, -R23 ;  /* 0x000000ffff1b7224 */ /* 0x000fe400078e0a17 */
[----:B------:R-:W-:Y:S02]  /*4be0*/  IMAD.MOV R24, RZ, RZ, -R24 ;  /* 0x000000ffff187224 */ /* 0x000fe400078e0a18 */
[----:B------:R-:W-:Y:S02]  /*4bf0*/  IMAD.MOV R25, RZ, RZ, -R25 ;  /* 0x000000ffff197224 */ /* 0x000fe400078e0a19 */
[----:B------:R-:W-:Y:S02]  /*4c00*/  IMAD.MOV.U32 R23, RZ, RZ, R26 ;  /* 0x000000ffff177224 */ /* 0x000fe400078e001a */
[----:B------:R-:W-:-:S04]  /*4c10*/  IMAD.HI.U32 R26, R3, R22, RZ ;  /* 0x00000016031a7227 */ /* 0x000fc800078e00ff */
[C---:B------:R-:W-:Y:S02]  /*4c20*/  IMAD R20, R29.reuse, R24, R20 ;  /* 0x000000181d147224 */ /* 0x040fe400078e0214 */
[----:B------:R-:W-:Y:S02]  /*4c30*/  IMAD R21, R29, R25, R21 ;  /* 0x000000191d157224 */ /* 0x000fe400078e0215 */
[----:B------:R-:W-:-:S04]  /*4c40*/  IMAD.HI.U32 R25, R3, R23, RZ ;  /* 0x0000001703197227 */ /* 0x000fc800078e00ff */
[----:B------:R-:W-:Y:S02]  /*4c50*/  IMAD.MOV R24, RZ, RZ, -R26 ;  /* 0x000000ffff187224 */ /* 0x000fe400078e0a1a */
[C---:B------:R-:W-:Y:S01]  /*4c60*/  IMAD R19, R29.reuse, R27, R19 ;  /* 0x0000001b1d137224 */ /* 0x040fe200078e0213 */
[----:B------:R-:W-:Y:S01]  /*4c70*/  STL [R1+0xc98], R17 ;  /* 0x000c981101007387 */ /* 0x000fe20000100800 */
[----:B------:R-:W-:Y:S02]  /*4c80*/  IMAD.MOV R25, RZ, RZ, -R25 ;  /* 0x000000ffff197224 */ /* 0x000fe400078e0a19 */
[C---:B------:R-:W-:Y:S01]  /*4c90*/  IMAD R22, R29.reuse, R24, R22 ;  /* 0x000000181d167224 */ /* 0x040fe200078e0216 */
[----:B------:R-:W-:Y:S01]  /*4ca0*/  STL [R1+0xc9c], R18 ;  /* 0x000c9c1201007387 */ /* 0x000fe20000100800 */
[----:B------:R-:W-:-:S03]  /*4cb0*/  IMAD R23, R29, R25, R23 ;  /* 0x000000191d177224 */ /* 0x000fc600078e0217 */
[----:B------:R0:W-:Y:S04]  /*4cc0*/  STL [R1+0xca0], R19 ;  /* 0x000ca01301007387 */ /* 0x0001e80000100800 */
[----:B------:R-:W-:Y:S04]  /*4cd0*/  STL [R1+0xca4], R20 ;  /* 0x000ca41401007387 */ /* 0x000fe80000100800 */
[----:B------:R1:W-:Y:S04]  /*4ce0*/  STL [R1+0xca8], R21 ;  /* 0x000ca81501007387 */ /* 0x0003e80000100800 */
[----:B------:R-:W-:Y:S01]  /*4cf0*/  STL [R1+0xcac], R22 ;  /* 0x000cac1601007387 */ /* 0x000fe20000100800 */
[----:B---3--:R-:W-:-:S03]  /*4d00*/  IABS R25, R2 ;  /* 0x0000000200197213 */ /* 0x008fc60000000000 */
[----:B------:R-:W2:Y:S04]  /*4d10*/  LDL.LU R2, [R1+0x5c] ;  /* 0x00005c0001027983 */ /* 0x000ea80000300800 */
[----:B0-----:R-:W3:Y:S04]  /*4d20*/  LDL.LU R19, [R1+0x58] ;  /* 0x0000580001137983 */ /* 0x001ee80000300800 */
[----:B------:R-:W4:Y:S04]  /*4d30*/  LDL.LU R18, [R1+0x54] ;  /* 0x0000540001127983 */ /* 0x000f280000300800 */
[----:B------:R-:W4:Y:S04]  /*4d40*/  LDL.LU R17, [R1+0x50] ;  /* 0x0000500001117983 */ /* 0x000f280000300800 */
[----:B------:R-:W4:Y:S04]  /*4d50*/  LDL.LU R16, [R1+0x4c] ;  /* 0x00004c0001107983 */ /* 0x000f280000300800 */
[----:B------:R-:W4:Y:S04]  /*4d60*/  LDL.LU R15, [R1+0x48] ;  /* 0x00004800010f7983 */ /* 0x000f280000300800 */
[----:B-1----:R-:W4:Y:S04]  /*4d70*/  LDL.LU R21, [R1+0x44] ;  /* 0x0000440001157983 */ /* 0x002f280000300800 */
[----:B------:R-:W4:Y:S04]  /*4d80*/  LDL.LU R27, [R1+0x40] ;  /* 0x00004000011b7983 */ /* 0x000f280000300800 */
[----:B------:R-:W4:Y:S04]  /*4d90*/  LDL.LU R14, [R1+0x3c] ;  /* 0x00003c00010e7983 */ /* 0x000f280000300800 */
[----:B------:R-:W4:Y:S04]  /*4da0*/  LDL.LU R9, [R1+0x38] ;  /* 0x0000380001097983 */ /* 0x000f280000300800 */
[----:B------:R-:W4:Y:S04]  /*4db0*/  LDL.LU R8, [R1+0x34] ;  /* 0x0000340001087983 */ /* 0x000f280000300800 */
[----:B------:R-:W4:Y:S01]  /*4dc0*/  LDL.LU R7, [R1+0x30] ;  /* 0x0000300001077983 */ /* 0x000f220000300800 */
[----:B------:R-:W-:-:S02]  /*4dd0*/  ISETP.GT.U32.AND P5, PT, R28, R12, PT ;  /* 0x0000000c1c00720c */ /* 0x000fc40003fa4070 */
[C---:B------:R-:W-:Y:S02]  /*4de0*/  ISETP.GT.U32.AND P3, PT, R29.reuse, R0, PT ;  /* 0x000000001d00720c */ /* 0x040fe40003f64070 */
[C---:B------:R-:W-:Y:S02]  /*4df0*/  ISETP.GT.U32.AND P2, PT, R29.reuse, R11, PT ;  /* 0x0000000b1d00720c */ /* 0x040fe40003f44070 */
[C---:B------:R-:W-:Y:S02]  /*4e00*/  ISETP.GT.U32.AND P0, PT, R29.reuse, R5, PT ;  /* 0x000000051d00720c */ /* 0x040fe40003f04070 */
[----:B------:R-:W-:-:S05]  /*4e10*/  ISETP.GT.U32.AND P1, PT, R29, R10, PT ;  /* 0x0000000a1d00720c */ /* 0x000fca0003f24070 */
[----:B------:R-:W-:Y:S02]  /*4e20*/  @!P5 IMAD.IADD R12, R12, 0x1, -R28 ;  /* 0x000000010c0cd824 */ /* 0x000fe400078e0a1c */
[--C-:B------:R-:W-:Y:S01]  /*4e30*/  @!P3 IMAD.IADD R0, R0, 0x1, -R29.reuse ;  /* 0x000000010000b824 */ /* 0x100fe200078e0a1d */
[----:B------:R-:W-:Y:S02]  /*4e40*/  ISETP.GT.U32.AND P4, PT, R29, R6, PT ;  /* 0x000000061d00720c */ /* 0x000fe40003f84070 */
[----:B------:R-:W-:Y:S01]  /*4e50*/  ISETP.GT.U32.AND P3, PT, R28, R12, PT ;  /* 0x0000000c1c00720c */ /* 0x000fe20003f64070 */
[--C-:B------:R-:W-:Y:S01]  /*4e60*/  @!P2 IMAD.IADD R11, R11, 0x1, -R29.reuse ;  /* 0x000000010b0ba824 */ /* 0x100fe200078e0a1d */
[----:B------:R-:W-:Y:S01]  /*4e70*/  ISETP.GT.U32.AND P2, PT, R29, R0, PT ;  /* 0x000000001d00720c */ /* 0x000fe20003f44070 */
[--C-:B------:R-:W-:Y:S02]  /*4e80*/  @!P0 IMAD.IADD R5, R5, 0x1, -R29.reuse ;  /* 0x0000000105058824 */ /* 0x100fe400078e0a1d */
[----:B------:R-:W-:-:S03]  /*4e90*/  @!P1 IMAD.IADD R10, R10, 0x1, -R29 ;  /* 0x000000010a0a9824 */ /* 0x000fc600078e0a1d */
[C---:B------:R-:W-:Y:S02]  /*4ea0*/  ISETP.GT.U32.AND P6, PT, R29.reuse, R5, PT ;  /* 0x000000051d00720c */ /* 0x040fe40003fc4070 */
[C---:B------:R-:W-:Y:S01]  /*4eb0*/  ISETP.GT.U32.AND P5, PT, R29.reuse, R11, PT ;  /* 0x0000000b1d00720c */ /* 0x040fe20003fa4070 */
[--C-:B------:R-:W-:Y:S02]  /*4ec0*/  @!P4 IMAD.IADD R6, R6, 0x1, -R29.reuse ;  /* 0x000000010606c824 */ /* 0x100fe400078e0a1d */
[----:B------:R-:W-:Y:S01]  /*4ed0*/  @!P3 IMAD.IADD R12, R12, 0x1, -R28 ;  /* 0x000000010c0cb824 */ /* 0x000fe200078e0a1c */
[C---:B------:R-:W-:Y:S01]  /*4ee0*/  ISETP.GT.U32.AND P1, PT, R29.reuse, R10, PT ;  /* 0x0000000a1d00720c */ /* 0x040fe20003f24070 */
[----:B------:R-:W-:Y:S01]  /*4ef0*/  @!P2 IMAD.IADD R0, R0, 0x1, -R29 ;  /* 0x000000010000a824 */ /* 0x000fe200078e0a1d */
[----:B------:R-:W-:Y:S02]  /*4f00*/  IABS R26, R4 ;  /* 0x00000004001a7213 */ /* 0x000fe40000000000 */
[----:B------:R-:W4:Y:S01]  /*4f10*/  LDL.LU R4, [R1+0x180] ;  /* 0x0001800001047983 */ /* 0x000f220000300800 */
[----:B------:R-:W-:-:S02]  /*4f20*/  ISETP.GT.U32.AND P0, PT, R29, R6, PT ;  /* 0x000000061d00720c */ /* 0x000fc40003f04070 */
[--C-:B------:R-:W-:Y:S02]  /*4f30*/  @!P6 IMAD.IADD R5, R5, 0x1, -R29.reuse ;  /* 0x000000010505e824 */ /* 0x100fe400078e0a1d */
[----:B------:R-:W-:-:S04]  /*4f40*/  @!P5 IMAD.IADD R11, R11, 0x1, -R29 ;  /* 0x000000010b0bd824 */ /* 0x000fc800078e0a1d */
[--C-:B------:R-:W-:Y:S01]  /*4f50*/  @!P1 IMAD.IADD R10, R10, 0x1, -R29.reuse ;  /* 0x000000010a0a9824 */ /* 0x100fe200078e0a1d */
[----:B------:R-:W-:Y:S04]  /*4f60*/  STL [R1+0x1e8], R12 ;  /* 0x0001e80c01007387 */ /* 0x000fe80000100800 */
[----:B------:R-:W-:Y:S01]  /*4f70*/  @!P0 IMAD.IADD R6, R6, 0x1, -R29 ;  /* 0x0000000106068824 */ /* 0x000fe200078e0a1d */
[----:B------:R-:W-:Y:S04]  /*4f80*/  STL [R1+0x6c], R11 ;  /* 0x00006c0b01007387 */ /* 0x000fe80000100800 */
[----:B------:R0:W-:Y:S04]  /*4f90*/  STL [R1+0x68], R10 ;  /* 0x0000680a01007387 */ /* 0x0001e80000100800 */
[----:B0-----:R-:W4:Y:S04]  /*4fa0*/  LDL R10, [R1+0x7c4] ;  /* 0x0007c400010a7983 */ /* 0x001f280000100800 */
[----:B------:R0:W-:Y:S04]  /*4fb0*/  STL [R1+0x64], R6 ;  /* 0x0000640601007387 */ /* 0x0001e80000100800 */
[----:B0-----:R-:W4:Y:S04]  /*4fc0*/  LDL.LU R6, [R1+0x164] ;  /* 0x0001640001067983 */ /* 0x001f280000300800 */
[----:B------:R-:W4:Y:S04]  /*4fd0*/  LDL.LU R13, [R1+0x170] ;  /* 0x00017000010d7983 */ /* 0x000f280000300800 */
[----:B------:R0:W-:Y:S04]  /*4fe0*/  STL [R1+0x60], R5 ;  /* 0x0000600501007387 */ /* 0x0001e80000100800 */
[----:B------:R-:W4:Y:S04]  /*4ff0*/  LDL.LU R12, [R1+0x178] ;  /* 0x00017800010c7983 */ /* 0x000f280000300800 */
[----:B------:R-:W4:Y:S04]  /*5000*/  LDL.LU R11, [R1+0x168] ;  /* 0x00016800010b7983 */ /* 0x000f280000300800 */
[----:B0-----:R-:W4:Y:S01]  /*5010*/  LDL.LU R5, [R1+0x16c] ;  /* 0x00016c0001057983 */ /* 0x001f220000300800 */
[----:B--2---:R-:W-:-:S02]  /*5020*/  ISETP.GT.U32.AND P3, PT, R29, R2, PT ;  /* 0x000000021d00720c */ /* 0x004fc40003f64070 */
[C---:B---3--:R-:W-:Y:S02]  /*5030*/  ISETP.GT.U32.AND P4, PT, R29.reuse, R19, PT ;  /* 0x000000131d00720c */ /* 0x048fe40003f84070 */
[----:B----4-:R-:W-:-:S09]  /*5040*/  ISETP.GT.U32.AND P2, PT, R29, R18, PT ;  /* 0x000000121d00720c */ /* 0x010fd20003f44070 */
[--C-:B------:R-:W-:Y:S01]  /*5050*/  @!P3 IMAD.IADD R2, R2, 0x1, -R29.reuse ;  /* 0x000000010202b824 */ /* 0x100fe200078e0a1d */
[----:B------:R-:W-:Y:S01]  /*5060*/  ISETP.GT.U32.AND P5, PT, R29, R17, PT ;  /* 0x000000111d00720c */ /* 0x000fe20003fa4070 */
[--C-:B------:R-:W-:Y:S01]  /*5070*/  @!P4 IMAD.IADD R19, R19, 0x1, -R29.reuse ;  /* 0x000000011313c824 */ /* 0x100fe200078e0a1d */
[C---:B------:R-:W-:Y:S02]  /*5080*/  ISETP.GT.U32.AND P1, PT, R29.reuse, R16, PT ;  /* 0x000000101d00720c */ /* 0x040fe40003f24070 */
[C---:B------:R-:W-:Y:S02]  /*5090*/  ISETP.GT.U32.AND P6, PT, R29.reuse, R21, PT ;  /* 0x000000151d00720c */ /* 0x040fe40003fc4070 */
[C---:B------:R-:W-:Y:S01]  /*50a0*/  ISETP.GT.U32.AND P3, PT, R29.reuse, R27, PT ;  /* 0x0000001b1d00720c */ /* 0x040fe20003f64070 */
[----:B------:R-:W-:Y:S01]  /*50b0*/  @!P2 IMAD.IADD R18, R18, 0x1, -R29 ;  /* 0x000000011212a824 */ /* 0x000fe200078e0a1d */
[C---:B------:R-:W-:Y:S02]  /*50c0*/  ISETP.GT.U32.AND P4, PT, R29.reuse, R14, PT ;  /* 0x0000000e1d00720c */ /* 0x040fe40003f84070 */
[----:B------:R-:W-:-:S07]  /*50d0*/  ISETP.GT.U32.AND P2, PT, R29, R9, PT ;  /* 0x000000091d00720c */ /* 0x000fce0003f44070 */
[--C-:B------:R-:W-:Y:S01]  /*50e0*/  @!P6 IMAD.IADD R21, R21, 0x1, -R29.reuse ;  /* 0x000000011515e824 */ /* 0x100fe200078e0a1d */
[----:B------:R-:W-:Y:S01]  /*50f0*/  ISETP.GT.U32.AND P6, PT, R29, R2, PT ;  /* 0x000000021d00720c */ /* 0x000fe20003fc4070 */
[--C-:B------:R-:W-:Y:S01]  /*5100*/  @!P5 IMAD.IADD R17, R17, 0x1, -R29.reuse ;  /* 0x000000011111d824 */ /* 0x100fe200078e0a1d */
[----:B------:R-:W-:Y:S01]  /*5110*/  ISETP.GT.U32.AND P0, PT, R29, R15, PT ;  /* 0x0000000f1d00720c */ /* 0x000fe20003f04070 */
[--C-:B------:R-:W-:Y:S01]  /*5120*/  @!P3 IMAD.IADD R27, R27, 0x1, -R29.reuse ;  /* 0x000000011b1bb824 */ /* 0x100fe200078e0a1d */
[C---:B------:R-:W-:Y:S01]  /*5130*/  ISETP.GT.U32.AND P3, PT, R29.reuse, R19, PT ;  /* 0x000000131d00720c */ /* 0x040fe20003f64070 */
[--C-:B------:R-:W-:Y:S01]  /*5140*/  @!P1 IMAD.IADD R16, R16, 0x1, -R29.reuse ;  /* 0x0000000110109824 */ /* 0x100fe200078e0a1d */
[C---:B------:R-:W-:Y:S01]  /*5150*/  ISETP.GT.U32.AND P5, PT, R29.reuse, R8, PT ;  /* 0x000000081d00720c */ /* 0x040fe20003fa4070 */
[--C-:B------:R-:W-:Y:S01]  /*5160*/  @!P4 IMAD.IADD R14, R14, 0x1, -R29.reuse ;  /* 0x000000010e0ec824 */ /* 0x100fe200078e0a1d */
[C---:B------:R-:W-:Y:S02]  /*5170*/  ISETP.GT.U32.AND P4, PT, R29.reuse, R18, PT ;  /* 0x000000121d00720c */ /* 0x040fe40003f84070 */
[----:B------:R-:W-:Y:S01]  /*5180*/  ISETP.GT.U32.AND P1, PT, R29, R7, PT ;  /* 0x000000071d00720c */ /* 0x000fe20003f24070 */
[--C-:B------:R-:W-:Y:S01]  /*5190*/  @!P2 IMAD.IADD R9, R9, 0x1, -R29.reuse ;  /* 0x000000010909a824 */ /* 0x100fe200078e0a1d */
[----:B------:R-:W-:Y:S01]  /*51a0*/  ISETP.GT.U32.AND P2, PT, R29, R17, PT ;  /* 0x000000111d00720c */ /* 0x000fe20003f44070 */
[----:B------:R-:W-:-:S02]  /*51b0*/  @!P6 IMAD.IADD R2, R2, 0x1, -R29 ;  /* 0x000000010202e824 */ /* 0x000fc400078e0a1d */
[--C-:B------:R-:W-:Y:S02]  /*51c0*/  @!P0 IMAD.IADD R15, R15, 0x1, -R29.reuse ;  /* 0x000000010f0f8824 */ /* 0x100fe400078e0a1d */
[--C-:B------:R-:W-:Y:S02]  /*51d0*/  @!P3 IMAD.IADD R19, R19, 0x1, -R29.reuse ;  /* 0x000000011313b824 */ /* 0x100fe400078e0a1d */
[--C-:B------:R-:W-:Y:S01]  /*51e0*/  @!P5 IMAD.IADD R8, R8, 0x1, -R29.reuse ;  /* 0x000000010808d824 */ /* 0x100fe200078e0a1d */
[----:B------:R-:W-:Y:S01]  /*51f0*/  ISETP.GT.U32.AND P5, PT, R29, R16, PT ;  /* 0x000000101d00720c */ /* 0x000fe20003fa4070 */
[--C-:B------:R-:W-:Y:S01]  /*5200*/  @!P4 IMAD.IADD R18, R18, 0x1, -R29.reuse ;  /* 0x000000011212c824 */ /* 0x100fe200078e0a1d */
[----:B------:R0:W-:Y:S01]  /*5210*/  STL [R1+0x5c], R2 ;  /* 0x00005c0201007387 */ /* 0x0001e20000100800 */
[--C-:B------:R-:W-:Y:S01]  /*5220*/  @!P1 IMAD.IADD R7, R7, 0x1, -R29.reuse ;  /* 0x0000000107079824 */ /* 0x100fe200078e0a1d */
[----:B------:R-:W-:Y:S01]  /*5230*/  ISETP.GT.U32.AND P1, PT, R29, R15, PT ;  /* 0x0000000f1d00720c */ /* 0x000fe20003f24070 */
[--C-:B------:R-:W-:Y:S01]  /*5240*/  @!P2 IMAD.IADD R17, R17, 0x1, -R29.reuse ;  /* 0x000000011111a824 */ /* 0x100fe200078e0a1d */
[----:B0-----:R-:W2:Y:S04]  /*5250*/  LDL.LU R2, [R1+0x148] ;  /* 0x0001480001027983 */ /* 0x001ea80000300800 */
[----:B------:R0:W-:Y:S04]  /*5260*/  STL [R1+0x58], R19 ;  /* 0x0000581301007387 */ /* 0x0001e80000100800 */
[----:B------:R-:W3:Y:S04]  /*5270*/  LDL.LU R20, [R1+0x154] ;  /* 0x0001540001147983 */ /* 0x000ee80000300800 */
[----:B------:R1:W-:Y:S04]  /*5280*/  STL [R1+0x54], R18 ;  /* 0x0000541201007387 */ /* 0x0003e80000100800 */
[----:B0-----:R-:W4:Y:S04]  /*5290*/  LDL.LU R19, [R1+0x160] ;  /* 0x0001600001137983 */ /* 0x001f280000300800 */
[----:B------:R0:W-:Y:S04]  /*52a0*/  STL [R1+0x50], R17 ;  /* 0x0000501101007387 */ /* 0x0001e80000100800 */
[----:B-1----:R-:W2:Y:S01]  /*52b0*/  LDL.LU R18, [R1+0x14c] ;  /* 0x00014c0001127983 */ /* 0x002ea20000300800 */
[----:B------:R-:W-:-:S03]  /*52c0*/  @!P5 IMAD.IADD R16, R16, 0x1, -R29 ;  /* 0x000000011010d824 */ /* 0x000fc600078e0a1d */
[----:B0-----:R-:W2:Y:S01]  /*52d0*/  LDL.LU R17, [R1+0x150] ;  /* 0x0001500001117983 */ /* 0x001ea20000300800 */
[----:B------:R-:W-:-:S03]  /*52e0*/  @!P1 IMAD.IADD R15, R15, 0x1, -R29 ;  /* 0x000000010f0f9824 */ /* 0x000fc600078e0a1d */
[----:B------:R0:W-:Y:S04]  /*52f0*/  STL [R1+0x4c], R16 ;  /* 0x00004c1001007387 */ /* 0x0001e80000100800 */
[----:B0-----:R-:W2:Y:S04]  /*5300*/  LDL.LU R16, [R1+0x128] ;  /* 0x0001280001107983 */ /* 0x001ea80000300800 */
[----:B------:R0:W-:Y:S04]  /*5310*/  STL [R1+0x48], R15 ;  /* 0x0000480f01007387 */ /* 0x0001e80000100800 */
[----:B0-----:R-:W2:Y:S01]  /*5320*/  LDL.LU R15, [R1+0x138] ;  /* 0x00013800010f7983 */ /* 0x001ea20000300800 */
[C---:B------:R-:W-:Y:S01]  /*5330*/  ISETP.GT.U32.AND P0, PT, R29.reuse, R4, PT ;  /* 0x000000041d00720c */ /* 0x040fe20003f04070 */
[----:B------:R-:W-:Y:S01]  /*5340*/  IMAD.MOV.U32 R24, RZ, RZ, R26 ;  /* 0x000000ffff187224 */ /* 0x000fe200078e001a */
[----:B------:R-:W-:-:S03]  /*5350*/  ISETP.GT.U32.AND P3, PT, R29, R27, PT ;  /* 0x0000001b1d00720c */ /* 0x000fc60003f64070 */
[----:B------:R-:W-:Y:S01]  /*5360*/  IMAD.HI.U32 R26, R3, R24, RZ ;  /* 0x00000018031a7227 */ /* 0x000fe200078e00ff */
[----:B------:R-:W-:-:S07]  /*5370*/  ISETP.GT.U32.AND P4, PT, R29, R14, PT ;  /* 0x0000000e1d00720c */ /* 0x000fce0003f84070 */
[----:B------:R-:W-:Y:S01]  /*5380*/  @!P0 IMAD.IADD R4, R4, 0x1, -R29 ;  /* 0x0000000104048824 */ /* 0x000fe200078e0a1d */
[C---:B------:R-:W-:Y:S01]  /*5390*/  ISETP.GT.U32.AND P0, PT, R29.reuse, R21, PT ;  /* 0x000000151d00720c */ /* 0x040fe20003f04070 */
[----:B------:R-:W-:Y:S01]  /*53a0*/  IMAD.MOV R26, RZ, RZ, -R26 ;  /* 0x000000ffff1a7224 */ /* 0x000fe200078e0a1a */
[C---:B------:R-:W-:Y:S02]  /*53b0*/  ISETP.GT.U32.AND P2, PT, R29.reuse, R9, PT ;  /* 0x000000091d00720c */ /* 0x040fe40003f44070 */
[C---:B------:R-:W-:Y:S01]  /*53c0*/  ISETP.GT.U32.AND P6, PT, R29.reuse, R4, PT ;  /* 0x000000041d00720c */ /* 0x040fe20003fc4070 */
[----:B------:R-:W-:Y:S02]  /*53d0*/  IMAD R24, R29, R26, R24 ;  /* 0x0000001a1d187224 */ /* 0x000fe400078e0218 */
[----:B------:R-:W-:Y:S01]  /*53e0*/  IMAD.HI.U32 R26, R3, R25, RZ ;  /* 0x00000019031a7227 */ /* 0x000fe200078e00ff */
[----:B------:R-:W-:-:S05]  /*53f0*/  ISETP.GT.U32.AND P5, PT, R29, R8, PT ;  /* 0x000000081d00720c */ /* 0x000fca0003fa4070 */
[--C-:B------:R-:W-:Y:S01]  /*5400*/  @!P0 IMAD.IADD R21, R21, 0x1, -R29.reuse ;  /* 0x0000000115158824 */ /* 0x100fe200078e0a1d */
[----:B------:R-:W-:Y:S01]  /*5410*/  ISETP.GT.U32.AND P0, PT, R29, R6, PT ;  /* 0x000000061d00720c */ /* 0x000fe20003f04070 */
[----:B------:R-:W-:Y:S02]  /*5420*/  IMAD.MOV R26, RZ, RZ, -R26 ;  /* 0x000000ffff1a7224 */ /* 0x000fe400078e0a1a */
[--C-:B------:R-:W-:Y:S01]  /*5430*/  @!P3 IMAD.IADD R27, R27, 0x1, -R29.reuse ;  /* 0x000000011b1bb824 */ /* 0x100fe200078e0a1d */
[C---:B------:R-:W-:Y:S01]  /*5440*/  ISETP.GT.U32.AND P3, PT, R29.reuse, R13, PT ;  /* 0x0000000d1d00720c */ /* 0x040fe20003f64070 */
[----:B------:R-:W-:Y:S01]  /*5450*/  @!P4 IMAD.IADD R14, R14, 0x1, -R29 ;  /* 0x000000010e0ec824 */ /* 0x000fe200078e0a1d */
[C---:B------:R-:W-:Y:S01]  /*5460*/  ISETP.GT.U32.AND P4, PT, R29.reuse, R12, PT ;  /* 0x0000000c1d00720c */ /* 0x040fe20003f84070 */
[C---:B------:R-:W-:Y:S01]  /*5470*/  IMAD R25, R29.reuse, R26, R25 ;  /* 0x0000001a1d197224 */ /* 0x040fe200078e0219 */
[----:B------:R-:W-:Y:S02]  /*5480*/  IABS R26, R10 ;  /* 0x0000000a001a7213 */ /* 0x000fe40000000000 */
[----:B------:R-:W2:Y:S01]  /*5490*/  LDL.LU R10, [R1+0x13c] ;  /* 0x00013c00010a7983 */ /* 0x000ea20000300800 */
[----:B------:R-:W-:Y:S01]  /*54a0*/  ISETP.GT.U32.AND P1, PT, R29, R7, PT ;  /* 0x000000071d00720c */ /* 0x000fe20003f24070 */
[----:B------:R-:W-:-:S02]  /*54b0*/  @!P6 IMAD.IADD R4, R4, 0x1, -R29 ;  /* 0x000000010404e824 */ /* 0x000fc400078e0a1d */
[--C-:B------:R-:W-:Y:S01]  /*54c0*/  @!P2 IMAD.IADD R9, R9, 0x1, -R29.reuse ;  /* 0x000000010909a824 */ /* 0x100fe200078e0a1d */
[C---:B------:R-:W-:Y:S01]  /*54d0*/  ISETP.GT.U32.AND P2, PT, R29.reuse, R11, PT ;  /* 0x0000000b1d00720c */ /* 0x040fe20003f44070 */
[--C-:B------:R-:W-:Y:S02]  /*54e0*/  @!P0 IMAD.IADD R6, R6, 0x1, -R29.reuse ;  /* 0x0000000106068824 */ /* 0x100fe400078e0a1d */
[--C-:B------:R-:W-:Y:S01]  /*54f0*/  @!P5 IMAD.IADD R8, R8, 0x1, -R29.reuse ;  /* 0x000000010808d824 */ /* 0x100fe200078e0a1d */
[----:B------:R-:W-:Y:S01]  /*5500*/  ISETP.GT.U32.AND P5, PT, R29, R5, PT ;  /* 0x000000051d00720c */ /* 0x000fe20003fa4070 */
[--C-:B------:R-:W-:Y:S02]  /*5510*/  @!P3 IMAD.IADD R13, R13, 0x1, -R29.reuse ;  /* 0x000000010d0db824 */ /* 0x100fe400078e0a1d */
[--C-:B------:R-:W-:Y:S02]  /*5520*/  @!P4 IMAD.IADD R12, R12, 0x1, -R29.reuse ;  /* 0x000000010c0cc824 */ /* 0x100fe400078e0a1d */
[--C-:B------:R-:W-:Y:S01]  /*5530*/  @!P1 IMAD.IADD R7, R7, 0x1, -R29.reuse ;  /* 0x0000000107079824 */ /* 0x100fe200078e0a1d */
[----:B------:R-:W-:Y:S03]  /*5540*/  STL [R1+0x44], R21 ;  /* 0x0000441501007387 */ /* 0x000fe60000100800 */
[--C-:B------:R-:W-:Y:S01]  /*5550*/  @!P2 IMAD.IADD R11, R11, 0x1, -R29.reuse ;  /* 0x000000010b0ba824 */ /* 0x100fe200078e0a1d */
[----:B------:R-:W-:Y:S03]  /*5560*/  STL [R1+0x40], R27 ;  /* 0x0000401b01007387 */ /* 0x000fe60000100800 */
[----:B------:R-:W-:Y:S01]  /*5570*/  @!P5 IMAD.IADD R5, R5, 0x1, -R29 ;  /* 0x000000010505d824 */ /* 0x000fe200078e0a1d */
[----:B------:R-:W-:Y:S04]  /*5580*/  STL [R1+0x3c], R14 ;  /* 0x00003c0e01007387 */ /* 0x000fe80000100800 */
[----:B------:R-:W-:Y:S04]  /*5590*/  STL [R1+0x38], R9 ;  /* 0x0000380901007387 */ /* 0x000fe80000100800 */
[----:B------:R-:W-:Y:S04]  /*55a0*/  STL [R1+0x34], R8 ;  /* 0x0000340801007387 */ /* 0x000fe80000100800 */
[----:B------:R0:W-:Y:S04]  /*55b0*/  STL [R1+0x180], R4 ;  /* 0x0001800401007387 */ /* 0x0001e80000100800 */
[----:B------:R1:W-:Y:S04]  /*55c0*/  STL [R1+0x30], R7 ;  /* 0x0000300701007387 */ /* 0x0003e80000100800 */
[----:B0-----:R-:W2:Y:S04]  /*55d0*/  LDL.LU R4, [R1+0x12c] ;  /* 0x00012c0001047983 */ /* 0x001ea80000300800 */
[----:B------:R-:W2:Y:S04]  /*55e0*/  LDL.LU R14, [R1+0x130] ;  /* 0x00013000010e7983 */ /* 0x000ea80000300800 */
[----:B------:R-:W2:Y:S04]  /*55f0*/  LDL.LU R9, [R1+0x108] ;  /* 0x0001080001097983 */ /* 0x000ea80000300800 */
[----:B------:R-:W2:Y:S04]  /*5600*/  LDL.LU R8, [R1+0x118] ;  /* 0x0001180001087983 */ /* 0x000ea80000300800 */
[----:B-1----:R-:W2:Y:S01]  /*5610*/  LDL.LU R7, [R1+0x120] ;  /* 0x0001200001077983 */ /* 0x002ea20000300800 */
[----:B---3--:R-:W-:-:S02]  /*5620*/  ISETP.GT.U32.AND P6, PT, R29, R20, PT ;  /* 0x000000141d00720c */ /* 0x008fc40003fc4070 */
[C---:B----4-:R-:W-:Y:S02]  /*5630*/  ISETP.GT.U32.AND P0, PT, R29.reuse, R19, PT ;  /* 0x000000131d00720c */ /* 0x050fe40003f04070 */
[C---:B--2---:R-:W-:Y:S02]  /*5640*/  ISETP.GT.U32.AND P3, PT, R29.reuse, R18, PT ;  /* 0x000000121d00720c */ /* 0x044fe40003f64070 */
[----:B------:R-:W-:-:S07]  /*5650*/  ISETP.GT.U32.AND P4, PT, R29, R17, PT ;  /* 0x000000111d00720c */ /* 0x000fce0003f84070 */
[--C-:B------:R-:W-:Y:S01]  /*5660*/  @!P6 IMAD.IADD R20, R20, 0x1, -R29.reuse ;  /* 0x000000011414e824 */ /* 0x100fe200078e0a1d */
[----:B------:R-:W-:Y:S01]  /*5670*/  ISETP.GT.U32.AND P1, PT, R29, R2, PT ;  /* 0x000000021d00720c */ /* 0x000fe20003f24070 */
[--C-:B------:R-:W-:Y:S01]  /*5680*/  @!P0 IMAD.IADD R19, R19, 0x1, -R29.reuse ;  /* 0x0000000113138824 */ /* 0x100fe200078e0a1d */
[C---:B------:R-:W-:Y:S02]  /*5690*/  ISETP.GT.U32.AND P6, PT, R29.reuse, R6, PT ;  /* 0x000000061d00720c */ /* 0x040fe40003fc4070 */
[C---:B------:R-:W-:Y:S01]  /*56a0*/  ISETP.GT.U32.AND P0, PT, R29.reuse, R13, PT ;  /* 0x0000000d1d00720c */ /* 0x040fe20003f04070 */
[--C-:B------:R-:W-:Y:S01]  /*56b0*/  @!P3 IMAD.IADD R18, R18, 0x1, -R29.reuse ;  /* 0x000000011212b824 */ /* 0x100fe200078e0a1d */
[C---:B------:R-:W-:Y:S02]  /*56c0*/  ISETP.GT.U32.AND P3, PT, R29.reuse, R12, PT ;  /* 0x0000000c1d00720c */ /* 0x040fe40003f64070 */
[----:B------:R-:W-:Y:S01]  /*56d0*/  ISETP.GT.U32.AND P2, PT, R29, R16, PT ;  /* 0x000000101d00720c */ /* 0x000fe20003f44070 */
[----:B------:R-:W-:Y:S01]  /*56e0*/  @!P4 IMAD.IADD R17, R17, 0x1, -R29 ;  /* 0x000000011111c824 */ /* 0x000fe200078e0a1d */
[----:B------:R-:W-:-:S03]  /*56f0*/  ISETP.GT.U32.AND P4, PT, R29, R11, PT ;  /* 0x0000000b1d00720c */ /* 0x000fc60003f84070 */
[--C-:B------:R-:W-:Y:S01]  /*5700*/  @!P1 IMAD.IADD R2, R2, 0x1, -R29.reuse ;  /* 0x0000000102029824 */ /* 0x100fe200078e0a1d */
[----:B------:R-:W-:Y:S01]  /*5710*/  ISETP.GT.U32.AND P5, PT, R29, R15, PT ;  /* 0x0000000f1d00720c */ /* 0x000fe20003fa4070 */
[----:B------:R-:W-:-:S06]  /*5720*/  @!P6 IMAD.IADD R6, R6, 0x1, -R29 ;  /* 0x000000010606e824 */ /* 0x000fcc00078e0a1d */
[--C-:B------:R-:W-:Y:S01]  /*5730*/  @!P2 IMAD.IADD R16, R16, 0x1, -R29.reuse ;  /* 0x000000011010a824 */ /* 0x100fe200078e0a1d */
[----:B------:R-:W-:Y:S01]  /*5740*/  ISETP.GT.U32.AND P2, PT, R29, R5, PT ;  /* 0x000000051d00720c */ /* 0x000fe20003f44070 */
[--C-:B------:R-:W-:Y:S01]  /*5750*/  @!P0 IMAD.IADD R13, R13, 0x1, -R29.reuse ;  /* 0x000000010d0d8824 */ /* 0x100fe200078e0a1d */
[----:B------:R0:W-:Y:S01]  /*5760*/  STL [R1+0x164], R6 ;  /* 0x0001640601007387 */ /* 0x0001e20000100800 */
[--C-:B------:R-:W-:Y:S02]  /*5770*/  @!P3 IMAD.IADD R12, R12, 0x1, -R29.reuse ;  /* 0x000000010c0cb824 */ /* 0x100fe400078e0a1d */
[--C-:B------:R-:W-:Y:S02]  /*5780*/  @!P4 IMAD.IADD R11, R11, 0x1, -R29.reuse ;  /* 0x000000010b0bc824 */ /* 0x100fe400078e0a1d */
[--C-:B------:R-:W-:Y:S01]  /*5790*/  @!P5 IMAD.IADD R15, R15, 0x1, -R29.reuse ;  /* 0x000000010f0fd824 */ /* 0x100fe200078e0a1d */
[----:B------:R-:W-:Y:S01]  /*57a0*/  ISETP.GT.U32.AND P5, PT, R29, R2, PT ;  /* 0x000000021d00720c */ /* 0x000fe20003fa4070 */
[----:B0-----:R-:W2:Y:S04]  /*57b0*/  LDL.LU R6, [R1+0x110] ;  /* 0x0001100001067983 */ /* 0x001ea80000300800 */
[----:B------:R0:W-:Y:S04]  /*57c0*/  STL [R1+0x170], R13 ;  /* 0x0001700d01007387 */ /* 0x0001e80000100800 */
[----:B------:R-:W3:Y:S04]  /*57d0*/  LDL.LU R22, [R1+0x114] ;  /* 0x0001140001167983 */ /* 0x000ee80000300800 */
[----:B------:R1:W-:Y:S04]  /*57e0*/  STL [R1+0x178], R12 ;  /* 0x0001780c01007387 */ /* 0x0003e80000100800 */
[----:B------:R-:W4:Y:S04]  /*57f0*/  LDL.LU R21, [R1+0xec] ;  /* 0x0000ec0001157983 */ /* 0x000f280000300800 */
[----:B------:R-:W-:Y:S01]  /*5800*/  STL [R1+0x168], R11 ;  /* 0x0001680b01007387 */ /* 0x000fe20000100800 */
[----:B------:R-:W-:-:S03]  /*5810*/  @!P2 IMAD.IADD R5, R5, 0x1, -R29 ;  /* 0x000000010505a824 */ /* 0x000fc600078e0a1d */
[----:B0-----:R-:W2:Y:S01]  /*5820*/  LDL.LU R13, [R1+0xf8] ;  /* 0x0000f800010d7983 */ /* 0x001ea20000300800 */
[----:B------:R-:W-:-:S03]  /*5830*/  @!P5 IMAD.IADD R2, R2, 0x1, -R29 ;  /* 0x000000010202d824 */ /* 0x000fc600078e0a1d */
[----:B-1----:R-:W2:Y:S04]  /*5840*/  LDL.LU R12, [R1+0x100] ;  /* 0x00010000010c7983 */ /* 0x002ea80000300800 */
[----:B------:R-:W-:Y:S04]  /*5850*/  STL [R1+0x16c], R5 ;  /* 0x00016c0501007387 */ /* 0x000fe80000100800 */
[----:B------:R0:W-:Y:S04]  /*5860*/  STL [R1+0x148], R2 ;  /* 0x0001480201007387 */ /* 0x0001e80000100800 */
[----:B0-----:R-:W2:Y:S04]  /*5870*/  LDL.LU R2, [R1+0xf0] ;  /* 0x0000f00001027983 */ /* 0x001ea80000300800 */
[----:B------:R-:W2:Y:S04]  /*5880*/  LDL.LU R11, [R1+0xf4] ;  /* 0x0000f400010b7983 */ /* 0x000ea80000300800 */
[----:B------:R-:W2:Y:S01]  /*5890*/  LDL.LU R5, [R1+0xd0] ;  /* 0x0000d00001057983 */ /* 0x000ea20000300800 */
[----:B------:R-:W-:-:S02]  /*58a0*/  ISETP.GT.U32.AND P1, PT, R29, R10, PT ;  /* 0x0000000a1d00720c */ /* 0x000fc40003f24070 */
[----:B------:R-:W-:-:S11]  /*58b0*/  ISETP.GT.U32.AND P0, PT, R29, R19, PT ;  /* 0x000000131d00720c */ /* 0x000fd60003f04070 */
[--C-:B------:R-:W-:Y:S01]  /*58c0*/  @!P1 IMAD.IADD R10, R10, 0x1, -R29.reuse ;  /* 0x000000010a0a9824 */ /* 0x100fe200078e0a1d */
[C---:B------:R-:W-:Y:S02]  /*58d0*/  ISETP.GT.U32.AND P1, PT, R29.reuse, R20, PT ;  /* 0x000000141d00720c */ /* 0x040fe40003f24070 */
[C---:B------:R-:W-:Y:S02]  /*58e0*/  ISETP.GT.U32.AND P3, PT, R29.reuse, R18, PT ;  /* 0x000000121d00720c */ /* 0x040fe40003f64070 */
[C---:B------:R-:W-:Y:S02]  /*58f0*/  ISETP.GT.U32.AND P6, PT, R29.reuse, R10, PT ;  /* 0x0000000a1d00720c */ /* 0x040fe40003fc4070 */
[----:B------:R-:W-:Y:S01]  /*5900*/  ISETP.GT.U32.AND P4, PT, R29, R17, PT ;  /* 0x000000111d00720c */ /* 0x000fe20003f84070 */
[----:B------:R-:W-:Y:S01]  /*5910*/  @!P0 IMAD.IADD R19, R19, 0x1, -R29 ;  /* 0x0000000113138824 */ /* 0x000fe200078e0a1d */
[----:B------:R-:W-:-:S05]  /*5920*/  ISETP.GT.U32.AND P0, PT, R29, R14, PT ;  /* 0x0000000e1d00720c */ /* 0x000fca0003f04070 */
[--C-:B------:R-:W-:Y:S01]  /*5930*/  @!P1 IMAD.IADD R20, R20, 0x1, -R29.reuse ;  /* 0x0000000114149824 */ /* 0x100fe200078e0a1d */
[C---:B------:R-:W-:Y:S02]  /*5940*/  ISETP.GT.U32.AND P1, PT, R29.reuse, R4, PT ;  /* 0x000000041d00720c */ /* 0x040fe40003f24070 */
[C---:B------:R-:W-:Y:S01]  /*5950*/  ISETP.GT.U32.AND P2, PT, R29.reuse, R16, PT ;  /* 0x000000101d00720c */ /* 0x040fe20003f44070 */
[--C-:B------:R-:W-:Y:S01]  /*5960*/  @!P6 IMAD.IADD R10, R10, 0x1, -R29.reuse ;  /* 0x000000010a0ae824 */ /* 0x100fe200078e0a1d */
[C---:B------:R-:W-:Y:S01]  /*5970*/  ISETP.GT.U32.AND P5, PT, R29.reuse, R15, PT ;  /* 0x0000000f1d00720c */ /* 0x040fe20003fa4070 */
[--C-:B------:R-:W-:Y:S01]  /*5980*/  @!P3 IMAD.IADD R18, R18, 0x1, -R29.reuse ;  /* 0x000000011212b824 */ /* 0x100fe200078e0a1d */
[----:B------:R-:W-:Y:S01]  /*5990*/  ISETP.GT.U32.AND P3, PT, R29, R9, PT ;  /* 0x000000091d00720c */ /* 0x000fe20003f64070 */
[--C-:B------:R-:W-:Y:S01]  /*59a0*/  @!P4 IMAD.IADD R17, R17, 0x1, -R29.reuse ;  /* 0x000000011111c824 */ /* 0x100fe200078e0a1d */
[----:B------:R-:W-:Y:S01]  /*59b0*/  ISETP.GT.U32.AND P4, PT, R29, R8, PT ;  /* 0x000000081d00720c */ /* 0x000fe20003f84070 */
[----:B------:R-:W-:-:S04]  /*59c0*/  @!P0 IMAD.IADD R14, R14, 0x1, -R29 ;  /* 0x000000010e0e8824 */ /* 0x000fc800078e0a1d */
[--C-:B------:R-:W-:Y:S02]  /*59d0*/  @!P1 IMAD.IADD R4, R4, 0x1, -R29.reuse ;  /* 0x0000000104049824 */ /* 0x100fe400078e0a1d */
[--C-:B------:R-:W-:Y:S01]  /*59e0*/  @!P2 IMAD.IADD R16, R16, 0x1, -R29.reuse ;  /* 0x000000011010a824 */ /* 0x100fe200078e0a1d */
[----:B------:R-:W-:Y:S01]  /*59f0*/  ISETP.GT.U32.AND P2, PT, R29, R7, PT ;  /* 0x000000071d00720c */ /* 0x000fe20003f44070 */
[--C-:B------:R-:W-:Y:S01]  /*5a00*/  @!P5 IMAD.IADD R15, R15, 0x1, -R29.reuse ;  /* 0x000000010f0fd824 */ /* 0x100fe200078e0a1d */
[----:B------:R-:W-:Y:S01]  /*5a10*/  STL [R1+0x154], R20 ;  /* 0x0001541401007387 */ /* 0x000fe20000100800 */
[--C-:B------:R-:W-:Y:S02]  /*5a20*/  @!P3 IMAD.IADD R9, R9, 0x1, -R29.reuse ;  /* 0x000000010909b824 */ /* 0x100fe400078e0a1d */
[--C-:B------:R-:W-:Y:S01]  /*5a30*/  @!P4 IMAD.IADD R8, R8, 0x1, -R29.reuse ;  /* 0x000000010808c824 */ /* 0x100fe200078e0a1d */
[----:B------:R-:W-:Y:S04]  /*5a40*/  STL [R1+0x160], R19 ;  /* 0x0001601301007387 */ /* 0x000fe80000100800 */
[----:B------:R-:W-:Y:S04]  /*5a50*/  STL [R1+0x14c], R18 ;  /* 0x00014c1201007387 */ /* 0x000fe80000100800 */
[----:B------:R-:W-:Y:S04]  /*5a60*/  STL [R1+0x150], R17 ;  /* 0x0001501101007387 */ /* 0x000fe80000100800 */
[----:B------:R-:W-:Y:S01]  /*5a70*/  STL [R1+0x128], R16 ;  /* 0x0001281001007387 */ /* 0x000fe20000100800 */
[----:B------:R-:W-:-:S03]  /*5a80*/  @!P2 IMAD.IADD R7, R7, 0x1, -R29 ;  /* 0x000000010707a824 */ /* 0x000fc600078e0a1d */
[----:B------:R0:W-:Y:S04]  /*5a90*/  STL [R1+0x13c], R10 ;  /* 0x00013c0a01007387 */ /* 0x0001e80000100800 */
[----:B------:R-:W-:Y:S04]  /*5aa0*/  STL [R1+0x138], R15 ;  /* 0x0001380f01007387 */ /* 0x000fe80000100800 */
[----:B0-----:R-:W2:Y:S04]  /*5ab0*/  LDL.LU R10, [R1+0xe0] ;  /* 0x0000e000010a7983 */ /* 0x001ea80000300800 */
[----:B------:R-:W2:Y:S04]  /*5ac0*/  LDL.LU R20, [R1+0xe8] ;  /* 0x0000e80001147983 */ /* 0x000ea80000300800 */
[----:B------:R-:W2:Y:S04]  /*5ad0*/  LDL.LU R19, [R1+0xd4] ;  /* 0x0000d40001137983 */ /* 0x000ea80000300800 */
[----:B------:R-:W2:Y:S04]  /*5ae0*/  LDL.LU R18, [R1+0xd8] ;  /* 0x0000d80001127983 */ /* 0x000ea80000300800 */
[----:B------:R-:W2:Y:S01]  /*5af0*/  LDL.LU R17, [R1+0xbc] ;  /* 0x0000bc0001117983 */ /* 0x000ea20000300800 */
[----:B---3--:R-:W-:-:S02]  /*5b00*/  ISETP.GT.U32.AND P6, PT, R29, R22, PT ;  /* 0x000000161d00720c */ /* 0x008fc40003fc4070 */
[C---:B----4-:R-:W-:Y:S02]  /*5b10*/  ISETP.GT.U32.AND P1, PT, R29.reuse, R21, PT ;  /* 0x000000151d00720c */ /* 0x050fe40003f24070 */
[----:B--2---:R-:W-:-:S09]  /*5b20*/  ISETP.GT.U32.AND P0, PT, R29, R13, PT ;  /* 0x0000000d1d00720c */ /* 0x004fd20003f04070 */
[--C-:B------:R-:W-:Y:S01]  /*5b30*/  @!P6 IMAD.IADD R22, R22, 0x1, -R29.reuse ;  /* 0x000000011616e824 */ /* 0x100fe200078e0a1d */
[C---:B------:R-:W-:Y:S02]  /*5b40*/  ISETP.GT.U32.AND P5, PT, R29.reuse, R6, PT ;  /* 0x000000061d00720c */ /* 0x040fe40003fa4070 */
[----:B------:R-:W-:Y:S01]  /*5b50*/  ISETP.GT.U32.AND P6, PT, R29, R4, PT ;  /* 0x000000041d00720c */ /* 0x000fe20003fc4070 */
[--C-:B------:R-:W-:Y:S01]  /*5b60*/  @!P1 IMAD.IADD R21, R21, 0x1, -R29.reuse ;  /* 0x0000000115159824 */ /* 0x100fe200078e0a1d */
[C---:B------:R-:W-:Y:S02]  /*5b70*/  ISETP.GT.U32.AND P3, PT, R29.reuse, R12, PT ;  /* 0x0000000c1d00720c */ /* 0x040fe40003f64070 */
[----:B------:R-:W-:Y:S01]  /*5b80*/  ISETP.GT.U32.AND P1, PT, R29, R14, PT ;  /* 0x0000000e1d00720c */ /* 0x000fe20003f24070 */
[----:B------:R-:W-:Y:S01]  /*5b90*/  @!P0 IMAD.IADD R13, R13, 0x1, -R29 ;  /* 0x000000010d0d8824 */ /* 0x000fe200078e0a1d */
[C---:B------:R-:W-:Y:S02]  /*5ba0*/  ISETP.GT.U32.AND P0, PT, R29.reuse, R9, PT ;  /* 0x000000091d00720c */ /* 0x040fe40003f04070 */
[----:B------:R-:W-:-:S03]  /*5bb0*/  ISETP.GT.U32.AND P4, PT, R29, R2, PT ;  /* 0x000000021d00720c */ /* 0x000fc60003f84070 */
[--C-:B------:R-:W-:Y:S01]  /*5bc0*/  @!P5 IMAD.IADD R6, R6, 0x1, -R29.reuse ;  /* 0x000000010606d824 */ /* 0x100fe200078e0a1d */
[C---:B------:R-:W-:Y:S01]  /*5bd0*/  ISETP.GT.U32.AND P2, PT, R29.reuse, R11, PT ;  /* 0x0000000b1d00720c */ /* 0x040fe20003f44070 */
[--C-:B------:R-:W-:Y:S01]  /*5be0*/  @!P6 IMAD.IADD R4, R4, 0x1, -R29.reuse ;  /* 0x000000010404e824 */ /* 0x100fe200078e0a1d */
[C---:B------:R-:W-:Y:S01]  /*5bf0*/  ISETP.GT.U32.AND P5, PT, R29.reuse, R5, PT ;  /* 0x000000051d00720c */ /* 0x040fe20003fa4070 */
[--C-:B------:R-:W-:Y:S01]  /*5c00*/  @!P3 IMAD.IADD R12, R12, 0x1, -R29.reuse ;  /* 0x000000010c0cb824 */ /* 0x100fe200078e0a1d */
[----:B------:R-:W-:Y:S01]  /*5c10*/  ISETP.GT.U32.AND P3, PT, R29, R8, PT ;  /* 0x000000081d00720c */ /* 0x000fe20003f64070 */
[----:B------:R-:W-:-:S04]  /*5c20*/  @!P1 IMAD.IADD R14, R14, 0x1, -R29 ;  /* 0x000000010e0e9824 */ /* 0x000fc800078e0a1d */
[--C-:B------:R-:W-:Y:S01]  /*5c30*/  @!P4 IMAD.IADD R2, R2, 0x1, -R29.reuse ;  /* 0x000000010202c824 */ /* 0x100fe200078e0a1d */
[----:B------:R-:W-:Y:S01]  /*5c40*/  ISETP.GT.U32.AND P4, PT, R29, R7, PT ;  /* 0x000000071d00720c */ /* 0x000fe20003f84070 */
[----:B------:R0:W-:Y:S01]  /*5c50*/  STL [R1+0x12c], R4 ;  /* 0x00012c0401007387 */ /* 0x0001e20000100800 */
[--C-:B------:R-:W-:Y:S02]  /*5c60*/  @!P0 IMAD.IADD R9, R9, 0x1, -R29.reuse ;  /* 0x0000000109098824 */ /* 0x100fe400078e0a1d */
[--C-:B------:R-:W-:Y:S01]  /*5c70*/  @!P2 IMAD.IADD R11, R11, 0x1, -R29.reuse ;  /* 0x000000010b0ba824 */ /* 0x100fe200078e0a1d */
[----:B------:R-:W-:Y:S01]  /*5c80*/  ISETP.GT.U32.AND P2, PT, R29, R6, PT ;  /* 0x000000061d00720c */ /* 0x000fe20003f44070 */
[----:B0-----:R-:W2:Y:S04]  /*5c90*/  LDL.LU R4, [R1+0xc8] ;  /* 0x0000c80001047983 */ /* 0x001ea80000300800 */
[----:B------:R-:W3:Y:S04]  /*5ca0*/  LDL.LU R16, [R1+0xcc] ;  /* 0x0000cc0001107983 */ /* 0x000ee80000300800 */
[----:B------:R0:W-:Y:S01]  /*5cb0*/  STL [R1+0x130], R14 ;  /* 0x0001300e01007387 */ /* 0x0001e20000100800 */
[----:B------:R-:W-:-:S03]  /*5cc0*/  @!P5 IMAD.IADD R5, R5, 0x1, -R29 ;  /* 0x000000010505d824 */ /* 0x000fc600078e0a1d */
[----:B------:R-:W4:Y:S01]  /*5cd0*/  LDL.LU R15, [R1+0xc0] ;  /* 0x0000c000010f7983 */ /* 0x000f220000300800 */
[----:B------:R-:W-:-:S03]  /*5ce0*/  ISETP.GT.U32.AND P5, PT, R29, R22, PT ;  /* 0x000000161d00720c */ /* 0x000fc60003fa4070 */
[----:B------:R1:W-:Y:S01]  /*5cf0*/  STL [R1+0x108], R9 ;  /* 0x0001080901007387 */ /* 0x0003e20000100800 */
[----:B------:R-:W-:-:S03]  /*5d00*/  ISETP.GT.U32.AND P1, PT, R29, R21, PT ;  /* 0x000000151d00720c */ /* 0x000fc60003f24070 */
[----:B0-----:R-:W2:Y:S01]  /*5d10*/  LDL.LU R14, [R1+0xc4] ;  /* 0x0000c400010e7983 */ /* 0x001ea20000300800 */
[----:B------:R-:W-:Y:S01]  /*5d20*/  ISETP.GT.U32.AND P0, PT, R29, R13, PT ;  /* 0x0000000d1d00720c */ /* 0x000fe20003f04070 */
[--C-:B------:R-:W-:Y:S01]  /*5d30*/  @!P4 IMAD.IADD R7, R7, 0x1, -R29.reuse ;  /* 0x000000010707c824 */ /* 0x100fe200078e0a1d */
[C---:B------:R-:W-:Y:S01]  /*5d40*/  ISETP.GT.U32.AND P4, PT, R29.reuse, R2, PT ;  /* 0x000000021d00720c */ /* 0x040fe20003f84070 */
[----:B-1----:R-:W2:Y:S01]  /*5d50*/  LDL.LU R9, [R1+0xa8] ;  /* 0x0000a80001097983 */ /* 0x002ea20000300800 */
[--C-:B------:R-:W-:Y:S01]  /*5d60*/  @!P3 IMAD.IADD R8, R8, 0x1, -R29.reuse ;  /* 0x000000010808b824 */ /* 0x100fe200078e0a1d */
[----:B------:R-:W-:Y:S01]  /*5d70*/  ISETP.GT.U32.AND P3, PT, R29, R12, PT ;  /* 0x0000000c1d00720c */ /* 0x000fe20003f64070 */
[----:B------:R-:W-:-:S03]  /*5d80*/  @!P2 IMAD.IADD R6, R6, 0x1, -R29 ;  /* 0x000000010606a824 */ /* 0x000fc600078e0a1d */
[----:B------:R0:W-:Y:S01]  /*5d90*/  STL [R1+0x118], R8 ;  /* 0x0001180801007387 */ /* 0x0001e20000100800 */
[--C-:B------:R-:W-:Y:S02]  /*5da0*/  @!P5 IMAD.IADD R22, R22, 0x1, -R29.reuse ;  /* 0x000000011616d824 */ /* 0x100fe400078e0a1d */
[--C-:B------:R-:W-:Y:S01]  /*5db0*/  @!P1 IMAD.IADD R21, R21, 0x1, -R29.reuse ;  /* 0x0000000115159824 */ /* 0x100fe200078e0a1d */
[----:B0-----:R-:W2:Y:S01]  /*5dc0*/  LDL.LU R8, [R1+0xb4] ;  /* 0x0000b40001087983 */ /* 0x001ea20000300800 */
[----:B------:R-:W-:-:S03]  /*5dd0*/  @!P0 IMAD.IADD R13, R13, 0x1, -R29 ;  /* 0x000000010d0d8824 */ /* 0x000fc600078e0a1d */
[----:B------:R0:W-:Y:S01]  /*5de0*/  STL [R1+0x120], R7 ;  /* 0x0001200701007387 */ /* 0x0001e20000100800 */
[--C-:B------:R-:W-:Y:S02]  /*5df0*/  @!P4 IMAD.IADD R2, R2, 0x1, -R29.reuse ;  /* 0x000000010202c824 */ /* 0x100fe400078e0a1d */
[----:B------:R-:W-:Y:S01]  /*5e00*/  @!P3 IMAD.IADD R12, R12, 0x1, -R29 ;  /* 0x000000010c0cb824 */ /* 0x000fe200078e0a1d */
[----:B0-----:R-:W2:Y:S04]  /*5e10*/  LDL.LU R7, [R1+0xb8] ;  /* 0x0000b80001077983 */ /* 0x001ea80000300800 */
[----:B------:R0:W-:Y:S04]  /*5e20*/  STL [R1+0x110], R6 ;  /* 0x0001100601007387 */ /* 0x0001e80000100800 */
[----:B0-----:R-:W2:Y:S04]  /*5e30*/  LDL.LU R6, [R1+0xac] ;  /* 0x0000ac0001067983 */ /* 0x001ea80000300800 */
[----:B------:R-:W-:Y:S04]  /*5e40*/  STL [R1+0x114], R22 ;  /* 0x0001141601007387 */ /* 0x000fe80000100800 */
[----:B------:R-:W-:Y:S04]  /*5e50*/  STL [R1+0xec], R21 ;  /* 0x0000ec1501007387 */ /* 0x000fe80000100800 */
[----:B------:R-:W-:Y:S04]  /*5e60*/  STL [R1+0xf8], R13 ;  /* 0x0000f80d01007387 */ /* 0x000fe80000100800 */
[----:B------:R0:W-:Y:S04]  /*5e70*/  STL [R1+0xf0], R2 ;  /* 0x0000f00201007387 */ /* 0x0001e80000100800 */
[----:B------:R-:W-:Y:S04]  /*5e80*/  STL [R1+0x100], R12 ;  /* 0x0001000c01007387 */ /* 0x000fe80000100800 */
[----:B0-----:R-:W2:Y:S01]  /*5e90*/  LDL R2, [R1+0x7c0] ;  /* 0x0007c00001027983 */ /* 0x001ea20000100800 */
[----:B------:R-:W-:-:S02]  /*5ea0*/  ISETP.GT.U32.AND P6, PT, R29, R5, PT ;  /* 0x000000051d00720c */ /* 0x000fc40003fc4070 */
[C---:B------:R-:W-:Y:S02]  /*5eb0*/  ISETP.GT.U32.AND P5, PT, R29.reuse, R10, PT ;  /* 0x0000000a1d00720c */ /* 0x040fe40003fa4070 */
[C---:B------:R-:W-:Y:S02]  /*5ec0*/  ISETP.GT.U32.AND P1, PT, R29.reuse, R20, PT ;  /* 0x000000141d00720c */ /* 0x040fe40003f24070 */
[C---:B------:R-:W-:Y:S02]  /*5ed0*/  ISETP.GT.U32.AND P0, PT, R29.reuse, R19, PT ;  /* 0x000000131d00720c */ /* 0x040fe40003f04070 */
[----:B------:R-:W-:-:S05]  /*5ee0*/  ISETP.GT.U32.AND P3, PT, R29, R18, PT ;  /* 0x000000121d00720c */ /* 0x000fca0003f64070 */
[--C-:B------:R-:W-:Y:S02]  /*5ef0*/  @!P6 IMAD.IADD R5, R5, 0x1, -R29.reuse ;  /* 0x000000010505e824 */ /* 0x100fe400078e0a1d */
[--C-:B------:R-:W-:Y:S02]  /*5f00*/  @!P5 IMAD.IADD R10, R10, 0x1, -R29.reuse ;  /* 0x000000010a0ad824 */ /* 0x100fe400078e0a1d */
[--C-:B------:R-:W-:Y:S01]  /*5f10*/  @!P1 IMAD.IADD R20, R20, 0x1, -R29.reuse ;  /* 0x0000000114149824 */ /* 0x100fe200078e0a1d */
[----:B------:R-:W-:Y:S01]  /*5f20*/  ISETP.GT.U32.AND P2, PT, R29, R11, PT ;  /* 0x0000000b1d00720c */ /* 0x000fe20003f44070 */
[--C-:B------:R-:W-:Y:S01]  /*5f30*/  @!P0 IMAD.IADD R19, R19, 0x1, -R29.reuse ;  /* 0x0000000113138824 */ /* 0x100fe200078e0a1d */
[----:B------:R-:W-:Y:S01]  /*5f40*/  ISETP.GT.U32.AND P4, PT, R29, R17, PT ;  /* 0x000000111d00720c */ /* 0x000fe20003f84070 */
[--C-:B------:R-:W-:Y:S02]  /*5f50*/  @!P3 IMAD.IADD R18, R18, 0x1, -R29.reuse ;  /* 0x000000011212b824 */ /* 0x100fe400078e0a1d */
[----:B------:R-:W-:Y:S01]  /*5f60*/  IMAD.HI.U32 R27, R3, R26, RZ ;  /* 0x0000001a031b7227 */ /* 0x000fe200078e00ff */
[----:B------:R0:W-:Y:S07]  /*5f70*/  STL [R1+0xd0], R5 ;  /* 0x0000d00501007387 */ /* 0x0001ee0000100800 */
[----:B------:R-:W-:-:S02]  /*5f80*/  @!P2 IMAD.IADD R11, R11, 0x1, -R29 ;  /* 0x000000010b0ba824 */ /* 0x000fc400078e0a1d */
[----:B------:R-:W-:Y:S02]  /*5f90*/  IMAD.MOV R27, RZ, RZ, -R27 ;  /* 0x000000ffff1b7224 */ /* 0x000fe400078e0a1b */
[----:B------:R-:W-:Y:S01]  /*5fa0*/  @!P4 IMAD.IADD R17, R17, 0x1, -R29 ;  /* 0x000000011111c824 */ /* 0x000fe200078e0a1d */
[----:B------:R1:W-:Y:S04]  /*5fb0*/  STL [R1+0xf4], R11 ;  /* 0x0000f40b01007387 */ /* 0x0003e80000100800 */
[----:B0-----:R-:W2:Y:S01]  /*5fc0*/  LDL.LU R5, [R1+0xb0] ;  /* 0x0000b00001057983 */ /* 0x001ea20000300800 */
[----:B------:R-:W-:-:S03]  /*5fd0*/  IMAD R26, R29, R27, R26 ;  /* 0x0000001b1d1a7224 */ /* 0x000fc600078e021a */
[----:B------:R-:W2:Y:S04]  /*5fe0*/  LDL.LU R13, [R1+0x94] ;  /* 0x00009400010d7983 */ /* 0x000ea80000300800 */
[----:B------:R-:W2:Y:S01]  /*5ff0*/  LDL.LU R12, [R1+0xa0] ;  /* 0x0000a000010c7983 */ /* 0x000ea20000300800 */
[C---:B---3--:R-:W-:Y:S02]  /*6000*/  ISETP.GT.U32.AND P6, PT, R29.reuse, R16, PT ;  /* 0x000000101d00720c */ /* 0x048fe40003fc4070 */
[C---:B----4-:R-:W-:Y:S02]  /*6010*/  ISETP.GT.U32.AND P5, PT, R29.reuse, R15, PT ;  /* 0x0000000f1d00720c */ /* 0x050fe40003fa4070 */
[C---:B--2---:R-:W-:Y:S02]  /*6020*/  ISETP.GT.U32.AND P1, PT, R29.reuse, R14, PT ;  /* 0x0000000e1d00720c */ /* 0x044fe40003f24070 */
[----:B------:R-:W-:-:S07]  /*6030*/  ISETP.GT.U32.AND P0, PT, R29, R9, PT ;  /* 0x000000091d00720c */ /* 0x000fce0003f04070 */
[--C-:B------:R-:W-:Y:S01]  /*6040*/  @!P6 IMAD.IADD R16, R16, 0x1, -R29.reuse ;  /* 0x000000011010e824 */ /* 0x100fe200078e0a1d */
[----:B------:R-:W-:Y:S01]  /*6050*/  ISETP.GT.U32.AND P6, PT, R29, R10, PT ;  /* 0x0000000a1d00720c */ /* 0x000fe20003fc4070 */
[--C-:B------:R-:W-:Y:S01]  /*6060*/  @!P5 IMAD.IADD R15, R15, 0x1, -R29.reuse ;  /* 0x000000010f0fd824 */ /* 0x100fe200078e0a1d */
[C---:B------:R-:W-:Y:S01]  /*6070*/  ISETP.GT.U32.AND P5, PT, R29.reuse, R20, PT ;  /* 0x000000141d00720c */ /* 0x040fe20003fa4070 */
[--C-:B------:R-:W-:Y:S01]  /*6080*/  @!P1 IMAD.IADD R14, R14, 0x1, -R29.reuse ;  /* 0x000000010e0e9824 */ /* 0x100fe200078e0a1d */
[C---:B------:R-:W-:Y:S02]  /*6090*/  ISETP.GT.U32.AND P1, PT, R29.reuse, R19, PT ;  /* 0x000000131d00720c */ /* 0x040fe40003f24070 */
[----:B------:R-:W-:Y:S01]  /*60a0*/  ISETP.GT.U32.AND P3, PT, R29, R8, PT ;  /* 0x000000081d00720c */ /* 0x000fe20003f64070 */
[----:B------:R-:W-:Y:S01]  /*60b0*/  @!P0 IMAD.IADD R9, R9, 0x1, -R29 ;  /* 0x0000000109098824 */ /* 0x000fe200078e0a1d */
[----:B------:R-:W-:-:S05]  /*60c0*/  ISETP.GT.U32.AND P0, PT, R29, R18, PT ;  /* 0x000000121d00720c */ /* 0x000fca0003f04070 */
[--C-:B------:R-:W-:Y:S02]  /*60d0*/  @!P6 IMAD.IADD R10, R10, 0x1, -R29.reuse ;  /* 0x000000010a0ae824 */ /* 0x100fe400078e0a1d */
[--C-:B------:R-:W-:Y:S02]  /*60e0*/  @!P5 IMAD.IADD R20, R20, 0x1, -R29.reuse ;  /* 0x000000011414d824 */ /* 0x100fe400078e0a1d */
[--C-:B------:R-:W-:Y:S02]  /*60f0*/  @!P1 IMAD.IADD R19, R19, 0x1, -R29.reuse ;  /* 0x0000000113139824 */ /* 0x100fe400078e0a1d */
[--C-:B------:R-:W-:Y:S01]  /*6100*/  @!P3 IMAD.IADD R8, R8, 0x1, -R29.reuse ;  /* 0x000000010808b824 */ /* 0x100fe200078e0a1d */
[C---:B------:R-:W-:Y:S01]  /*6110*/  ISETP.GT.U32.AND P3, PT, R29.reuse, R17, PT ;  /* 0x000000111d00720c */ /* 0x040fe20003f64070 */
[----:B------:R-:W-:Y:S01]  /*6120*/  @!P0 IMAD.IADD R18, R18, 0x1, -R29 ;  /* 0x0000000112128824 */ /* 0x000fe200078e0a1d */
[C---:B------:R-:W-:Y:S02]  /*6130*/  ISETP.GT.U32.AND P2, PT, R29.reuse, R4, PT ;  /* 0x000000041d00720c */ /* 0x040fe40003f44070 */
[----:B------:R-:W-:-:S09]  /*6140*/  ISETP.GT.U32.AND P4, PT, R29, R7, PT ;  /* 0x000000071d00720c */ /* 0x000fd20003f84070 */
[--C-:B------:R-:W-:Y:S02]  /*6150*/  @!P3 IMAD.IADD R17, R17, 0x1, -R29.reuse ;  /* 0x000000011111b824 */ /* 0x100fe400078e0a1d */
[--C-:B------:R-:W-:Y:S01]  /*6160*/  @!P2 IMAD.IADD R4, R4, 0x1, -R29.reuse ;  /* 0x000000010404a824 */ /* 0x100fe200078e0a1d */
[----:B------:R-:W-:Y:S02]  /*6170*/  IABS R27, R2 ;  /* 0x00000002001b7213 */ /* 0x000fe40000000000 */
[----:B------:R-:W2:Y:S04]  /*6180*/  LDL.LU R2, [R1+0xa4] ;  /* 0x0000a40001027983 */ /* 0x000ea80000300800 */
[----:B-1----:R-:W3:Y:S04]  /*6190*/  LDL.LU R11, [R1+0x98] ;  /* 0x00009800010b7983 */ /* 0x002ee80000300800 */
[----:B------:R0:W-:Y:S04]  /*61a0*/  STL [R1+0xe0], R10 ;  /* 0x0000e00a01007387 */ /* 0x0001e80000100800 */
[----:B0-----:R-:W4:Y:S04]  /*61b0*/  LDL.LU R10, [R1+0x9c] ;  /* 0x00009c00010a7983 */ /* 0x001f280000300800 */
[----:B------:R0:W-:Y:S04]  /*61c0*/  STL [R1+0xe8], R20 ;  /* 0x0000e81401007387 */ /* 0x0001e80000100800 */
[----:B------:R-:W4:Y:S04]  /*61d0*/  LDL.LU R22, [R1+0x80] ;  /* 0x0000800001167983 */ /* 0x000f280000300800 */
[----:B------:R1:W-:Y:S04]  /*61e0*/  STL [R1+0xd4], R19 ;  /* 0x0000d41301007387 */ /* 0x0003e80000100800 */
[----:B------:R-:W4:Y:S04]  /*61f0*/  LDL.LU R21, [R1+0x8c] ;  /* 0x00008c0001157983 */ /* 0x000f280000300800 */
[----:B------:R1:W-:Y:S04]  /*6200*/  STL [R1+0xd8], R18 ;  /* 0x0000d81201007387 */ /* 0x0003e80000100800 */
[----:B0-----:R-:W4:Y:S04]  /*6210*/  LDL.LU R20, [R1+0x90] ;  /* 0x0000900001147983 */ /* 0x001f280000300800 */
[----:B-1----:R-:W4:Y:S04]  /*6220*/  LDL.LU R19, [R1+0x84] ;  /* 0x0000840001137983 */ /* 0x002f280000300800 */
[----:B------:R0:W-:Y:S04]  /*6230*/  STL [R1+0xbc], R17 ;  /* 0x0000bc1101007387 */ /* 0x0001e80000100800 */
[----:B------:R-:W4:Y:S01]  /*6240*/  LDL.LU R18, [R1+0x88] ;  /* 0x0000880001127983 */ /* 0x000f220000300800 */
[----:B------:R-:W-:Y:S01]  /*6250*/  @!P4 IMAD.IADD R7, R7, 0x1, -R29 ;  /* 0x000000010707c824 */ /* 0x000fe200078e0a1d */
[----:B------:R-:W-:-:S02]  /*6260*/  ISETP.GT.U32.AND P4, PT, R29, R4, PT ;  /* 0x000000041d00720c */ /* 0x000fc40003f84070 */
[----:B0-----:R-:W4:Y:S11]  /*6270*/  LDL.LU R17, [R1+0x78] ;  /* 0x0000780001117983 */ /* 0x001f360000300800 */
[----:B------:R-:W-:-:S05]  /*6280*/  @!P4 IMAD.IADD R4, R4, 0x1, -R29 ;  /* 0x000000010404c824 */ /* 0x000fca00078e0a1d */
[----:B------:R0:W-:Y:S04]  /*6290*/  STL [R1+0xc8], R4 ;  /* 0x0000c80401007387 */ /* 0x0001e80000100800 */
[----:B0-----:R-:W4:Y:S01]  /*62a0*/  LDL.LU R4, [R1+0x7c] ;  /* 0x00007c0001047983 */ /* 0x001f220000300800 */
[C---:B------:R-:W-:Y:S02]  /*62b0*/  ISETP.GT.U32.AND P2, PT, R29.reuse, R6, PT ;  /* 0x000000061d00720c */ /* 0x040fe40003f44070 */
[C---:B------:R-:W-:Y:S02]  /*62c0*/  ISETP.GT.U32.AND P1, PT, R29.reuse, R14, PT ;  /* 0x0000000e1d00720c */ /* 0x040fe40003f24070 */
[----:B------:R-:W-:-:S09]  /*62d0*/  ISETP.GT.U32.AND P5, PT, R29, R15, PT ;  /* 0x0000000f1d00720c */ /* 0x000fd20003fa4070 */
[--C-:B------:R-:W-:Y:S01]  /*62e0*/  @!P2 IMAD.IADD R6, R6, 0x1, -R29.reuse ;  /* 0x000000010606a824 */ /* 0x100fe200078e0a1d */
[C---:B------:R-:W-:Y:S02]  /*62f0*/  ISETP.GT.U32.AND P2, PT, R29.reuse, R16, PT ;  /* 0x000000101d00720c */ /* 0x040fe40003f44070 */
[C---:B------:R-:W-:Y:S02]  /*6300*/  ISETP.GT.U32.AND P0, PT, R29.reuse, R9, PT ;  /* 0x000000091d00720c */ /* 0x040fe40003f04070 */
[C---:B------:R-:W-:Y:S01]  /*6310*/  ISETP.GT.U32.AND P6, PT, R29.reuse, R6, PT ;  /* 0x000000061d00720c */ /* 0x040fe20003fc4070 */
[--C-:B------:R-:W-:Y:S01]  /*6320*/  @!P1 IMAD.IADD R14, R14, 0x1, -R29.reuse ;  /* 0x000000010e0e9824 */ /* 0x100fe200078e0a1d */
[----:B------:R-:W-:Y:S01]  /*6330*/  ISETP.GT.U32.AND P1, PT, R29, R12, PT ;  /* 0x0000000c1d00720c */ /* 0x000fe20003f24070 */
[----:B------:R-:W-:Y:S01]  /*6340*/  @!P5 IMAD.IADD R15, R15, 0x1, -R29 ;  /* 0x000000010f0fd824 */ /* 0x000fe200078e0a1d */
[----:B------:R-:W-:-:S05]  /*6350*/  ISETP.GT.U32.AND P5, PT, R29, R13, PT ;  /* 0x0000000d1d00720c */ /* 0x000fca0003fa4070 */
[--C-:B------:R-:W-:Y:S01]  /*6360*/  @!P2 IMAD.IADD R16, R16, 0x1, -R29.reuse ;  /* 0x000000011010a824 */ /* 0x100fe200078e0a1d */
[C---:B------:R-:W-:Y:S02]  /*6370*/  ISETP.GT.U32.AND P2, PT, R29.reuse, R5, PT ;  /* 0x000000051d00720c */ /* 0x040fe40003f44070 */
[----:B------:R-:W-:Y:S01]  /*6380*/  ISETP.GT.U32.AND P3, PT, R29, R8, PT ;  /* 0x000000081d00720c */ /* 0x000fe20003f64070 */
[--C-:B------:R-:W-:Y:S02]  /*6390*/  @!P0 IMAD.IADD R9, R9, 0x1, -R29.reuse ;  /* 0x0000000109098824 */ /* 0x100fe400078e0a1d */
[--C-:B------:R-:W-:Y:S01]  /*63a0*/  @!P6 IMAD.IADD R6, R6, 0x1, -R29.reuse ;  /* 0x000000010606e824 */ /* 0x100fe200078e0a1d */
[----:B------:R-:W-:Y:S01]  /*63b0*/  ISETP.GT.U32.AND P4, PT, R29, R7, PT ;  /* 0x000000071d00720c */ /* 0x000fe20003f84070 */
[--C-:B------:R-:W-:Y:S02]  /*63c0*/  @!P1 IMAD.IADD R12, R12, 0x1, -R29.reuse ;  /* 0x000000010c0c9824 */ /* 0x100fe400078e0a1d */
[----:B------:R-:W-:-:S04]  /*63d0*/  @!P5 IMAD.IADD R13, R13, 0x1, -R29 ;  /* 0x000000010d0dd824 */ /* 0x000fc800078e0a1d */
[--C-:B------:R-:W-:Y:S02]  /*63e0*/  @!P2 IMAD.IADD R5, R5, 0x1, -R29.reuse ;  /* 0x000000010505a824 */ /* 0x100fe400078e0a1d */
[----:B------:R-:W-:-:S04]  /*63f0*/  @!P3 IMAD.IADD R8, R8, 0x1, -R29 ;  /* 0x000000010808b824 */ /* 0x000fc800078e0a1d */
[----:B------:R-:W-:Y:S01]  /*6400*/  @!P4 IMAD.IADD R7, R7, 0x1, -R29 ;  /* 0x000000010707c824 */ /* 0x000fe200078e0a1d */
[----:B------:R0:W-:Y:S04]  /*6410*/  STL [R1+0xcc], R16 ;  /* 0x0000cc1001007387 */ /* 0x0001e80000100800 */
[----:B------:R-:W-:Y:S04]  /*6420*/  STL [R1+0xc0], R15 ;  /* 0x0000c00f01007387 */ /* 0x000fe80000100800 */
[----:B------:R-:W-:Y:S04]  /*6430*/  STL [R1+0xc4], R14 ;  /* 0x0000c40e01007387 */ /* 0x000fe80000100800 */
[----:B------:R1:W-:Y:S04]  /*6440*/  STL [R1+0xa8], R9 ;  /* 0x0000a80901007387 */ /* 0x0003e80000100800 */
[----:B------:R1:W-:Y:S04]  /*6450*/  STL [R1+0xb4], R8 ;  /* 0x0000b40801007387 */ /* 0x0003e80000100800 */
[----:B0-----:R-:W4:Y:S04]  /*6460*/  LDL.LU R16, [R1+0x1b0] ;  /* 0x0001b00001107983 */ /* 0x001f280000300800 */
[----:B------:R0:W-:Y:S04]  /*6470*/  STL [R1+0xb8], R7 ;  /* 0x0000b80701007387 */ /* 0x0001e80000100800 */
[----:B-1----:R-:W4:Y:S04]  /*6480*/  LDL.LU R9, [R1+0x1a4] ;  /* 0x0001a40001097983 */ /* 0x002f280000300800 */
[----:B------:R-:W4:Y:S04]  /*6490*/  LDL.LU R8, [R1+0x1a8] ;  /* 0x0001a80001087983 */ /* 0x000f280000300800 */
[----:B------:R1:W-:Y:S04]  /*64a0*/  STL [R1+0xac], R6 ;  /* 0x0000ac0601007387 */ /* 0x0003e80000100800 */
[----:B0-----:R-:W4:Y:S04]  /*64b0*/  LDL.LU R7, [R1+0x174] ;  /* 0x0001740001077983 */ /* 0x001f280000300800 */
[----:B-1----:R-:W4:Y:S01]  /*64c0*/  LDL.LU R6, [R1+0x194] ;  /* 0x0001940001067983 */ /* 0x002f220000300800 */
[----:B--2---:R-:W-:-:S02]  /*64d0*/  ISETP.GT.U32.AND P0, PT, R29, R2, PT ;  /* 0x000000021d00720c */ /* 0x004fc40003f04070 */
[----:B---3--:R-:W-:-:S11]  /*64e0*/  ISETP.GT.U32.AND P3, PT, R29, R11, PT ;  /* 0x0000000b1d00720c */ /* 0x008fd60003f64070 */
[----:B------:R-:W-:Y:S01]  /*64f0*/  @!P0 IMAD.IADD R2, R2, 0x1, -R29 ;  /* 0x0000000102028824 */ /* 0x000fe200078e0a1d */
[C---:B----4-:R-:W-:Y:S02]  /*6500*/  ISETP.GT.U32.AND P6, PT, R29.reuse, R22, PT ;  /* 0x000000161d00720c */ /* 0x050fe40003fc4070 */
[C---:B------:R-:W-:Y:S02]  /*6510*/  ISETP.GT.U32.AND P2, PT, R29.reuse, R21, PT ;  /* 0x000000151d00720c */ /* 0x040fe40003f44070 */
[C---:B------:R-:W-:Y:S02]  /*6520*/  ISETP.GT.U32.AND P5, PT, R29.reuse, R20, PT ;  /* 0x000000141d00720c */ /* 0x040fe40003fa4070 */
        /* <DEDUP_REMOVED lines=8> */
[--C-:B------:R-:W-:Y:S01]  /*65b0*/  @!P1 IMAD.IADD R19, R19, 0x1, -R29.reuse ;  /* 0x0000000113139824 */ /* 0x100fe200078e0a1d */
[----:B------:R-:W-:Y:S01]  /*65c0*/  ISETP.GT.U32.AND P1, PT, R29, R2, PT ;  /* 0x000000021d00720c */ /* 0x000fe20003f24070 */
[----:B------:R-:W-:Y:S01]  /*65d0*/  @!P3 IMAD.IADD R11, R11, 0x1, -R29 ;  /* 0x000000010b0bb824 */ /* 0x000fe200078e0a1d */
[----:B------:R-:W-:-:S02]  /*65e0*/  ISETP.GT.U32.AND P5, PT, R29, R12, PT ;  /* 0x0000000c1d00720c */ /* 0x000fc40003fa4070 */
[----:B------:R-:W-:-:S03]  /*65f0*/  ISETP.GT.U32.AND P3, PT, R29, R17, PT ;  /* 0x000000111d00720c */ /* 0x000fc60003f64070 */
[--C-:B------:R-:W-:Y:S01]  /*6600*/  @!P0 IMAD.IADD R18, R18, 0x1, -R29.reuse ;  /* 0x0000000112128824 */ /* 0x100fe200078e0a1d */
[----:B------:R-:W-:Y:S01]  /*6610*/  ISETP.GT.U32.AND P0, PT, R29, R11, PT ;  /* 0x0000000b1d00720c */ /* 0x000fe20003f04070 */
[--C-:B------:R-:W-:Y:S02]  /*6620*/  @!P6 IMAD.IADD R5, R5, 0x1, -R29.reuse ;  /* 0x000000010505e824 */ /* 0x100fe400078e0a1d */
[--C-:B------:R-:W-:Y:S02]  /*6630*/  @!P4 IMAD.IADD R10, R10, 0x1, -R29.reuse ;  /* 0x000000010a0ac824 */ /* 0x100fe400078e0a1d */
[--C-:B------:R-:W-:Y:S02]  /*6640*/  @!P2 IMAD.IADD R13, R13, 0x1, -R29.reuse ;  /* 0x000000010d0da824 */ /* 0x100fe400078e0a1d */
[--C-:B------:R-:W-:Y:S01]  /*6650*/  @!P1 IMAD.IADD R2, R2, 0x1, -R29.reuse ;  /* 0x0000000102029824 */ /* 0x100fe200078e0a1d */
[----:B------:R0:W-:Y:S01]  /*6660*/  STL [R1+0xb0], R5 ;  /* 0x0000b00501007387 */ /* 0x0001e20000100800 */
[----:B------:R-:W-:-:S02]  /*6670*/  @!P5 IMAD.IADD R12, R12, 0x1, -R29 ;  /* 0x000000010c0cd824 */ /* 0x000fc400078e0a1d */
[--C-:B------:R-:W-:Y:S01]  /*6680*/  @!P3 IMAD.IADD R17, R17, 0x1, -R29.reuse ;  /* 0x000000011111b824 */ /* 0x100fe200078e0a1d */
[----:B------:R-:W-:Y:S01]  /*6690*/  ISETP.GT.U32.AND P3, PT, R29, R10, PT ;  /* 0x0000000a1d00720c */ /* 0x000fe20003f64070 */
[----:B------:R-:W-:Y:S01]  /*66a0*/  @!P0 IMAD.IADD R11, R11, 0x1, -R29 ;  /* 0x000000010b0b8824 */ /* 0x000fe200078e0a1d */
[----:B0-----:R-:W2:Y:S04]  /*66b0*/  LDL.LU R5, [R1+0x198] ;  /* 0x0001980001057983 */ /* 0x001ea80000300800 */
[----:B------:R-:W-:Y:S04]  /*66c0*/  STL [R1+0x94], R13 ;  /* 0x0000940d01007387 */ /* 0x000fe80000100800 */
[----:B------:R0:W-:Y:S04]  /*66d0*/  STL [R1+0xa4], R2 ;  /* 0x0000a40201007387 */ /* 0x0001e80000100800 */
[----:B------:R1:W-:Y:S01]  /*66e0*/  STL [R1+0xa0], R12 ;  /* 0x0000a00c01007387 */ /* 0x0003e20000100800 */
[----:B------:R-:W-:-:S03]  /*66f0*/  ISETP.GT.U32.AND P4, PT, R29, R4, PT ;  /* 0x000000041d00720c */ /* 0x000fc60003f84070 */
[----:B0-----:R-:W3:Y:S04]  /*6700*/  LDL.LU R2, [R1+0x17c] ;  /* 0x00017c0001027983 */ /* 0x001ee80000300800 */
[----:B------:R-:W4:Y:S04]  /*6710*/  LDL.LU R15, [R1+0x184] ;  /* 0x00018400010f7983 */ /* 0x000f280000300800 */
[----:B------:R-:W4:Y:S04]  /*6720*/  LDL.LU R14, [R1+0x134] ;  /* 0x00013400010e7983 */ /* 0x000f280000300800 */
[----:B------:R-:W4:Y:S04]  /*6730*/  LDL.LU R13, [R1+0x158] ;  /* 0x00015800010d7983 */ /* 0x000f280000300800 */
[----:B------:R0:W-:Y:S01]  /*6740*/  STL [R1+0x98], R11 ;  /* 0x0000980b01007387 */ /* 0x0001e20000100800 */
[----:B------:R-:W-:-:S03]  /*6750*/  @!P3 IMAD.IADD R10, R10, 0x1, -R29 ;  /* 0x000000010a0ab824 */ /* 0x000fc600078e0a1d */
[----:B-1----:R-:W4:Y:S04]  /*6760*/  LDL.LU R12, [R1+0x15c] ;  /* 0x00015c00010c7983 */ /* 0x002f280000300800 */
[----:B0-----:R-:W4:Y:S01]  /*6770*/  LDL.LU R11, [R1+0x140] ;  /* 0x00014000010b7983 */ /* 0x001f220000300800 */
[----:B------:R-:W-:-:S03]  /*6780*/  @!P4 IMAD.IADD R4, R4, 0x1, -R29 ;  /* 0x000000010404c824 */ /* 0x000fc600078e0a1d */
[----:B------:R0:W-:Y:S01]  /*6790*/  STL [R1+0x9c], R10 ;  /* 0x00009c0a01007387 */ /* 0x0001e20000100800 */
[C---:B------:R-:W-:Y:S02]  /*67a0*/  ISETP.GT.U32.AND P4, PT, R29.reuse, R22, PT ;  /* 0x000000161d00720c */ /* 0x040fe40003f84070 */
[C---:B------:R-:W-:Y:S02]  /*67b0*/  ISETP.GT.U32.AND P2, PT, R29.reuse, R21, PT ;  /* 0x000000151d00720c */ /* 0x040fe40003f44070 */
[C---:B------:R-:W-:Y:S01]  /*67c0*/  ISETP.GT.U32.AND P5, PT, R29.reuse, R20, PT ;  /* 0x000000141d00720c */ /* 0x040fe20003fa4070 */
[----:B0-----:R-:W4:Y:S01]  /*67d0*/  LDL.LU R10, [R1+0x144] ;  /* 0x00014400010a7983 */ /* 0x001f220000300800 */
[C---:B------:R-:W-:Y:S02]  /*67e0*/  ISETP.GT.U32.AND P1, PT, R29.reuse, R19, PT ;  /* 0x000000131d00720c */ /* 0x040fe40003f24070 */
[C---:B------:R-:W-:Y:S02]  /*67f0*/  ISETP.GT.U32.AND P0, PT, R29.reuse, R18, PT ;  /* 0x000000121d00720c */ /* 0x040fe40003f04070 */
[----:B------:R-:W-:-:S02]  /*6800*/  ISETP.GT.U32.AND P6, PT, R29, R4, PT ;  /* 0x000000041d00720c */ /* 0x000fc40003fc4070 */
[----:B------:R-:W-:Y:S01]  /*6810*/  ISETP.GT.U32.AND P3, PT, R29, R17, PT ;  /* 0x000000111d00720c */ /* 0x000fe20003f64070 */
[--C-:B------:R-:W-:Y:S02]  /*6820*/  @!P4 IMAD.IADD R22, R22, 0x1, -R29.reuse ;  /* 0x000000011616c824 */ /* 0x100fe400078e0a1d */
[--C-:B------:R-:W-:Y:S02]  /*6830*/  @!P2 IMAD.IADD R21, R21, 0x1, -R29.reuse ;  /* 0x000000011515a824 */ /* 0x100fe400078e0a1d */
[--C-:B------:R-:W-:Y:S01]  /*6840*/  @!P5 IMAD.IADD R20, R20, 0x1, -R29.reuse ;  /* 0x000000011414d824 */ /* 0x100fe200078e0a1d */
[----:B------:R0:W-:Y:S01]  /*6850*/  STL [R1+0x80], R22 ;  /* 0x0000801601007387 */ /* 0x0001e20000100800 */
[--C-:B------:R-:W-:Y:S02]  /*6860*/  @!P1 IMAD.IADD R19, R19, 0x1, -R29.reuse ;  /* 0x0000000113139824 */ /* 0x100fe400078e0a1d */
[--C-:B------:R-:W-:Y:S02]  /*6870*/  @!P0 IMAD.IADD R18, R18, 0x1, -R29.reuse ;  /* 0x0000000112128824 */ /* 0x100fe400078e0a1d */
[----:B------:R-:W-:-:S02]  /*6880*/  @!P6 IMAD.IADD R4, R4, 0x1, -R29 ;  /* 0x000000010404e824 */ /* 0x000fc400078e0a1d */
[----:B------:R-:W-:Y:S01]  /*6890*/  @!P3 IMAD.IADD R17, R17, 0x1, -R29 ;  /* 0x000000011111b824 */ /* 0x000fe200078e0a1d */
[----:B0-----:R-:W4:Y:S04]  /*68a0*/  LDL.LU R22, [R1+0xcac] ;  /* 0x000cac0001167983 */ /* 0x001f280000300800 */
[----:B------:R-:W-:Y:S04]  /*68b0*/  STL [R1+0x8c], R21 ;  /* 0x00008c1501007387 */ /* 0x000fe80000100800 */
[----:B------:R-:W-:Y:S04]  /*68c0*/  STL [R1+0x90], R20 ;  /* 0x0000901401007387 */ /* 0x000fe80000100800 */
[----:B------:R-:W-:Y:S04]  /*68d0*/  STL [R1+0x84], R19 ;  /* 0x0000841301007387 */ /* 0x000fe80000100800 */
[----:B------:R-:W-:Y:S04]  /*68e0*/  STL [R1+0x88], R18 ;  /* 0x0000881201007387 */ /* 0x000fe80000100800 */
[----:B------:R0:W-:Y:S04]  /*68f0*/  STL [R1+0x7c], R4 ;  /* 0x00007c0401007387 */ /* 0x0001e80000100800 */
[----:B------:R1:W-:Y:S04]  /*6900*/  STL [R1+0x78], R17 ;  /* 0x0000781101007387 */ /* 0x0003e80000100800 */
[----:B0-----:R-:W4:Y:S01]  /*6910*/  LDL R4, [R1+0x7bc] ;  /* 0x0007bc0001047983 */ /* 0x001f220000100800 */
[----:B------:R-:W-:-:S02]  /*6920*/  ISETP.GT.U32.AND P4, PT, R29, R16, PT ;  /* 0x000000101d00720c */ /* 0x000fc40003f84070 */
[C---:B------:R-:W-:Y:S01]  /*6930*/  ISETP.GT.U32.AND P2, PT, R29.reuse, R9, PT ;  /* 0x000000091d00720c */ /* 0x040fe20003f44070 */
[----:B------:R-:W4:Y:S01]  /*6940*/  LDL.LU R21, [R1+0xfc] ;  /* 0x0000fc0001157983 */ /* 0x000f220000300800 */
[C---:B------:R-:W-:Y:S02]  /*6950*/  ISETP.GT.U32.AND P5, PT, R29.reuse, R8, PT ;  /* 0x000000081d00720c */ /* 0x040fe40003fa4070 */
[C---:B------:R-:W-:Y:S01]  /*6960*/  ISETP.GT.U32.AND P1, PT, R29.reuse, R7, PT ;  /* 0x000000071d00720c */ /* 0x040fe20003f24070 */
[----:B------:R-:W4:Y:S01]  /*6970*/  LDL.LU R20, [R1+0x11c] ;  /* 0x00011c0001147983 */ /* 0x000f220000300800 */
[----:B------:R-:W-:-:S03]  /*6980*/  ISETP.GT.U32.AND P0, PT, R29, R6, PT ;  /* 0x000000061d00720c */ /* 0x000fc60003f04070 */
[----:B------:R-:W4:Y:S02]  /*6990*/  LDL.LU R19, [R1+0x124] ;  /* 0x0001240001137983 */ /* 0x000f240000300800 */
[--C-:B------:R-:W-:Y:S02]  /*69a0*/  @!P4 IMAD.IADD R16, R16, 0x1, -R29.reuse ;  /* 0x000000011010c824 */ /* 0x100fe400078e0a1d */
[--C-:B------:R-:W-:Y:S01]  /*69b0*/  @!P2 IMAD.IADD R9, R9, 0x1, -R29.reuse ;  /* 0x000000010909a824 */ /* 0x100fe200078e0a1d */
[----:B------:R-:W4:Y:S01]  /*69c0*/  LDL.LU R18, [R1+0x104] ;  /* 0x0001040001127983 */ /* 0x000f220000300800 */
[--C-:B------:R-:W-:Y:S02]  /*69d0*/  @!P5 IMAD.IADD R8, R8, 0x1, -R29.reuse ;  /* 0x000000010808d824 */ /* 0x100fe400078e0a1d */
[--C-:B------:R-:W-:Y:S01]  /*69e0*/  @!P1 IMAD.IADD R7, R7, 0x1, -R29.reuse ;  /* 0x0000000107079824 */ /* 0x100fe200078e0a1d */
[----:B-1----:R-:W4:Y:S01]  /*69f0*/  LDL.LU R17, [R1+0x10c] ;  /* 0x00010c0001117983 */ /* 0x002f220000300800 */
[----:B------:R-:W-:-:S02]  /*6a00*/  @!P0 IMAD.IADD R6, R6, 0x1, -R29 ;  /* 0x0000000106068824 */ /* 0x000fc400078e0a1d */
[----:B------:R-:W-:-:S04]  /*6a10*/  IMAD.HI.U32 R28, R3, R27, RZ ;  /* 0x0000001b031c7227 */ /* 0x000fc800078e00ff */
[----:B------:R-:W-:-:S04]  /*6a20*/  IMAD.MOV R28, RZ, RZ, -R28 ;  /* 0x000000ffff1c7224 */ /* 0x000fc800078e0a1c */
[C---:B------:R-:W-:Y:S01]  /*6a30*/  IMAD R27, R29.reuse, R28, R27 ;  /* 0x0000001c1d1b7224 */ /* 0x040fe200078e021b */
[C---:B--2---:R-:W-:Y:S02]  /*6a40*/  ISETP.GT.U32.AND P3, PT, R29.reuse, R5, PT ;  /* 0x000000051d00720c */ /* 0x044fe40003f64070 */
[C---:B---3--:R-:W-:Y:S02]  /*6a50*/  ISETP.GT.U32.AND P6, PT, R29.reuse, R2, PT ;  /* 0x000000021d00720c */ /* 0x048fe40003fc4070 */
[C---:B----4-:R-:W-:Y:S02]  /*6a60*/  ISETP.GT.U32.AND P4, PT, R29.reuse, R15, PT ;  /* 0x0000000f1d00720c */ /* 0x050fe40003f84070 */
[C---:B------:R-:W-:Y:S02]  /*6a70*/  ISETP.GT.U32.AND P2, PT, R29.reuse, R14, PT ;  /* 0x0000000e1d00720c */ /* 0x040fe40003f44070 */
[----:B------:R-:W-:-:S07]  /*6a80*/  ISETP.GT.U32.AND P5, PT, R29, R13, PT ;  /* 0x0000000d1d00720c */ /* 0x000fce0003fa4070 */
[--C-:B------:R-:W-:Y:S01]  /*6a90*/  @!P6 IMAD.IADD R2, R2, 0x1, -R29.reuse ;  /* 0x000000010202e824 */ /* 0x100fe200078e0a1d */
[----:B------:R-:W-:Y:S01]  /*6aa0*/  ISETP.GT.U32.AND P1, PT, R29, R12, PT ;  /* 0x0000000c1d00720c */ /* 0x000fe20003f24070 */
[--C-:B------:R-:W-:Y:S01]  /*6ab0*/  @!P3 IMAD.IADD R5, R5, 0x1, -R29.reuse ;  /* 0x000000010505b824 */ /* 0x100fe200078e0a1d */
[C---:B------:R-:W-:Y:S02]  /*6ac0*/  ISETP.GT.U32.AND P6, PT, R29.reuse, R16, PT ;  /* 0x000000101d00720c */ /* 0x040fe40003fc4070 */
[----:B------:R-:W-:Y:S01]  /*6ad0*/  ISETP.GT.U32.AND P0, PT, R29, R11, PT ;  /* 0x0000000b1d00720c */ /* 0x000fe20003f04070 */
[--C-:B------:R-:W-:Y:S01]  /*6ae0*/  @!P4 IMAD.IADD R15, R15, 0x1, -R29.reuse ;  /* 0x000000010f0fc824 */ /* 0x100fe200078e0a1d */
[C---:B------:R-:W-:Y:S01]  /*6af0*/  ISETP.GT.U32.AND P4, PT, R29.reuse, R9, PT ;  /* 0x000000091d00720c */ /* 0x040fe20003f84070 */
[--C-:B------:R-:W-:Y:S01]  /*6b00*/  @!P2 IMAD.IADD R14, R14, 0x1, -R29.reuse ;  /* 0x000000010e0ea824 */ /* 0x100fe200078e0a1d */
[----:B------:R-:W-:Y:S01]  /*6b10*/  ISETP.GT.U32.AND P2, PT, R29, R8, PT ;  /* 0x000000081d00720c */ /* 0x000fe20003f44070 */
[----:B------:R-:W-:Y:S01]  /*6b20*/  @!P5 IMAD.IADD R13, R13, 0x1, -R29 ;  /* 0x000000010d0dd824 */ /* 0x000fe200078e0a1d */
[----:B------:R-:W-:-:S03]  /*6b30*/  ISETP.GT.U32.AND P5, PT, R29, R7, PT ;  /* 0x000000071d00720c */ /* 0x000fc60003fa4070 */
[--C-:B------:R-:W-:Y:S01]  /*6b40*/  @!P1 IMAD.IADD R12, R12, 0x1, -R29.reuse ;  /* 0x000000010c0c9824 */ /* 0x100fe200078e0a1d */
[C---:B------:R-:W-:Y:S02]  /*6b50*/  ISETP.GT.U32.AND P1, PT, R29.reuse, R6, PT ;  /* 0x000000061d00720c */ /* 0x040fe40003f24070 */
[----:B------:R-:W-:Y:S01]  /*6b60*/  ISETP.GT.U32.AND P3, PT, R29, R10, PT ;  /* 0x0000000a1d00720c */ /* 0x000fe20003f64070 */
[--C-:B------:R-:W-:Y:S01]  /*6b70*/  @!P0 IMAD.IADD R11, R11, 0x1, -R29.reuse ;  /* 0x000000010b0b8824 */ /* 0x100fe200078e0a1d */
[----:B------:R-:W-:Y:S01]  /*6b80*/  ISETP.GT.U32.AND P0, PT, R29, R5, PT ;  /* 0x000000051d00720c */ /* 0x000fe20003f04070 */
[--C-:B------:R-:W-:Y:S02]  /*6b90*/  @!P6 IMAD.IADD R16, R16, 0x1, -R29.reuse ;  /* 0x000000011010e824 */ /* 0x100fe400078e0a1d */
[--C-:B------:R-:W-:Y:S02]  /*6ba0*/  @!P4 IMAD.IADD R9, R9, 0x1, -R29.reuse ;  /* 0x000000010909c824 */ /* 0x100fe400078e0a1d */
[--C-:B------:R-:W-:Y:S01]  /*6bb0*/  @!P2 IMAD.IADD R8, R8, 0x1, -R29.reuse ;  /* 0x000000010808a824 */ /* 0x100fe200078e0a1d */
[----:B------:R0:W-:Y:S01]  /*6bc0*/  STL [R1+0x1b0], R16 ;  /* 0x0001b01001007387 */ /* 0x0001e20000100800 */
[----:B------:R-:W-:-:S04]  /*6bd0*/  @!P5 IMAD.IADD R7, R7, 0x1, -R29 ;  /* 0x000000010707d824 */ /* 0x000fc800078e0a1d */
[--C-:B------:R-:W-:Y:S01]  /*6be0*/  @!P3 IMAD.IADD R10, R10, 0x1, -R29.reuse ;  /* 0x000000010a0ab824 */ /* 0x100fe200078e0a1d */
[----:B------:R-:W-:Y:S01]  /*6bf0*/  ISETP.GT.U32.AND P3, PT, R29, R2, PT ;  /* 0x000000021d00720c */ /* 0x000fe20003f64070 */
[--C-:B------:R-:W-:Y:S01]  /*6c00*/  @!P1 IMAD.IADD R6, R6, 0x1, -R29.reuse ;  /* 0x0000000106069824 */ /* 0x100fe200078e0a1d */
[----:B0-----:R-:W2:Y:S04]  /*6c10*/  LDL.LU R16, [R1+0x2c] ;  /* 0x00002c0001107983 */ /* 0x001ea80000300800 */
[----:B------:R0:W-:Y:S01]  /*6c20*/  STL [R1+0x1a4], R9 ;  /* 0x0001a40901007387 */ /* 0x0001e20000100800 */
[----:B------:R-:W-:-:S03]  /*6c30*/  @!P0 IMAD.IADD R5, R5, 0x1, -R29 ;  /* 0x0000000105058824 */ /* 0x000fc600078e0a1d */
[----:B------:R1:W-:Y:S04]  /*6c40*/  STL [R1+0x1a8], R8 ;  /* 0x0001a80801007387 */ /* 0x0003e80000100800 */
[----:B0-----:R-:W3:Y:S04]  /*6c50*/  LDL.LU R9, [R1+0xdc] ;  /* 0x0000dc0001097983 */ /* 0x001ee80000300800 */
[----:B------:R0:W-:Y:S04]  /*6c60*/  STL [R1+0x174], R7 ;  /* 0x0001740701007387 */ /* 0x0001e80000100800 */
[----:B-1----:R-:W4:Y:S04]  /*6c70*/  LDL.LU R8, [R1+0xe4] ;  /* 0x0000e40001087983 */ /* 0x002f280000300800 */
[----:B------:R1:W-:Y:S01]  /*6c80*/  STL [R1+0x194], R6 ;  /* 0x0001940601007387 */ /* 0x0003e20000100800 */
[----:B------:R-:W-:-:S03]  /*6c90*/  @!P3 IMAD.IADD R2, R2, 0x1, -R29 ;  /* 0x000000010202b824 */ /* 0x000fc600078e0a1d */
[----:B0-----:R-:W4:Y:S04]  /*6ca0*/  LDL.LU R7, [R1+0x28] ;  /* 0x0000280001077983 */ /* 0x001f280000300800 */
[----:B-1----:R-:W4:Y:S01]  /*6cb0*/  LDL.LU R6, [R1+0x24] ;  /* 0x0000240001067983 */ /* 0x002f220000300800 */
[----:B------:R-:W-:-:S03]  /*6cc0*/  IABS R28, R4 ;  /* 0x00000004001c7213 */ /* 0x000fc60000000000 */
[----:B------:R0:W-:Y:S04]  /*6cd0*/  STL [R1+0x198], R5 ;  /* 0x0001980501007387 */ /* 0x0001e80000100800 */
[----:B0-----:R-:W4:Y:S04]  /*6ce0*/  LDL.LU R5, [R1+0x20] ;  /* 0x0000200001057983 */ /* 0x001f280000300800 */
[----:B------:R-:W4:Y:S04]  /*6cf0*/  LDL.LU R4, [R1+0x1c] ;  /* 0x00001c0001047983 */ /* 0x000f280000300800 */
[----:B------:R0:W-:Y:S04]  /*6d00*/  STL [R1+0x17c], R2 ;  /* 0x00017c0201007387 */ /* 0x0001e80000100800 */
[----:B0-----:R-:W4:Y:S01]  /*6d10*/  LDL.LU R2, [R1+0x18] ;  /* 0x0000180001027983 */ /* 0x001f220000300800 */
[----:B------:R-:W-:-:S02]  /*6d20*/  ISETP.GT.U32.AND P4, PT, R29, R15, PT ;  /* 0x0000000f1d00720c */ /* 0x000fc40003f84070 */
[C---:B------:R-:W-:Y:S02]  /*6d30*/  ISETP.GT.U32.AND P2, PT, R29.reuse, R14, PT ;  /* 0x0000000e1d00720c */ /* 0x040fe40003f44070 */
[C---:B------:R-:W-:Y:S02]  /*6d40*/  ISETP.GT.U32.AND P6, PT, R29.reuse, R13, PT ;  /* 0x0000000d1d00720c */ /* 0x040fe40003fc4070 */
[C---:B------:R-:W-:Y:S02]  /*6d50*/  ISETP.GT.U32.AND P5, PT, R29.reuse, R12, PT ;  /* 0x0000000c1d00720c */ /* 0x040fe40003fa4070 */
[C---:B------:R-:W-:Y:S02]  /*6d60*/  ISETP.GT.U32.AND P0, PT, R29.reuse, R11, PT ;  /* 0x0000000b1d00720c */ /* 0x040fe40003f04070 */
[C---:B------:R-:W-:Y:S02]  /*6d70*/  ISETP.GT.U32.AND P1, PT, R29.reuse, R10, PT ;  /* 0x0000000a1d00720c */ /* 0x040fe40003f24070 */
[----:B------:R-:W-:Y:S01]  /*6d80*/  ISETP.GT.U32.AND P3, PT, R29, R21, PT ;  /* 0x000000151d00720c */ /* 0x000fe20003f64070 */
[--C-:B------:R-:W-:Y:S01]  /*6d90*/  @!P4 IMAD.IADD R15, R15, 0x1, -R29.reuse ;  /* 0x000000010f0fc824 */ /* 0x100fe200078e0a1d */
[C---:B------:R-:W-:Y:S01]  /*6da0*/  ISETP.GT.U32.AND P4, PT, R29.reuse, R20, PT ;  /* 0x000000141d00720c */ /* 0x040fe20003f84070 */
[--C-:B------:R-:W-:Y:S01]  /*6db0*/  @!P2 IMAD.IADD R14, R14, 0x1, -R29.reuse ;  /* 0x000000010e0ea824 */ /* 0x100fe200078e0a1d */
[----:B------:R-:W-:Y:S01]  /*6dc0*/  ISETP.GT.U32.AND P2, PT, R29, R19, PT ;  /* 0x000000131d00720c */ /* 0x000fe20003f44070 */
[--C-:B------:R-:W-:Y:S01]  /*6dd0*/  @!P6 IMAD.IADD R13, R13, 0x1, -R29.reuse ;  /* 0x000000010d0de824 */ /* 0x100fe200078e0a1d */
[C---:B------:R-:W-:Y:S01]  /*6de0*/  ISETP.GT.U32.AND P6, PT, R29.reuse, R18, PT ;  /* 0x000000121d00720c */ /* 0x040fe20003fc4070 */
[--C-:B------:R-:W-:Y:S01]  /*6df0*/  @!P5 IMAD.IADD R12, R12, 0x1, -R29.reuse ;  /* 0x000000010c0cd824 */ /* 0x100fe200078e0a1d */
[----:B------:R-:W-:Y:S01]  /*6e00*/  ISETP.GT.U32.AND P5, PT, R29, R17, PT ;  /* 0x000000111d00720c */ /* 0x000fe20003fa4070 */
[----:B------:R-:W-:-:S02]  /*6e10*/  @!P0 IMAD.IADD R11, R11, 0x1, -R29 ;  /* 0x000000010b0b8824 */ /* 0x000fc400078e0a1d */
[--C-:B------:R-:W-:Y:S02]  /*6e20*/  @!P1 IMAD.IADD R10, R10, 0x1, -R29.reuse ;  /* 0x000000010a0a9824 */ /* 0x100fe400078e0a1d */
[--C-:B------:R-:W-:Y:S02]  /*6e30*/  @!P3 IMAD.IADD R21, R21, 0x1, -R29.reuse ;  /* 0x000000011515b824 */ /* 0x100fe400078e0a1d */
[--C-:B------:R-:W-:Y:S02]  /*6e40*/  @!P4 IMAD.IADD R20, R20, 0x1, -R29.reuse ;  /* 0x000000011414c824 */ /* 0x100fe400078e0a1d */
[--C-:B------:R-:W-:Y:S02]  /*6e50*/  @!P2 IMAD.IADD R19, R19, 0x1, -R29.reuse ;  /* 0x000000011313a824 */ /* 0x100fe400078e0a1d */
[--C-:B------:R-:W-:Y:S02]  /*6e60*/  @!P6 IMAD.IADD R18, R18, 0x1, -R29.reuse ;  /* 0x000000011212e824 */ /* 0x100fe400078e0a1d */
[----:B------:R-:W-:Y:S01]  /*6e70*/  @!P5 IMAD.IADD R17, R17, 0x1, -R29 ;  /* 0x000000011111d824 */ /* 0x000fe200078e0a1d */
[----:B------:R0:W-:Y:S04]  /*6e80*/  STL [R1+0x184], R15 ;  /* 0x0001840f01007387 */ /* 0x0001e80000100800 */
[----:B------:R1:W-:Y:S04]  /*6e90*/  STL [R1+0x134], R14 ;  /* 0x0001340e01007387 */ /* 0x0003e80000100800 */
[----:B------:R1:W-:Y:S04]  /*6ea0*/  STL [R1+0x158], R13 ;  /* 0x0001580d01007387 */ /* 0x0003e80000100800 */
[----:B------:R1:W-:Y:S04]  /*6eb0*/  STL [R1+0x15c], R12 ;  /* 0x00015c0c01007387 */ /* 0x0003e80000100800 */
[----:B0-----:R-:W4:Y:S04]  /*6ec0*/  LDL.LU R15, [R1+0x14] ;  /* 0x00001400010f7983 */ /* 0x001f280000300800 */
[----:B------:R0:W-:Y:S04]  /*6ed0*/  STL [R1+0x140], R11 ;  /* 0x0001400b01007387 */ /* 0x0001e80000100800 */
[----:B-1----:R-:W4:Y:S04]  /*6ee0*/  LDL.LU R14, [R1+0x10] ;  /* 0x00001000010e7983 */ /* 0x002f280000300800 */
[----:B------:R-:W4:Y:S04]  /*6ef0*/  LDL.LU R13, [R1+0xc] ;  /* 0x00000c00010d7983 */ /* 0x000f280000300800 */
[----:B------:R1:W-:Y:S04]  /*6f00*/  STL [R1+0x144], R10 ;  /* 0x0001440a01007387 */ /* 0x0003e80000100800 */
[----:B------:R-:W4:Y:S04]  /*6f10*/  LDL.LU R12, [R1+0x8] ;  /* 0x00000800010c7983 */ /* 0x000f280000300800 */
[----:B0-----:R-:W4:Y:S04]  /*6f20*/  LDL.LU R11, [R1+0x4] ;  /* 0x00000400010b7983 */ /* 0x001f280000300800 */
[----:B-1----:R-:W4:Y:S01]  /*6f30*/  LDL.LU R10, [R1] ;  /* 0x00000000010a7983 */ /* 0x002f220000300800 */
[----:B--2---:R-:W-:-:S02]  /*6f40*/  ISETP.GT.U32.AND P0, PT, R29, R16, PT ;  /* 0x000000101d00720c */ /* 0x004fc40003f04070 */
[C---:B---3--:R-:W-:Y:S02]  /*6f50*/  ISETP.GT.U32.AND P1, PT, R29.reuse, R9, PT ;  /* 0x000000091d00720c */ /* 0x048fe40003f24070 */
[----:B----4-:R-:W-:-:S09]  /*6f60*/  ISETP.GT.U32.AND P3, PT, R29, R8, PT ;  /* 0x000000081d00720c */ /* 0x010fd20003f64070 */
[--C-:B------:R-:W-:Y:S01]  /*6f70*/  @!P0 IMAD.IADD R16, R16, 0x1, -R29.reuse ;  /* 0x0000000110108824 */ /* 0x100fe200078e0a1d */
[C---:B------:R-:W-:Y:S02]  /*6f80*/  ISETP.GT.U32.AND P4, PT, R29.reuse, R7, PT ;  /* 0x000000071d00720c */ /* 0x040fe40003f84070 */
[----:B------:R-:W-:Y:S01]  /*6f90*/  ISETP.GT.U32.AND P2, PT, R29, R6, PT ;  /* 0x000000061d00720c */ /* 0x000fe20003f44070 */
[--C-:B------:R-:W-:Y:S01]  /*6fa0*/  @!P1 IMAD.IADD R9, R9, 0x1, -R29.reuse ;  /* 0x0000000109099824 */ /* 0x100fe200078e0a1d */
[C---:B------:R-:W-:Y:S01]  /*6fb0*/  ISETP.GT.U32.AND P1, PT, R29.reuse, R21, PT ;  /* 0x000000151d00720c */ /* 0x040fe20003f24070 */
[----:B------:R-:W-:Y:S01]  /*6fc0*/  @!P3 IMAD.IADD R8, R8, 0x1, -R29 ;  /* 0x000000010808b824 */ /* 0x000fe200078e0a1d */
[C---:B------:R-:W-:Y:S02]  /*6fd0*/  ISETP.GT.U32.AND P3, PT, R29.reuse, R20, PT ;  /* 0x000000141d00720c */ /* 0x040fe40003f64070 */
[C---:B------:R-:W-:Y:S02]  /*6fe0*/  ISETP.GT.U32.AND P6, PT, R29.reuse, R5, PT ;  /* 0x000000051d00720c */ /* 0x040fe40003fc4070 */
[----:B------:R-:W-:-:S03]  /*6ff0*/  ISETP.GT.U32.AND P5, PT, R29, R4, PT ;  /* 0x000000041d00720c */ /* 0x000fc60003fa4070 */
[--C-:B------:R-:W-:Y:S01]  /*7000*/  @!P4 IMAD.IADD R7, R7, 0x1, -R29.reuse ;  /* 0x000000010707c824 */ /* 0x100fe200078e0a1d */
[C---:B------:R-:W-:Y:S01]  /*7010*/  ISETP.GT.U32.AND P4, PT, R29.reuse, R19, PT ;  /* 0x000000131d00720c */ /* 0x040fe20003f84070 */
[----:B------:R-:W-:Y:S01]  /*7020*/  @!P2 IMAD.IADD R6, R6, 0x1, -R29 ;  /* 0x000000010606a824 */ /* 0x000fe200078e0a1d */
[C---:B------:R-:W-:Y:S02]  /*7030*/  ISETP.GT.U32.AND P2, PT, R29.reuse, R18, PT ;  /* 0x000000121d00720c */ /* 0x040fe40003f44070 */
[----:B------:R-:W-:-:S03]  /*7040*/  ISETP.GT.U32.AND P0, PT, R29, R2, PT ;  /* 0x000000021d00720c */ /* 0x000fc60003f04070 */
[--C-:B------:R-:W-:Y:S01]  /*7050*/  @!P6 IMAD.IADD R5, R5, 0x1, -R29.reuse ;  /* 0x000000010505e824 */ /* 0x100fe200078e0a1d */
[C---:B------:R-:W-:Y:S01]  /*7060*/  ISETP.GT.U32.AND P6, PT, R29.reuse, R17, PT ;  /* 0x000000111d00720c */ /* 0x040fe20003fc4070 */
[--C-:B------:R-:W-:Y:S01]  /*7070*/  @!P5 IMAD.IADD R4, R4, 0x1, -R29.reuse ;  /* 0x000000010404d824 */ /* 0x100fe200078e0a1d */
[----:B------:R-:W-:Y:S01]  /*7080*/  ISETP.GT.U32.AND P5, PT, R29, R16, PT ;  /* 0x000000101d00720c */ /* 0x000fe20003fa4070 */
[--C-:B------:R-:W-:Y:S01]  /*7090*/  @!P1 IMAD.IADD R21, R21, 0x1, -R29.reuse ;  /* 0x0000000115159824 */ /* 0x100fe200078e0a1d */
[C---:B------:R-:W-:Y:S01]  /*70a0*/  ISETP.GT.U32.AND P1, PT, R29.reuse, R8, PT ;  /* 0x000000081d00720c */ /* 0x040fe20003f24070 */
[----:B------:R-:W-:Y:S01]  /*70b0*/  @!P3 IMAD.IADD R20, R20, 0x1, -R29 ;  /* 0x000000011414b824 */ /* 0x000fe200078e0a1d */
[----:B------:R-:W-:-:S03]  /*70c0*/  ISETP.GT.U32.AND P3, PT, R29, R7, PT ;  /* 0x000000071d00720c */ /* 0x000fc60003f64070 */
[--C-:B------:R-:W-:Y:S01]  /*70d0*/  @!P0 IMAD.IADD R2, R2, 0x1, -R29.reuse ;  /* 0x0000000102028824 */ /* 0x100fe200078e0a1d */
[----:B------:R-:W-:Y:S01]  /*70e0*/  ISETP.GT.U32.AND P0, PT, R29, R9, PT ;  /* 0x000000091d00720c */ /* 0x000fe20003f04070 */
[--C-:B------:R-:W-:Y:S01]  /*70f0*/  @!P4 IMAD.IADD R19, R19, 0x1, -R29.reuse ;  /* 0x000000011313c824 */ /* 0x100fe200078e0a1d */
[----:B------:R0:W-:Y:S01]  /*7100*/  STL [R1+0xfc], R21 ;  /* 0x0000fc1501007387 */ /* 0x0001e20000100800 */
[--C-:B------:R-:W-:Y:S01]  /*7110*/  @!P2 IMAD.IADD R18, R18, 0x1, -R29.reuse ;  /* 0x000000011212a824 */ /* 0x100fe200078e0a1d */
[----:B------:R-:W-:Y:S01]  /*7120*/  ISETP.GT.U32.AND P2, PT, R29, R6, PT ;  /* 0x000000061d00720c */ /* 0x000fe20003f44070 */
[--C-:B------:R-:W-:Y:S01]  /*7130*/  @!P6 IMAD.IADD R17, R17, 0x1, -R29.reuse ;  /* 0x000000011111e824 */ /* 0x100fe200078e0a1d */
[C---:B------:R-:W-:Y:S01]  /*7140*/  ISETP.GT.U32.AND P4, PT, R29.reuse, R5, PT ;  /* 0x000000051d00720c */ /* 0x040fe20003f84070 */
[--C-:B------:R-:W-:Y:S01]  /*7150*/  @!P5 IMAD.IADD R16, R16, 0x1, -R29.reuse ;  /* 0x000000011010d824 */ /* 0x100fe200078e0a1d */
[C---:B------:R-:W-:Y:S01]  /*7160*/  ISETP.GT.U32.AND P5, PT, R29.reuse, R4, PT ;  /* 0x000000041d00720c */ /* 0x040fe20003fa4070 */
[----:B0-----:R-:W2:Y:S04]  /*7170*/  LDL.LU R21, [R1+0xca8] ;  /* 0x000ca80001157983 */ /* 0x001ea80000300800 */
[----:B------:R0:W-:Y:S01]  /*7180*/  STL [R1+0x11c], R20 ;  /* 0x00011c1401007387 */ /* 0x0001e20000100800 */
[----:B------:R-:W-:Y:S01]  /*7190*/  ISETP.GT.U32.AND P6, PT, R29, R2, PT ;  /* 0x000000021d00720c */ /* 0x000fe20003fc4070 */
[----:B------:R-:W-:-:S02]  /*71a0*/  @!P0 IMAD.IADD R9, R9, 0x1, -R29 ;  /* 0x0000000109098824 */ /* 0x000fc400078e0a1d */
[--C-:B------:R-:W-:Y:S01]  /*71b0*/  @!P1 IMAD.IADD R8, R8, 0x1, -R29.reuse ;  /* 0x0000000108089824 */ /* 0x100fe200078e0a1d */
[----:B0-----:R-:W3:Y:S04]  /*71c0*/  LDL.LU R20, [R1+0xca4] ;  /* 0x000ca40001147983 */ /* 0x001ee80000300800 */
[----:B------:R0:W-:Y:S01]  /*71d0*/  STL [R1+0x124], R19 ;  /* 0x0001241301007387 */ /* 0x0001e20000100800 */
[----:B------:R-:W-:-:S03]  /*71e0*/  @!P3 IMAD.IADD R7, R7, 0x1, -R29 ;  /* 0x000000010707b824 */ /* 0x000fc600078e0a1d */
[----:B0-----:R-:W4:Y:S04]  /*71f0*/  LDL.LU R19, [R1+0xca0] ;  /* 0x000ca00001137983 */ /* 0x001f280000300800 */
[----:B------:R0:W-:Y:S01]  /*7200*/  STL [R1+0x104], R18 ;  /* 0x0001041201007387 */ /* 0x0001e20000100800 */
[----:B------:R-:W-:-:S03]  /*7210*/  @!P2 IMAD.IADD R6, R6, 0x1, -R29 ;  /* 0x000000010606a824 */ /* 0x000fc600078e0a1d */
[----:B0-----:R-:W2:Y:S04]  /*7220*/  LDL.LU R18, [R1+0xc9c] ;  /* 0x000c9c0001127983 */ /* 0x001ea80000300800 */
        /* <DEDUP_REMOVED lines=9> */
[----:B------:R0:W-:Y:S04]  /*72c0*/  STL [R1+0xe4], R8 ;  /* 0x0000e40801007387 */ /* 0x0001e80000100800 */
[----:B0-----:R-:W2:Y:S04]  /*72d0*/  LDL.LU R8, [R1+0xc8c] ;  /* 0x000c8c0001087983 */ /* 0x001ea80000300800 */
[----:B------:R0:W-:Y:S04]  /*72e0*/  STL [R1+0x28], R7 ;  /* 0x0000280701007387 */ /* 0x0001e80000100800 */
[----:B0-----:R-:W2:Y:S04]  /*72f0*/  LDL.LU R7, [R1+0xc88] ;  /* 0x000c880001077983 */ /* 0x001ea80000300800 */
[----:B------:R0:W-:Y:S04]  /*7300*/  STL [R1+0x24], R6 ;  /* 0x0000240601007387 */ /* 0x0001e80000100800 */
[----:B0-----:R-:W3:Y:S04]  /*7310*/  LDL.LU R6, [R1+0xc84] ;  /* 0x000c840001067983 */ /* 0x001ee80000300800 */
[----:B------:R0:W-:Y:S04]  /*7320*/  STL [R1+0x20], R5 ;  /* 0x0000200501007387 */ /* 0x0001e80000100800 */
[----:B0-----:R-:W4:Y:S04]  /*7330*/  LDL.LU R5, [R1+0xc80] ;  /* 0x000c800001057983 */ /* 0x001f280000300800 */
[----:B------:R0:W-:Y:S04]  /*7340*/  STL [R1+0x1c], R4 ;  /* 0x00001c0401007387 */ /* 0x0001e80000100800 */
[----:B0-----:R-:W4:Y:S04]  /*7350*/  LDL.LU R4, [R1+0xc7c] ;  /* 0x000c7c0001047983 */ /* 0x001f280000300800 */
[----:B------:R0:W-:Y:S04]  /*7360*/  STL [R1+0x18], R2 ;  /* 0x0000180201007387 */ /* 0x0001e80000100800 */
[----:B0-----:R-:W4:Y:S01]  /*7370*/  LDL.LU R2, [R1+0xc78] ;  /* 0x000c780001027983 */ /* 0x001f220000300800 */
[----:B------:R-:W-:-:S02]  /*7380*/  ISETP.GT.U32.AND P0, PT, R29, R15, PT ;  /* 0x0000000f1d00720c */ /* 0x000fc40003f04070 */
[C---:B------:R-:W-:Y:S02]  /*7390*/  ISETP.GT.U32.AND P1, PT, R29.reuse, R14, PT ;  /* 0x0000000e1d00720c */ /* 0x040fe40003f24070 */
[C---:B------:R-:W-:Y:S02]  /*73a0*/  ISETP.GT.U32.AND P3, PT, R29.reuse, R13, PT ;  /* 0x0000000d1d00720c */ /* 0x040fe40003f64070 */
[C---:B------:R-:W-:Y:S02]  /*73b0*/  ISETP.GT.U32.AND P2, PT, R29.reuse, R12, PT ;  /* 0x0000000c1d00720c */ /* 0x040fe40003f44070 */
[----:B------:R-:W-:-:S05]  /*73c0*/  ISETP.GT.U32.AND P4, PT, R29, R11, PT ;  /* 0x0000000b1d00720c */ /* 0x000fca0003f84070 */
[--C-:B------:R-:W-:Y:S02]  /*73d0*/  @!P0 IMAD.IADD R15, R15, 0x1, -R29.reuse ;  /* 0x000000010f0f8824 */ /* 0x100fe400078e0a1d */
[--C-:B------:R-:W-:Y:S02]  /*73e0*/  @!P1 IMAD.IADD R14, R14, 0x1, -R29.reuse ;  /* 0x000000010e0e9824 */ /* 0x100fe400078e0a1d */
[--C-:B------:R-:W-:Y:S02]  /*73f0*/  @!P3 IMAD.IADD R13, R13, 0x1, -R29.reuse ;  /* 0x000000010d0db824 */ /* 0x100fe400078e0a1d */
[--C-:B------:R-:W-:Y:S02]  /*7400*/  @!P2 IMAD.IADD R12, R12, 0x1, -R29.reuse ;  /* 0x000000010c0ca824 */ /* 0x100fe400078e0a1d */
[----:B------:R-:W-:Y:S01]  /*7410*/  @!P4 IMAD.IADD R11, R11, 0x1, -R29 ;  /* 0x000000010b0bc824 */ /* 0x000fe200078e0a1d */
[----:B------:R-:W-:-:S13]  /*7420*/  ISETP.GT.U32.AND P5, PT, R29, R10, PT ;  /* 0x0000000a1d00720c */ /* 0x000fda0003fa4070 */
[----:B------:R-:W-:Y:S01]  /*7430*/  @!P5 IMAD.IADD R10, R10, 0x1, -R29 ;  /* 0x000000010a0ad824 */ /* 0x000fe200078e0a1d */
[C---:B--2---:R-:W-:Y:S02]  /*7440*/  ISETP.GT.U32.AND P2, PT, R29.reuse, R7, PT ;  /* 0x000000071d00720c */ /* 0x044fe40003f44070 */
[C---:B---3--:R-:W-:Y:S02]  /*7450*/  ISETP.GT.U32.AND P3, PT, R29.reuse, R6, PT ;  /* 0x000000061d00720c */ /* 0x048fe40003f64070 */
[C---:B----4-:R-:W-:Y:S02]  /*7460*/  ISETP.GT.U32.AND P1, PT, R29.reuse, R5, PT ;  /* 0x000000051d00720c */ /* 0x050fe40003f24070 */
[C---:B------:R-:W-:Y:S02]  /*7470*/  ISETP.GT.U32.AND P0, PT, R29.reuse, R4, PT ;  /* 0x000000041d00720c */ /* 0x040fe40003f04070 */
[----:B------:R-:W-:-:S11]  /*7480*/  ISETP.GT.U32.AND P6, PT, R29, R2, PT ;  /* 0x000000021d00720c */ /* 0x000fd60003fc4070 */
[--C-:B------:R-:W-:Y:S01]  /*7490*/  @!P0 IMAD.IADD R4, R4, 0x1, -R29.reuse ;  /* 0x0000000104048824 */ /* 0x100fe200078e0a1d */
[----:B------:R-:W-:Y:S01]  /*74a0*/  ISETP.GT.U32.AND P0, PT, R29, R14, PT ;  /* 0x0000000e1d00720c */ /* 0x000fe20003f04070 */
[--C-:B------:R-:W-:Y:S01]  /*74b0*/  @!P1 IMAD.IADD R5, R5, 0x1, -R29.reuse ;  /* 0x0000000105059824 */ /* 0x100fe200078e0a1d */
[C---:B------:R-:W-:Y:S01]  /*74c0*/  ISETP.GT.U32.AND P1, PT, R29.reuse, R13, PT ;  /* 0x0000000d1d00720c */ /* 0x040fe20003f24070 */
[--C-:B------:R-:W-:Y:S01]  /*74d0*/  @!P3 IMAD.IADD R6, R6, 0x1, -R29.reuse ;  /* 0x000000010606b824 */ /* 0x100fe200078e0a1d */
[C---:B------:R-:W-:Y:S01]  /*74e0*/  ISETP.GT.U32.AND P3, PT, R29.reuse, R12, PT ;  /* 0x0000000c1d00720c */ /* 0x040fe20003f64070 */
[--C-:B------:R-:W-:Y:S01]  /*74f0*/  @!P6 IMAD.IADD R2, R2, 0x1, -R29.reuse ;  /* 0x000000010202e824 */ /* 0x100fe200078e0a1d */
[----:B------:R-:W-:Y:S01]  /*7500*/  ISETP.GT.U32.AND P6, PT, R29, R15, PT ;  /* 0x0000000f1d00720c */ /* 0x000fe20003fc4070 */
[----:B------:R-:W-:Y:S01]  /*7510*/  @!P2 IMAD.IADD R7, R7, 0x1, -R29 ;  /* 0x000000010707a824 */ /* 0x000fe200078e0a1d */
[----:B------:R-:W-:-:S05]  /*7520*/  ISETP.GT.U32.AND P2, PT, R29, R11, PT ;  /* 0x0000000b1d00720c */ /* 0x000fca0003f44070 */
[--C-:B------:R-:W-:Y:S01]  /*7530*/  @!P0 IMAD.IADD R14, R14, 0x1, -R29.reuse ;  /* 0x000000010e0e8824 */ /* 0x100fe200078e0a1d */
[----:B------:R-:W-:Y:S01]  /*7540*/  ISETP.GT.U32.AND P4, PT, R29, R8, PT ;  /* 0x000000081d00720c */ /* 0x000fe20003f84070 */
[--C-:B------:R-:W-:Y:S02]  /*7550*/  @!P1 IMAD.IADD R13, R13, 0x1, -R29.reuse ;  /* 0x000000010d0d9824 */ /* 0x100fe400078e0a1d */
[--C-:B------:R-:W-:Y:S02]  /*7560*/  @!P3 IMAD.IADD R12, R12, 0x1, -R29.reuse ;  /* 0x000000010c0cb824 */ /* 0x100fe400078e0a1d */
[--C-:B------:R-:W-:Y:S02]  /*7570*/  @!P6 IMAD.IADD R15, R15, 0x1, -R29.reuse ;  /* 0x000000010f0fe824 */ /* 0x100fe400078e0a1d */
[----:B------:R-:W-:-:S03]  /*7580*/  @!P2 IMAD.IADD R11, R11, 0x1, -R29 ;  /* 0x000000010b0ba824 */ /* 0x000fc600078e0a1d */
[----:B------:R0:W-:Y:S04]  /*7590*/  STL [R1+0x14], R15 ;  /* 0x0000140f01007387 */ /* 0x0001e80000100800 */
[----:B0-----:R-:W2:Y:S04]  /*75a0*/  LDL.LU R15, [R1+0xc74] ;  /* 0x000c7400010f7983 */ /* 0x001ea80000300800 */
[----:B------:R0:W-:Y:S04]  /*75b0*/  STL [R1+0x10], R14 ;  /* 0x0000100e01007387 */ /* 0x0001e80000100800 */
[----:B0-----:R-:W3:Y:S04]  /*75c0*/  LDL.LU R14, [R1+0xc70] ;  /* 0x000c7000010e7983 */ /* 0x001ee80000300800 */
[----:B------:R0:W-:Y:S01]  /*75d0*/  STL [R1+0xc], R13 ;  /* 0x00000c0d01007387 */ /* 0x0001e20000100800 */
[----:B------:R-:W-:-:S03]  /*75e0*/  @!P4 IMAD.IADD R8, R8, 0x1, -R29 ;  /* 0x000000010808c824 */ /* 0x000fc600078e0a1d */
[----:B0-----:R-:W4:Y:S04]  /*75f0*/  LDL.LU R13, [R1+0xc6c] ;  /* 0x000c6c00010d7983 */ /* 0x001f280000300800 */
[----:B------:R0:W-:Y:S01]  /*7600*/  STL [R1+0x8], R12 ;  /* 0x0000080c01007387 */ /* 0x0001e20000100800 */
[----:B------:R-:W-:-:S03]  /*7610*/  ISETP.GT.U32.AND P4, PT, R29, R10, PT ;  /* 0x0000000a1d00720c */ /* 0x000fc60003f84070 */
[----:B0-----:R-:W2:Y:S04]  /*7620*/  LDL.LU R12, [R1+0xc68] ;  /* 0x000c6800010c7983 */ /* 0x001ea80000300800 */
[----:B------:R0:W-:Y:S04]  /*7630*/  STL [R1+0x4], R11 ;  /* 0x0000040b01007387 */ /* 0x0001e80000100800 */
[----:B0-----:R-:W3:Y:S02]  /*7640*/  LDL.LU R11, [R1+0xc64] ;  /* 0x000c6400010b7983 */ /* 0x001ee40000300800 */
[----:B------:R-:W-:-:S05]  /*7650*/  @!P4 IMAD.IADD R10, R10, 0x1, -R29 ;  /* 0x000000010a0ac824 */ /* 0x000fca00078e0a1d */
[----:B------:R0:W-:Y:S04]  /*7660*/  STL [R1], R10 ;  /* 0x0000000a01007387 */ /* 0x0001e80000100800 */
[----:B0-----:R-:W3:Y:S01]  /*7670*/  LDL.LU R10, [R1+0xc60] ;  /* 0x000c6000010a7983 */ /* 0x001ee20000300800 */
[C---:B------:R-:W-:Y:S02]  /*7680*/  ISETP.GT.U32.AND P1, PT, R29.reuse, R5, PT ;  /* 0x000000051d00720c */ /* 0x040fe40003f24070 */
[C---:B------:R-:W-:Y:S02]  /*7690*/  ISETP.GT.U32.AND P3, PT, R29.reuse, R6, PT ;  /* 0x000000061d00720c */ /* 0x040fe40003f64070 */
[C---:B------:R-:W-:Y:S02]  /*76a0*/  ISETP.GT.U32.AND P2, PT, R29.reuse, R7, PT ;  /* 0x000000071d00720c */ /* 0x040fe40003f44070 */
[----:B------:R-:W-:-:S07]  /*76b0*/  ISETP.GT.U32.AND P5, PT, R29, R9, PT ;  /* 0x000000091d00720c */ /* 0x000fce0003fa4070 */
[--C-:B------:R-:W-:Y:S02]  /*76c0*/  @!P1 IMAD.IADD R5, R5, 0x1, -R29.reuse ;  /* 0x0000000105059824 */ /* 0x100fe400078e0a1d */
[--C-:B------:R-:W-:Y:S02]  /*76d0*/  @!P3 IMAD.IADD R6, R6, 0x1, -R29.reuse ;  /* 0x000000010606b824 */ /* 0x100fe400078e0a1d */
[--C-:B------:R-:W-:Y:S02]  /*76e0*/  @!P2 IMAD.IADD R7, R7, 0x1, -R29.reuse ;  /* 0x000000010707a824 */ /* 0x100fe400078e0a1d */
[----:B------:R-:W-:Y:S01]  /*76f0*/  @!P5 IMAD.IADD R9, R9, 0x1, -R29 ;  /* 0x000000010909d824 */ /* 0x000fe200078e0a1d */
[C---:B------:R-:W-:Y:S02]  /*7700*/  ISETP.GT.U32.AND P5, PT, R29.reuse, R2, PT ;  /* 0x000000021d00720c */ /* 0x040fe40003fa4070 */
[----:B------:R-:W-:Y:S01]  /*7710*/  ISETP.GT.U32.AND P0, PT, R29, R4, PT ;  /* 0x000000041d00720c */ /* 0x000fe20003f04070 */
[----:B------:R-:W-:-:S04]  /*7720*/  IMAD.HI.U32 R3, R3, R28, RZ ;  /* 0x0000001c03037227 */ /* 0x000fc800078e00ff */
[----:B------:R-:W-:-:S06]  /*7730*/  IMAD.MOV R3, RZ, RZ, -R3 ;  /* 0x000000ffff037224 */ /* 0x000fcc00078e0a03 */
[--C-:B------:R-:W-:Y:S02]  /*7740*/  @!P5 IMAD.IADD R2, R2, 0x1, -R29.reuse ;  /* 0x000000010202d824 */ /* 0x100fe400078e0a1d */
[----:B------:R-:W-:-:S03]  /*7750*/  @!P0 IMAD.IADD R4, R4, 0x1, -R29 ;  /* 0x0000000104048824 */ /* 0x000fc600078e0a1d */
[----:B------:R-:W-:Y:S04]  /*7760*/  STL [R1+0xc3c], R2 ;  /* 0x000c3c0201007387 */ /* 0x000fe80000100800 */
[----:B------:R-:W-:Y:S04]  /*7770*/  STL [R1+0xc40], R4 ;  /* 0x000c400401007387 */ /* 0x000fe80000100800 */
[----:B------:R-:W-:Y:S01]  /*7780*/  STL [R1+0xc38], R5 ;  /* 0x000c380501007387 */ /* 0x000fe20000100800 */
[----:B------:R-:W-:-:S03]  /*7790*/  IMAD R28, R29, R3, R28 ;  /* 0x000000031d1c7224 */ /* 0x000fc600078e021c */
[----:B------:R0:W-:Y:S04]  /*77a0*/  STL [R1+0xc44], R6 ;  /* 0x000c440601007387 */ /* 0x0001e80000100800 */
[----:B------:R-:W1:Y:S04]  /*77b0*/  S2R R3, SR_TID.X ;  /* 0x0000000000037919 */ /* 0x000e680000002100 */
[----:B0-----:R-:W0:Y:S01]  /*77c0*/  S2R R6, SR_TID.X ;  /* 0x0000000000067919 */ /* 0x001e220000002100 */
[C---:B------:R-:W-:Y:S02]  /*77d0*/  ISETP.GT.U32.AND P4, PT, R29.reuse, R8, PT ;  /* 0x000000081d00720c */ /* 0x040fe40003f84070 */
[----:B------:R-:W-:Y:S01]  /*77e0*/  ISETP.GT.U32.AND P6, PT, R29, R9, PT ;  /* 0x000000091d00720c */ /* 0x000fe20003fc4070 */
[----:B------:R0:W-:Y:S10]  /*77f0*/  STL [R1+0xc48], R7 ;  /* 0x000c480701007387 */ /* 0x0001f40000100800 */
[----:B------:R-:W-:-:S02]  /*7800*/  @!P4 IMAD.IADD R8, R8, 0x1, -R29 ;  /* 0x000000010808c824 */ /* 0x000fc400078e0a1d */
[----:B------:R-:W-:Y:S01]  /*7810*/  @!P6 IMAD.IADD R9, R9, 0x1, -R29 ;  /* 0x000000010909e824 */ /* 0x000fe200078e0a1d */
[----:B-1----:R-:W-:Y:S02]  /*7820*/  LOP3.LUT P0, RZ, R3, 0x40, RZ, 0xc0, !PT ;  /* 0x0000004003ff7812 */ /* 0x002fe4000780c0ff */
[----:B------:R1:W-:Y:S01]  /*7830*/  STL [R1+0xc4c], R8 ;  /* 0x000c4c0801007387 */ /* 0x0003e20000100800 */
[----:B0-----:R-:W-:-:S03]  /*7840*/  IMAD.SHL.U32 R4, R6, 0x20, RZ ;  /* 0x0000002006047824 */ /* 0x001fc600078e00ff */
[----:B------:R0:W-:Y:S01]  /*7850*/  STL [R1+0xc50], R9 ;  /* 0x000c500901007387 */ /* 0x0001e20000100800 */
[----:B------:R-:W-:-:S03]  /*7860*/  LOP3.LUT R3, R6, 0x7, RZ, 0xc0, !PT ;  /* 0x0000000706037812 */ /* 0x000fc600078ec0ff */
[----:B------:R-:W3:Y:S01]  /*7870*/  LDL R7, [R1+0x38c] ;  /* 0x00038c0001077983 */ /* 0x000ee20000100800 */
[----:B-1----:R-:W-:-:S03]  /*7880*/  IMAD.SHL.U32 R8, R6, 0x2, RZ ;  /* 0x0000000206087824 */ /* 0x002fc600078e00ff */
[----:B0-----:R-:W3:Y:S04]  /*7890*/  LDL R9, [R1+0xa24] ;  /* 0x000a240001097983 */ /* 0x001ee80000100800 */
[----:B------:R-:W-:Y:S01]  /*78a0*/  STL [R1+0x838], R4 ;  /* 0x0008380401007387 */ /* 0x000fe20000100800 */
[----:B------:R-:W-:-:S05]  /*78b0*/  IMAD.SHL.U32 R5, R3, 0x10, RZ ;  /* 0x0000001003057824 */ /* 0x000fca00078e00ff */
[----:B------:R-:W-:Y:S02]  /*78c0*/  LOP3.LUT R3, R5, 0x30, R8, 0x78, !PT ;  /* 0x0000003005037812 */ /* 0x000fe400078e7808 */
[C---:B----4-:R-:W-:Y:S02]  /*78d0*/  ISETP.GT.U32.AND P2, PT, R29.reuse, R13, PT ;  /* 0x0000000d1d00720c */ /* 0x050fe40003f44070 */
[C---:B--2---:R-:W-:Y:S02]  /*78e0*/  ISETP.GT.U32.AND P3, PT, R29.reuse, R12, PT ;  /* 0x0000000c1d00720c */ /* 0x044fe40003f64070 */
[----:B---3--:R-:W-:-:S11]  /*78f0*/  ISETP.GT.U32.AND P1, PT, R29, R11, PT ;  /* 0x0000000b1d00720c */ /* 0x008fd60003f24070 */
[--C-:B------:R-:W-:Y:S01]  /*7900*/  @!P3 IMAD.IADD R12, R12, 0x1, -R29.reuse ;  /* 0x000000010c0cb824 */ /* 0x100fe200078e0a1d */
[----:B------:R-:W-:Y:S01]  /*7910*/  ISETP.GT.U32.AND P3, PT, R29, R18, PT ;  /* 0x000000121d00720c */ /* 0x000fe20003f64070 */
[--C-:B------:R-:W-:Y:S01]  /*7920*/  @!P2 IMAD.IADD R13, R13, 0x1, -R29.reuse ;  /* 0x000000010d0da824 */ /* 0x100fe200078e0a1d */
[----:B------:R-:W-:Y:S01]  /*7930*/  ISETP.GT.U32.AND P2, PT, R29, R19, PT ;  /* 0x000000131d00720c */ /* 0x000fe20003f44070 */
        /* <DEDUP_REMOVED lines=8> */
[----:B------:R-:W-:Y:S01]  /*79c0*/  ISETP.GT.U32.AND P1, PT, R29, R23, PT ;  /* 0x000000171d00720c */ /* 0x000fe20003f24070 */
[----:B------:R-:W-:-:S08]  /*79d0*/  @!P5 IMAD.IADD R10, R10, 0x1, -R29 ;  /* 0x000000010a0ad824 */ /* 0x000fd000078e0a1d */
[--C-:B------:R-:W-:Y:S01]  /*79e0*/  @!P3 IMAD.IADD R24, R24, 0x1, -R29.reuse ;  /* 0x000000011818b824 */ /* 0x100fe200078e0a1d */
[----:B------:R-:W-:Y:S01]  /*79f0*/  ISETP.GT.U32.AND P3, PT, R29, R11, PT ;  /* 0x0000000b1d00720c */ /* 0x000fe20003f64070 */
[--C-:B------:R-:W-:Y:S01]  /*7a00*/  @!P2 IMAD.IADD R25, R25, 0x1, -R29.reuse ;  /* 0x000000011919a824 */ /* 0x100fe200078e0a1d */
[----:B------:R-:W-:Y:S01]  /*7a10*/  ISETP.GT.U32.AND P2, PT, R29, R12, PT ;  /* 0x0000000c1d00720c */ /* 0x000fe20003f44070 */
[----:B------:R-:W-:Y:S01]  /*7a20*/  @!P1 IMAD.IADD R23, R23, 0x1, -R29 ;  /* 0x0000000117179824 */ /* 0x000fe200078e0a1d */
[----:B------:R-:W-:-:S09]  /*7a30*/  ISETP.GT.U32.AND P1, PT, R29, R10, PT ;  /* 0x0000000a1d00720c */ /* 0x000fd20003f24070 */
[--C-:B------:R-:W-:Y:S02]  /*7a40*/  @!P3 IMAD.IADD R11, R11, 0x1, -R29.reuse ;  /* 0x000000010b0bb824 */ /* 0x100fe400078e0a1d */
[--C-:B------:R-:W-:Y:S02]  /*7a50*/  @!P2 IMAD.IADD R12, R12, 0x1, -R29.reuse ;  /* 0x000000010c0ca824 */ /* 0x100fe400078e0a1d */
[----:B------:R-:W-:-:S05]  /*7a60*/  @!P1 IMAD.IADD R10, R10, 0x1, -R29 ;  /* 0x000000010a0a9824 */ /* 0x000fca00078e0a1d */
[----:B------:R-:W-:Y:S04]  /*7a70*/  STL [R1+0xc54], R10 ;  /* 0x000c540a01007387 */ /* 0x000fe80000100800 */
[----:B------:R-:W-:Y:S04]  /*7a80*/  STL [R1+0xc58], R11 ;  /* 0x000c580b01007387 */ /* 0x000fe80000100800 */
[----:B------:R0:W-:Y:S04]  /*7a90*/  STL [R1+0xc5c], R12 ;  /* 0x000c5c0c01007387 */ /* 0x0001e80000100800 */
[----:B------:R-:W2:Y:S01]  /*7aa0*/  LDL R8, [R1+0xa30] ;  /* 0x000a300001087983 */ /* 0x000ea20000100800 */
[----:B0-----:R-:W-:-:S02]  /*7ab0*/  LOP3.LUT R12, R6, 0x7, RZ, 0xc0, !PT ;  /* 0x00000007060c7812 */ /* 0x001fc400078ec0ff */
[----:B------:R-:W-:Y:S01]  /*7ac0*/  LOP3.LUT R11, R3, 0xc00, R4, 0xf8, !PT ;  /* 0x00000c00030b7812 */ /* 0x000fe200078ef804 */
[----:B------:R-:W3:Y:S02]  /*7ad0*/  LDL R6, [R1+0xa28] ;  /* 0x000a280001067983 */ /* 0x000ee40000100800 */
[----:B------:R-:W-:Y:S02]  /*7ae0*/  IMAD.SHL.U32 R12, R12, 0x80, RZ ;  /* 0x000000800c0c7824 */ /* 0x000fe400078e00ff */
[----:B------:R-:W4:Y:S02]  /*7af0*/  LDL R4, [R1+0xa2c] ;  /* 0x000a2c0001047983 */ /* 0x000f240000100800 */
[----:B------:R-:W-:Y:S02]  /*7b00*/  IMAD.IADD R10, R12, 0x1, R5 ;  /* 0x000000010c0a7824 */ /* 0x000fe400078e0205 */
[----:B------:R-:W4:Y:S01]  /*7b10*/  LDL R5, [R1+0xa34] ;  /* 0x000a340001057983 */ /* 0x000f220000100800 */
[----:B------:R-:W-:-:S02]  /*7b20*/  ISETP.GT.U32.AND P4, PT, R29, R14, PT ;  /* 0x0000000e1d00720c */ /* 0x000fc40003f84070 */
[C---:B------:R-:W-:Y:S02]  /*7b30*/  ISETP.GT.U32.AND P5, PT, R29.reuse, R16, PT ;  /* 0x000000101d00720c */ /* 0x040fe40003fa4070 */
[----:B------:R-:W-:-:S09]  /*7b40*/  ISETP.GT.U32.AND P6, PT, R29, R15, PT ;  /* 0x0000000f1d00720c */ /* 0x000fd20003fc4070 */
[--C-:B------:R-:W-:Y:S01]  /*7b50*/  @!P4 IMAD.IADD R14, R14, 0x1, -R29.reuse ;  /* 0x000000010e0ec824 */ /* 0x100fe200078e0a1d */
[C---:B------:R-:W-:Y:S01]  /*7b60*/  ISETP.GT.U32.AND P4, PT, R29.reuse, R20, PT ;  /* 0x000000141d00720c */ /* 0x040fe20003f84070 */
[--C-:B------:R-:W-:Y:S01]  /*7b70*/  @!P5 IMAD.IADD R16, R16, 0x1, -R29.reuse ;  /* 0x000000011010d824 */ /* 0x100fe200078e0a1d */
[----:B------:R-:W-:Y:S01]  /*7b80*/  ISETP.GT.U32.AND P5, PT, R29, R22, PT ;  /* 0x000000161d00720c */ /* 0x000fe20003fa4070 */
[----:B------:R-:W-:Y:S01]  /*7b90*/  @!P6 IMAD.IADD R15, R15, 0x1, -R29 ;  /* 0x000000010f0fe824 */ /* 0x000fe200078e0a1d */
        /* <DEDUP_REMOVED lines=12> */
[----:B------:R-:W-:Y:S02]  /*7c60*/  SEL R2, RZ, 0x90, !P0 ;  /* 0x00000090ff027807 */ /* 0x000fe40004000000 */
[C---:B------:R-:W-:Y:S02]  /*7c70*/  ISETP.GT.U32.AND P6, PT, R29.reuse, R14, PT ;  /* 0x0000000e1d00720c */ /* 0x040fe40003fc4070 */
[C---:B------:R-:W-:Y:S02]  /*7c80*/  ISETP.GT.U32.AND P0, PT, R29.reuse, R16, PT ;  /* 0x000000101d00720c */ /* 0x040fe40003f04070 */
[----:B------:R-:W-:-:S02]  /*7c90*/  ISETP.GT.U32.AND P1, PT, R29, R17, PT ;  /* 0x000000111d00720c */ /* 0x000fc40003f24070 */
[----:B------:R-:W-:Y:S01]  /*7ca0*/  ISETP.GT.U32.AND P2, PT, R29, R18, PT ;  /* 0x000000121d00720c */ /* 0x000fe20003f44070 */
[--C-:B------:R-:W-:Y:S01]  /*7cb0*/  @!P4 IMAD.IADD R13, R13, 0x1, -R29.reuse ;  /* 0x000000010d0dc824 */ /* 0x100fe200078e0a1d */
[----:B------:R-:W-:Y:S01]  /*7cc0*/  ISETP.GT.U32.AND P3, PT, R29, R19, PT ;  /* 0x000000131d00720c */ /* 0x000fe20003f64070 */
        /* <DEDUP_REMOVED lines=15> */
[----:B------:R-:W-:Y:S01]  /*7dc0*/  @!P5 IMAD.IADD R21, R21, 0x1, -R29 ;  /* 0x000000011515d824 */ /* 0x000fe200078e0a1d */
[----:B------:R-:W-:-:S02]  /*7dd0*/  ISETP.GT.U32.AND P5, PT, R29, R28, PT ;  /* 0x0000001c1d00720c */ /* 0x000fc40003fa4070 */
[----:B------:R-:W0:Y:S01]  /*7de0*/  S2R R29, SR_TID.X ;  /* 0x00000000001d7919 */ /* 0x000e220000002100 */
[----:B------:R-:W-:-:S03]  /*7df0*/  IMAD.MOV.U32 R3, RZ, RZ, R2 ;  /* 0x000000ffff037224 */ /* 0x000fc600078e0002 */
[----:B------:R-:W4:Y:S01]  /*7e00*/  LDL R2, [R1+0xa20] ;  /* 0x000a200001027983 */ /* 0x000f220000100800 */
[----:B0-----:R-:W-:-:S05]  /*7e10*/  LOP3.LUT R29, R29, 0x3f, RZ, 0xc0, !PT ;  /* 0x0000003f1d1d7812 */ /* 0x001fca00078ec0ff */
[----:B------:R-:W-:-:S05]  /*7e20*/  IMAD.SHL.U32 R29, R29, 0x2, RZ ;  /* 0x000000021d1d7824 */ /* 0x000fca00078e00ff */
[----:B------:R-:W-:-:S05]  /*7e30*/  LOP3.LUT R3, R3, R29, RZ, 0x3c, !PT ;  /* 0x0000001d03037212 */ /* 0x000fca00078e3cff */
[----:B------:R0:W-:Y:S04]  /*7e40*/  STL [R1+0xabc], R3 ;  /* 0x000abc0301007387 */ /* 0x0001e80000100800 */
[----:B0-----:R-:W0:Y:S01]  /*7e50*/  S2R R3, SR_TID.X ;  /* 0x0000000000037919 */ /* 0x001e220000002100 */
[----:B------:R-:W-:-:S05]  /*7e60*/  IABS R29, c[0x0][0x17c] ;  /* 0x00005f00001d7a13 */ /* 0x000fca0000000000 */
[--C-:B------:R-:W-:Y:S01]  /*7e70*/  @!P0 IMAD.IADD R22, R22, 0x1, -R29.reuse ;  /* 0x0000000116168824 */ /* 0x100fe200078e0a1d */
[----:B------:R-:W-:Y:S01]  /*7e80*/  ISETP.GE.AND P0, PT, R7, RZ, PT ;  /* 0x000000ff0700720c */ /* 0x000fe20003f06270 */
[--C-:B------:R-:W-:Y:S01]  /*7e90*/  @!P1 IMAD.IADD R23, R23, 0x1, -R29.reuse ;  /* 0x0000000117179824 */ /* 0x100fe200078e0a1d */
[----:B------:R-:W-:Y:S01]  /*7ea0*/  ISETP.GE.AND P1, PT, R9, RZ, PT ;  /* 0x000000ff0900720c */ /* 0x000fe20003f26270 */
[--C-:B------:R-:W-:Y:S02]  /*7eb0*/  @!P2 IMAD.IADD R24, R24, 0x1, -R29.reuse ;  /* 0x000000011818a824 */ /* 0x100fe400078e0a1d */
[----:B------:R-:W-:Y:S02]  /*7ec0*/  @!P5 IMAD.IADD R28, R28, 0x1, -R29 ;  /* 0x000000011c1cd824 */ /* 0x000fe400078e0a1d */
[----:B0-----:R-:W-:-:S05]  /*7ed0*/  IMAD.SHL.U32 R3, R3, 0x2, RZ ;  /* 0x0000000203037824 */ /* 0x001fca00078e00ff */
[----:B------:R-:W-:Y:S02]  /*7ee0*/  LOP3.LUT R3, R10, 0x10, R3, 0x78, !PT ;  /* 0x000000100a037812 */ /* 0x000fe400078e7803 */
[----:B------:R-:W-:Y:S01]  /*7ef0*/  LOP3.LUT R3, R11, R12, RZ, 0xfc, !PT ;  /* 0x0000000c0b037212 */ /* 0x000fe200078efcff */
[----:B------:R-:W4:Y:S01]  /*7f00*/  LDL R10, [R1+0xa1c] ;  /* 0x000a1c00010a7983 */ /* 0x000f220000100800 */
[----:B------:R-:W-:-:S03]  /*7f10*/  @!P4 IMAD.IADD R26, R26, 0x1, -R29 ;  /* 0x000000011a1ac824 */ /* 0x000fc600078e0a1d */
[----:B------:R0:W-:Y:S04]  /*7f20*/  STL [R1+0x388], R3 ;  /* 0x0003880301007387 */ /* 0x0001e80000100800 */
[----:B------:R-:W4:Y:S04]  /*7f30*/  LDL R7, [R1+0xa18] ;  /* 0x000a180001077983 */ /* 0x000f280000100800 */
[----:B------:R-:W4:Y:S01]  /*7f40*/  LDL R11, [R1+0xa14] ;  /* 0x000a1400010b7983 */ /* 0x000f220000100800 */
[----:B0-----:R-:W-:-:S03]  /*7f50*/  IMAD.MOV.U32 R3, RZ, RZ, R0 ;  /* 0x000000ffff037224 */ /* 0x001fc600078e0000 */
[----:B------:R-:W4:Y:S01]  /*7f60*/  LDL R9, [R1+0xa0c] ;  /* 0x000a0c0001097983 */ /* 0x000f220000100800 */
[----:B------:R-:W-:Y:S01]  /*7f70*/  @!P0 IMAD.MOV R3, RZ, RZ, -R3 ;  /* 0x000000ffff038224 */ /* 0x000fe200078e0a03 */
[----:B--2---:R-:W-:Y:S02]  /*7f80*/  ISETP.GE.AND P4, PT, R8, RZ, PT ;  /* 0x000000ff0800720c */ /* 0x004fe40003f86270 */
[----:B---3--:R-:W-:Y:S02]  /*7f90*/  ISETP.GE.AND P0, PT, R6, RZ, PT ;  /* 0x000000ff0600720c */ /* 0x008fe40003f06270 */
[----:B----4-:R-:W-:Y:S02]  /*7fa0*/  ISETP.GE.AND P5, PT, R4, RZ, PT ;  /* 0x000000ff0400720c */ /* 0x010fe40003fa6270 */
[----:B------:R-:W2:Y:S01]  /*7fb0*/  LDL R4, [R1+0xa08] ;  /* 0x000a080001047983 */ /* 0x000ea20000100800 */
[----:B------:R-:W-:-:S03]  /*7fc0*/  ISETP.GE.AND P2, PT, R5, RZ, PT ;  /* 0x000000ff0500720c */ /* 0x000fc60003f46270 */
[----:B------:R-:W3:Y:S04]  /*7fd0*/  LDL R5, [R1+0xa10] ;  /* 0x000a100001057983 */ /* 0x000ee80000100800 */
[----:B------:R-:W4:Y:S04]  /*7fe0*/  LDL.LU R8, [R1+0x6c] ;  /* 0x00006c0001087983 */ /* 0x000f280000300800 */
[----:B------:R-:W2:Y:S04]  /*7ff0*/  LDL R6, [R1+0xa00] ;  /* 0x000a000001067983 */ /* 0x000ea80000100800 */
[----:B------:R-:W2:Y:S01]  /*8000*/  LDL.LU R0, [R1+0x68] ;  /* 0x0000680001007983 */ /* 0x000ea20000300800 */
[----:B----4-:R-:W-:Y:S01]  /*8010*/  @!P1 IMAD.MOV R8, RZ, RZ, -R8 ;  /* 0x000000ffff089224 */ /* 0x010fe200078e0a08 */
[----:B------:R-:W-:-:S02]  /*8020*/  ISETP.GE.AND P1, PT, R2, RZ, PT ;  /* 0x000000ff0200720c */ /* 0x000fc40003f26270 */
[----:B------:R-:W4:Y:S04]  /*8030*/  LDL R2, [R1+0xa04] ;  /* 0x000a040001027983 */ /* 0x000f280000100800 */
[----:B------:R0:W-:Y:S01]  /*8040*/  STL [R1+0x1e0], R8 ;  /* 0x0001e00801007387 */ /* 0x0001e20000100800 */
[----:B--2---:R-:W-:Y:S01]  /*8050*/  @!P2 IMAD.MOV R0, RZ, RZ, -R0 ;  /* 0x000000ffff00a224 */ /* 0x004fe200078e0a00 */
[----:B------:R-:W-:Y:S02]  /*8060*/  ISETP.GE.AND P2, PT, R10, RZ, PT ;  /* 0x000000ff0a00720c */ /* 0x000fe40003f46270 */
[----:B0-----:R-:W2:Y:S04]  /*8070*/  LDL.LU R8, [R1+0x64] ;  /* 0x0000640001087983 */ /* 0x001ea80000300800 */
[----:B------:R-:W3:Y:S04]  /*8080*/  LDL R10, [R1+0x9fc] ;  /* 0x0009fc00010a7983 */ /* 0x000ee80000100800 */
[----:B------:R0:W-:Y:S04]  /*8090*/  STL [R1+0x1dc], R0 ;  /* 0x0001dc0001007387 */ /* 0x0001e80000100800 */
[----:B0-----:R-:W3:Y:S01]  /*80a0*/  LDL.LU R0, [R1+0x60] ;  /* 0x0000600001007983 */ /* 0x001ee20000300800 */
[----:B--2---:R-:W-:Y:S01]  /*80b0*/  @!P4 IMAD.MOV R8, RZ, RZ, -R8 ;  /* 0x000000ffff08c224 */ /* 0x004fe200078e0a08 */
[----:B------:R-:W-:-:S02]  /*80c0*/  ISETP.GE.AND P4, PT, R7, RZ, PT ;  /* 0x000000ff0700720c */ /* 0x000fc40003f86270 */
[----:B------:R-:W2:Y:S04]  /*80d0*/  LDL R7, [R1+0x9f8] ;  /* 0x0009f80001077983 */ /* 0x000ea80000100800 */
[----:B------:R0:W-:Y:S04]  /*80e0*/  STL [R1+0x1d8], R8 ;  /* 0x0001d80801007387 */ /* 0x0001e80000100800 */
[----:B0-----:R-:W2:Y:S01]  /*80f0*/  LDL.LU R8, [R1+0x5c] ;  /* 0x00005c0001087983 */ /* 0x001ea20000300800 */
[----:B---3--:R-:W-:Y:S01]  /*8100*/  @!P5 IMAD.MOV R0, RZ, RZ, -R0 ;  /* 0x000000ffff00d224 */ /* 0x008fe200078e0a00 */
[----:B------:R-:W-:-:S02]  /*8110*/  ISETP.GE.AND P5, PT, R11, RZ, PT ;  /* 0x000000ff0b00720c */ /* 0x000fc40003fa6270 */
        /* <DEDUP_REMOVED lines=24> */
[----:B----4-:R-:W-:-:S02]  /*82a0*/  ISETP.GE.AND P5, PT, R2, RZ, PT ;  /* 0x000000ff0200720c */ /* 0x010fc40003fa6270 */
[----:B------:R-:W2:Y:S04]  /*82b0*/  LDL R2, [R1+0x9e0] ;  /* 0x0009e00001027983 */ /* 0x000ea80000100800 */
[----:B------:R0:W-:Y:S04]  /*82c0*/  STL [R1+0x1c0], R8 ;  /* 0x0001c00801007387 */ /* 0x0001e80000100800 */
[----:B0-----:R-:W4:Y:S01]  /*82d0*/  LDL.LU R8, [R1+0x44] ;  /* 0x0000440001087983 */ /* 0x001f220000300800 */
[----:B---3--:R-:W-:Y:S01]  /*82e0*/  @!P0 IMAD.MOV R0, RZ, RZ, -R0 ;  /* 0x000000ffff008224 */ /* 0x008fe200078e0a00 */
[----:B------:R-:W-:-:S02]  /*82f0*/  ISETP.GE.AND P0, PT, R10, RZ, PT ;  /* 0x000000ff0a00720c */ /* 0x000fc40003f06270 */
[----:B------:R-:W3:Y:S04]  /*8300*/  LDL R10, [R1+0x9dc] ;  /* 0x0009dc00010a7983 */ /* 0x000ee80000100800 */
[----:B------:R0:W-:Y:S04]  /*8310*/  STL [R1+0x1bc], R0 ;  /* 0x0001bc0001007387 */ /* 0x0001e80000100800 */
[----:B0-----:R-:W2:Y:S01]  /*8320*/  LDL.LU R0, [R1+0x40] ;  /* 0x0000400001007983 */ /* 0x001ea20000300800 */
[----:B----4-:R-:W-:Y:S01]  /*8330*/  @!P1 IMAD.MOV R8, RZ, RZ, -R8 ;  /* 0x000000ffff089224 */ /* 0x010fe200078e0a08 */
[----:B------:R-:W-:-:S02]  /*8340*/  ISETP.GE.AND P1, PT, R7, RZ, PT ;  /* 0x000000ff0700720c */ /* 0x000fc40003f26270 */
[----:B------:R-:W4:Y:S04]  /*8350*/  LDL R7, [R1+0x9d8] ;  /* 0x0009d80001077983 */ /* 0x000f280000100800 */
        /* <DEDUP_REMOVED lines=38> */
[----:B----4-:R-:W-:-:S02]  /*85c0*/  ISETP.GE.AND P5, PT, R7, RZ, PT ;  /* 0x000000ff0700720c */ /* 0x010fc40003fa6270 */
[----:B------:R-:W3:Y:S04]  /*85d0*/  LDL R7, [R1+0x9b8] ;  /* 0x0009b80001077983 */ /* 0x000ee80000100800 */
[----:B------:R0:W-:Y:S04]  /*85e0*/  STL [R1+0x180], R8 ;  /* 0x0001800801007387 */ /* 0x0001e80000100800 */
[----:B0-----:R-:W4:Y:S01]  /*85f0*/  LDL.LU R8, [R1+0x168] ;  /* 0x0001680001087983 */ /* 0x001f220000300800 */
[----:B--2---:R-:W-:Y:S01]  /*8600*/  @!P0 IMAD.MOV R0, RZ, RZ, -R0 ;  /* 0x000000ffff008224 */ /* 0x004fe200078e0a00 */
[----:B------:R-:W-:-:S02]  /*8610*/  ISETP.GE.AND P0, PT, R11, RZ, PT ;  /* 0x000000ff0b00720c */ /* 0x000fc40003f06270 */
[----:B------:R-:W2:Y:S04]  /*8620*/  LDL R11, [R1+0x9b4] ;  /* 0x0009b400010b7983 */ /* 0x000ea80000100800 */
        /* <DEDUP_REMOVED lines=273> */
[----:B------:R-:W-:-:S04]  /*9740*/  ISETP.GE.AND P0, PT, R7, RZ, PT ;  /* 0x000000ff0700720c */ /* 0x000fc80003f06270 */
[----:B------:R0:W-:Y:S04]  /*9750*/  STL [R1+0x68], R8 ;  /* 0x0000680801007387 */ /* 0x0001e80000100800 */
[----:B0-----:R-:W3:Y:S01]  /*9760*/  LDL R8, [R1+0x8d8] ;  /* 0x0008d80001087983 */ /* 0x001ee20000100800 */
[----:B--2---:R-:W-:-:S03]  /*9770*/  @!P1 IMAD.MOV R0, RZ, RZ, -R0 ;  /* 0x000000ffff009224 */ /* 0x004fc600078e0a00 */
[----:B------:R-:W2:Y:S01]  /*9780*/  LDL.LU R7, [R1+0x184] ;  /* 0x0001840001077983 */ /* 0x000ea20000300800 */
[----:B------:R-:W-:-:S03]  /*9790*/  ISETP.GE.AND P1, PT, R11, RZ, PT ;  /* 0x000000ff0b00720c */ /* 0x000fc60003f26270 */
        /* <DEDUP_REMOVED lines=14> */
[----:B----4-:R-:W-:-:S04]  /*9880*/  ISETP.GE.AND P5, PT, R4, RZ, PT ;  /* 0x000000ff0400720c */ /* 0x010fc80003fa6270 */
[----:B------:R0:W-:Y:S04]  /*9890*/  STL [R1+0x58], R7 ;  /* 0x0000580701007387 */ /* 0x0001e80000100800 */
[----:B0-----:R-:W2:Y:S01]  /*98a0*/  LDL R7, [R1+0x8c4] ;  /* 0x0008c40001077983 */ /* 0x001ea20000100800 */
[----:B---3--:R-:W-:-:S03]  /*98b0*/  @!P0 IMAD.MOV R0, RZ, RZ, -R0 ;  /* 0x000000ffff008224 */ /* 0x008fc600078e0a00 */
[----:B------:R-:W3:Y:S04]  /*98c0*/  LDL.LU R4, [R1+0x140] ;  /* 0x0001400001047983 */ /* 0x000ee80000300800 */
[----:B------:R0:W-:Y:S04]  /*98d0*/  STL [R1+0x54], R0 ;  /* 0x0000540001007387 */ /* 0x0001e80000100800 */
[----:B0-----:R-:W4:Y:S01]  /*98e0*/  LDL.LU R0, [R1+0x144] ;  /* 0x0001440001007983 */ /* 0x001f220000300800 */
[----:B------:R-:W-:-:S03]  /*98f0*/  ISETP.GE.AND P0, PT, R6, RZ, PT ;  /* 0x000000ff0600720c */ /* 0x000fc60003f06270 */
[----:B------:R-:W2:Y:S01]  /*9900*/  LDL R6, [R1+0x8c8] ;  /* 0x0008c80001067983 */ /* 0x000ea20000100800 */
[----:B---3--:R-:W-:Y:S01]  /*9910*/  @!P1 IMAD.MOV R4, RZ, RZ, -R4 ;  /* 0x000000ffff049224 */ /* 0x008fe200078e0a04 */
[----:B------:R-:W-:Y:S02]  /*9920*/  ISETP.GE.AND P1, PT, R2, RZ, PT ;  /* 0x000000ff0200720c */ /* 0x000fe40003f26270 */
[----:B------:R-:W3:Y:S04]  /*9930*/  LDL.LU R2, [R1+0xfc] ;  /* 0x0000fc0001027983 */ /* 0x000ee80000300800 */
[----:B------:R0:W-:Y:S01]  /*9940*/  STL [R1+0x50], R4 ;  /* 0x0000500401007387 */ /* 0x0001e20000100800 */
[----:B----4-:R-:W-:-:S03]  /*9950*/  @!P2 IMAD.MOV R0, RZ, RZ, -R0 ;  /* 0x000000ffff00a224 */ /* 0x010fc600078e0a00 */
[----:B0-----:R-:W4:Y:S04]  /*9960*/  LDL R4, [R1+0x8c0] ;  /* 0x0008c00001047983 */ /* 0x001f280000100800 */
[----:B------:R0:W-:Y:S04]  /*9970*/  STL [R1+0x4c], R0 ;  /* 0x00004c0001007387 */ /* 0x0001e80000100800 */
[----:B0-----:R-:W2:Y:S01]  /*9980*/  LDL.LU R0, [R1+0x11c] ;  /* 0x00011c0001007983 */ /* 0x001ea20000300800 */
[----:B------:R-:W-:Y:S01]  /*9990*/  ISETP.GE.AND P2, PT, R10, RZ, PT ;  /* 0x000000ff0a00720c */ /* 0x000fe20003f46270 */
[----:B---3--:R-:W-:Y:S01]  /*99a0*/  @!P4 IMAD.MOV R2, RZ, RZ, -R2 ;  /* 0x000000ffff02c224 */ /* 0x008fe200078e0a02 */
[----:B------:R-:W-:-:S04]  /*99b0*/  ISETP.GE.AND P4, PT, R8, RZ, PT ;  /* 0x000000ff0800720c */ /* 0x000fc80003f86270 */
[----:B------:R0:W-:Y:S04]  /*99c0*/  STL [R1+0x48], R2 ;  /* 0x0000480201007387 */ /* 0x0001e80000100800 */
[----:B0-----:R-:W3:Y:S04]  /*99d0*/  LDL R2, [R1+0x8bc] ;  /* 0x0008bc0001027983 */ /* 0x001ee80000100800 */
[----:B------:R-:W3:Y:S04]  /*99e0*/  LDL.LU R8, [R1+0x124] ;  /* 0x0001240001087983 */ /* 0x000ee80000300800 */
[----:B------:R-:W4:Y:S01]  /*99f0*/  LDL R10, [R1+0x83c] ;  /* 0x00083c00010a7983 */ /* 0x000f220000100800 */
[----:B--2---:R-:W-:-:S05]  /*9a00*/  @!P5 IMAD.MOV R0, RZ, RZ, -R0 ;  /* 0x000000ffff00d224 */ /* 0x004fca00078e0a00 */
[----:B------:R0:W-:Y:S04]  /*9a10*/  STL [R1+0x44], R0 ;  /* 0x0000440001007387 */ /* 0x0001e80000100800 */
[----:B0-----:R-:W2:Y:S01]  /*9a20*/  LDL.LU R0, [R1+0x104] ;  /* 0x0001040001007983 */ /* 0x001ea20000300800 */
[----:B------:R-:W-:-:S03]  /*9a30*/  ISETP.GE.AND P5, PT, R11, RZ, PT ;  /* 0x000000ff0b00720c */ /* 0x000fc60003fa6270 */
[----:B------:R-:W4:Y:S01]  /*9a40*/  LDL R11, [R1+0x830] ;  /* 0x00083000010b7983 */ /* 0x000f220000100800 */
[----:B---3--:R-:W-:Y:S01]  /*9a50*/  @!P0 IMAD.MOV R8, RZ, RZ, -R8 ;  /* 0x000000ffff088224 */ /* 0x008fe200078e0a08 */
[----:B------:R-:W-:-:S04]  /*9a60*/  ISETP.GE.AND P0, PT, R5, RZ, PT ;  /* 0x000000ff0500720c */ /* 0x000fc80003f06270 */
[----:B------:R0:W-:Y:S04]  /*9a70*/  STL [R1+0x40], R8 ;  /* 0x0000400801007387 */ /* 0x0001e80000100800 */
[----:B0-----:R-:W3:Y:S04]  /*9a80*/  LDL.LU R8, [R1+0x10c] ;  /* 0x00010c0001087983 */ /* 0x001ee80000300800 */
        /* <DEDUP_REMOVED lines=15> */
[----:B------:R-:W-:Y:S01]  /*9b80*/  ISETP.GE.AND P4, PT, R6, RZ, PT ;  /* 0x000000ff0600720c */ /* 0x000fe20003f86270 */
[--C-:B------:R-:W-:Y:S02]  /*9b90*/  @!P3 IMAD.IADD R25, R25, 0x1, -R29.reuse ;  /* 0x000000011919b824 */ /* 0x100fe400078e0a1d */
[----:B------:R-:W2:Y:S01]  /*9ba0*/  LDL R6, [R1+0x820] ;  /* 0x0008200001067983 */ /* 0x000ea20000100800 */
[----:B------:R-:W-:Y:S02]  /*9bb0*/  @!P6 IMAD.IADD R27, R27, 0x1, -R29 ;  /* 0x000000011b1be824 */ /* 0x000fe400078e0a1d */
[----:B---3--:R-:W-:Y:S01]  /*9bc0*/  @!P5 IMAD.MOV R12, RZ, RZ, -R12 ;  /* 0x000000ffff0cd224 */ /* 0x008fe200078e0a0c */
[----:B----4-:R-:W-:-:S02]  /*9bd0*/  ISETP.GE.AND P5, PT, R4, RZ, PT ;  /* 0x000000ff0400720c */ /* 0x010fc40003fa6270 */
[----:B------:R-:W3:Y:S04]  /*9be0*/  LDL R4, [R1+0x81c] ;  /* 0x00081c0001047983 */ /* 0x000ee80000100800 */
[----:B------:R0:W-:Y:S04]  /*9bf0*/  STL [R1+0x30], R12 ;  /* 0x0000300c01007387 */ /* 0x0001e80000100800 */
[----:B0-----:R-:W4:Y:S01]  /*9c00*/  LDL.LU R12, [R1+0x28] ;  /* 0x00002800010c7983 */ /* 0x001f220000300800 */
[----:B--2---:R-:W-:-:S03]  /*9c10*/  @!P0 IMAD.MOV R0, RZ, RZ, -R0 ;  /* 0x000000ffff008224 */ /* 0x004fc600078e0a00 */
[----:B------:R-:W2:Y:S04]  /*9c20*/  LDL R29, [R1+0x818] ;  /* 0x00081800011d7983 */ /* 0x000ea80000100800 */
[----:B------:R0:W-:Y:S04]  /*9c30*/  STL [R1+0x2c], R0 ;  /* 0x00002c0001007387 */ /* 0x0001e80000100800 */
[----:B0-----:R-:W2:Y:S01]  /*9c40*/  LDL.LU R0, [R1+0x24] ;  /* 0x0000240001007983 */ /* 0x001ea20000300800 */
[----:B------:R-:W-:-:S03]  /*9c50*/  ISETP.GE.AND P0, PT, R2, RZ, PT ;  /* 0x000000ff0200720c */ /* 0x000fc60003f06270 */
[----:B------:R-:W3:Y:S01]  /*9c60*/  LDL R2, [R1+0x814] ;  /* 0x0008140001027983 */ /* 0x000ee20000100800 */
[----:B----4-:R-:W-:Y:S01]  /*9c70*/  @!P1 IMAD.MOV R12, RZ, RZ, -R12 ;  /* 0x000000ffff0c9224 */ /* 0x010fe200078e0a0c */
[----:B------:R-:W-:-:S04]  /*9c80*/  ISETP.GE.AND P1, PT, R10, RZ, PT ;  /* 0x000000ff0a00720c */ /* 0x000fc80003f26270 */
[----:B------:R0:W-:Y:S04]  /*9c90*/  STL [R1+0x28], R12 ;  /* 0x0000280c01007387 */ /* 0x0001e80000100800 */
[----:B0-----:R-:W4:Y:S01]  /*9ca0*/  LDL.LU R12, [R1+0xc5c] ;  /* 0x000c5c00010c7983 */ /* 0x001f220000300800 */
[----:B--2---:R-:W-:-:S03]  /*9cb0*/  @!P2 IMAD.MOV R0, RZ, RZ, -R0 ;  /* 0x000000ffff00a224 */ /* 0x004fc600078e0a00 */
[----:B------:R-:W2:Y:S01]  /*9cc0*/  LDL.LU R10, [R1+0x20] ;  /* 0x00002000010a7983 */ /* 0x000ea20000300800 */
[----:B------:R-:W-:-:S03]  /*9cd0*/  ISETP.GE.AND P2, PT, R11, RZ, PT ;  /* 0x000000ff0b00720c */ /* 0x000fc60003f46270 */
[----:B------:R0:W-:Y:S04]  /*9ce0*/  STL [R1+0x24], R0 ;  /* 0x0000240001007387 */ /* 0x0001e80000100800 */
[----:B0-----:R-:W3:Y:S04]  /*9cf0*/  LDL R0, [R1+0x810] ;  /* 0x0008100001007983 */ /* 0x001ee80000100800 */
[----:B------:R-:W3:Y:S01]  /*9d00*/  LDL.LU R11, [R1+0x1c] ;  /* 0x00001c00010b7983 */ /* 0x000ee20000300800 */
[----:B--2---:R-:W-:Y:S01]  /*9d10*/  @!P4 IMAD.MOV R10, RZ, RZ, -R10 ;  /* 0x000000ffff0ac224 */ /* 0x004fe200078e0a0a */
[----:B------:R-:W-:-:S04]  /*9d20*/  ISETP.GE.AND P4, PT, R5, RZ, PT ;  /* 0x000000ff0500720c */ /* 0x000fc80003f86270 */
[----:B------:R0:W-:Y:S04]  /*9d30*/  STL [R1+0x20], R10 ;  /* 0x0000200a01007387 */ /* 0x0001e80000100800 */
[----:B0-----:R-:W2:Y:S01]  /*9d40*/  LDL.LU R10, [R1+0x18] ;  /* 0x00001800010a7983 */ /* 0x001ea20000300800 */
[----:B---3--:R-:W-:-:S03]  /*9d50*/  @!P5 IMAD.MOV R11, RZ, RZ, -R11 ;  /* 0x000000ffff0bd224 */ /* 0x008fc600078e0a0b */
[----:B------:R-:W3:Y:S01]  /*9d60*/  LDL R5, [R1+0x80c] ;  /* 0x00080c0001057983 */ /* 0x000ee20000100800 */
[----:B------:R-:W-:-:S03]  /*9d70*/  ISETP.GE.AND P5, PT, R9, RZ, PT ;  /* 0x000000ff0900720c */ /* 0x000fc60003fa6270 */
[----:B------:R0:W-:Y:S04]  /*9d80*/  STL [R1+0x1c], R11 ;  /* 0x00001c0b01007387 */ /* 0x0001e80000100800 */
[----:B0-----:R-:W3:Y:S04]  /*9d90*/  LDL.LU R11, [R1+0xc58] ;  /* 0x000c5800010b7983 */ /* 0x001ee80000300800 */
[----:B------:R-:W3:Y:S01]  /*9da0*/  LDL.LU R9, [R1+0x14] ;  /* 0x0000140001097983 */ /* 0x000ee20000300800 */
[----:B--2---:R-:W-:Y:S01]  /*9db0*/  @!P0 IMAD.MOV R10, RZ, RZ, -R10 ;  /* 0x000000ffff0a8224 */ /* 0x004fe200078e0a0a */
[----:B------:R-:W-:-:S04]  /*9dc0*/  ISETP.GE.AND P0, PT, R8, RZ, PT ;  /* 0x000000ff0800720c */ /* 0x000fc80003f06270 */
[----:B------:R0:W-:Y:S04]  /*9dd0*/  STL [R1+0x18], R10 ;  /* 0x0000180a01007387 */ /* 0x0001e80000100800 */
[----:B0-----:R-:W2:Y:S04]  /*9de0*/  LDL.LU R10, [R1+0xc54] ;  /* 0x000c5400010a7983 */ /* 0x001ea80000300800 */
[----:B------:R-:W2:Y:S01]  /*9df0*/  LDL.LU R8, [R1+0x10] ;  /* 0x0000100001087983 */ /* 0x000ea20000300800 */
[----:B---3--:R-:W-:Y:S01]  /*9e00*/  @!P1 IMAD.MOV R9, RZ, RZ, -R9 ;  /* 0x000000ffff099224 */ /* 0x008fe200078e0a09 */
[----:B------:R-:W-:-:S04]  /*9e10*/  ISETP.GE.AND P1, PT, R7, RZ, PT ;  /* 0x000000ff0700720c */ /* 0x000fc80003f26270 */
        /* <DEDUP_REMOVED lines=17> */
[----:B------:R-:W2:Y:S01]  /*9f30*/  LDL.LU R29, [R1] ;  /* 0x00000000011d7983 */ /* 0x000ea20000300800 */
[----:B---3--:R-:W-:Y:S01]  /*9f40*/  @!P0 IMAD.MOV R4, RZ, RZ, -R4 ;  /* 0x000000ffff048224 */ /* 0x008fe200078e0a04 */
[----:B------:R-:W-:-:S04]  /*9f50*/  ISETP.GE.AND P0, PT, R2, RZ, PT ;  /* 0x000000ff0200720c */ /* 0x000fc80003f06270 */
[----:B------:R0:W-:Y:S04]  /*9f60*/  STL [R1+0x4], R4 ;  /* 0x0000040401007387 */ /* 0x0001e80000100800 */
[----:B0-----:R-:W3:Y:S04]  /*9f70*/  LDL.LU R4, [R1+0xc40] ;  /* 0x000c400001047983 */ /* 0x001ee80000300800 */
[----:B------:R-:W4:Y:S01]  /*9f80*/  LDL.LU R2, [R1+0xc3c] ;  /* 0x000c3c0001027983 */ /* 0x000f220000300800 */
[----:B--2---:R-:W-:Y:S01]  /*9f90*/  @!P1 IMAD.MOV R29, RZ, RZ, -R29 ;  /* 0x000000ffff1d9224 */ /* 0x004fe200078e0a1d */
[----:B------:R-:W-:-:S04]  /*9fa0*/  ISETP.GE.AND P1, PT, R0, RZ, PT ;  /* 0x000000ff0000720c */ /* 0x000fc80003f26270 */
[----:B------:R0:W-:Y:S04]  /*9fb0*/  STL [R1+0xba4], R29 ;  /* 0x000ba41d01007387 */ /* 0x0001e80000100800 */
[----:B------:R-:W2:Y:S04]  /*9fc0*/  LDL R0, [R1+0x7f4] ;  /* 0x0007f40001007983 */ /* 0x000ea80000100800 */
[----:B0-----:R-:W2:Y:S01]  /*9fd0*/  LDL R29, [R1+0x800] ;  /* 0x00080000011d7983 */ /* 0x001ea20000100800 */
[----:B---3--:R-:W-:Y:S02]  /*9fe0*/  @!P4 IMAD.MOV R4, RZ, RZ, -R4 ;  /* 0x000000ffff04c224 */ /* 0x008fe400078e0a04 */
[----:B----4-:R-:W-:Y:S01]  /*9ff0*/  @!P2 IMAD.MOV R2, RZ, RZ, -R2 ;  /* 0x000000ffff02a224 */ /* 0x010fe200078e0a02 */
[----:B------:R-:W-:-:S04]  /*a000*/  ISETP.GE.AND P2, PT, R5, RZ, PT ;  /* 0x000000ff0500720c */ /* 0x000fc80003f46270 */
[----:B------:R0:W-:Y:S04]  /*a010*/  STL [R1+0xba8], R2 ;  /* 0x000ba80201007387 */ /* 0x0001e80000100800 */
[----:B0-----:R-:W3:Y:S04]  /*a020*/  LDL R2, [R1+0x804] ;  /* 0x0008040001027983 */ /* 0x001ee80000100800 */
[----:B------:R-:W4:Y:S04]  /*a030*/  LDL.LU R5, [R1+0xc38] ;  /* 0x000c380001057983 */ /* 0x000f280000300800 */
[----:B------:R0:W-:Y:S04]  /*a040*/  STL [R1+0xbac], R4 ;  /* 0x000bac0401007387 */ /* 0x0001e80000100800 */
[----:B0-----:R-:W3:Y:S01]  /*a050*/  LDL R4, [R1+0x808] ;  /* 0x0008080001047983 */ /* 0x001ee20000100800 */
[----:B------:R-:W-:-:S02]  /*a060*/  @!P0 IMAD.MOV R6, RZ, RZ, -R6 ;  /* 0x000000ffff068224 */ /* 0x000fc400078e0a06 */
[----:B------:R-:W-:Y:S01]  /*a070*/  @!P1 IMAD.MOV R7, RZ, RZ, -R7 ;  /* 0x000000ffff079224 */ /* 0x000fe200078e0a07 */
[----:B--2---:R-:W-:Y:S01]  /*a080*/  ISETP.GE.AND P0, PT, R29, RZ, PT ;  /* 0x000000ff1d00720c */ /* 0x004fe20003f06270 */
[----:B----4-:R-:W-:Y:S01]  /*a090*/  @!P5 IMAD.MOV R5, RZ, RZ, -R5 ;  /* 0x000000ffff05d224 */ /* 0x010fe200078e0a05 */
[----:B---3--:R-:W-:Y:S02]  /*a0a0*/  ISETP.GE.AND P5, PT, R2, RZ, PT ;  /* 0x000000ff0200720c */ /* 0x008fe40003fa6270 */
[----:B------:R-:W-:Y:S02]  /*a0b0*/  ISETP.GE.AND P4, PT, R4, RZ, PT ;  /* 0x000000ff0400720c */ /* 0x000fe40003f86270 */
[----:B------:R-:W2:Y:S04]  /*a0c0*/  LDL R4, [R1+0x7ec] ;  /* 0x0007ec0001047983 */ /* 0x000ea80000100800 */
[----:B------:R0:W-:Y:S04]  /*a0d0*/  STL [R1+0xbb0], R5 ;  /* 0x000bb00501007387 */ /* 0x0001e80000100800 */
[----:B------:R-:W3:Y:S04]  /*a0e0*/  LDL R2, [R1+0x7e8] ;  /* 0x0007e80001027983 */ /* 0x000ee80000100800 */
[----:B0-----:R-:W4:Y:S04]  /*a0f0*/  LDL R5, [R1+0x7f0] ;  /* 0x0007f00001057983 */ /* 0x001f280000100800 */
[----:B------:R0:W-:Y:S04]  /*a100*/  STL [R1+0xbb4], R6 ;  /* 0x000bb40601007387 */ /* 0x0001e80000100800 */
[----:B------:R-:W3:Y:S04]  /*a110*/  LDL R29, [R1+0x7e4] ;  /* 0x0007e400011d7983 */ /* 0x000ee80000100800 */
[----:B0-----:R-:W3:Y:S04]  /*a120*/  LDL R6, [R1+0x7f8] ;  /* 0x0007f80001067983 */ /* 0x001ee80000100800 */
[----:B------:R0:W-:Y:S04]  /*a130*/  STL [R1+0xbb8], R7 ;  /* 0x000bb80701007387 */ /* 0x0001e80000100800 */
[----:B0-----:R-:W3:Y:S01]  /*a140*/  LDL R7, [R1+0x7fc] ;  /* 0x0007fc0001077983 */ /* 0x001ee20000100800 */
[----:B------:R-:W-:-:S02]  /*a150*/  @!P2 IMAD.MOV R8, RZ, RZ, -R8 ;  /* 0x000000ffff08a224 */ /* 0x000fc400078e0a08 */
[----:B------:R-:W-:Y:S01]  /*a160*/  @!P4 IMAD.MOV R9, RZ, RZ, -R9 ;  /* 0x000000ffff09c224 */ /* 0x000fe200078e0a09 */
[----:B------:R-:W-:Y:S02]  /*a170*/  ISETP.GE.AND P4, PT, R0, RZ, PT ;  /* 0x000000ff0000720c */ /* 0x000fe40003f86270 */
[----:B------:R0:W-:Y:S04]  /*a180*/  STL [R1+0xbbc], R8 ;  /* 0x000bbc0801007387 */ /* 0x0001e80000100800 */
[----:B0-----:R-:W3:Y:S01]  /*a190*/  LDL R8, [R1+0x7e0] ;  /* 0x0007e00001087983 */ /* 0x001ee20000100800 */
[----:B------:R-:W-:Y:S02]  /*a1a0*/  @!P5 IMAD.MOV R10, RZ, RZ, -R10 ;  /* 0x000000ffff0ad224 */ /* 0x000fe400078e0a0a */
[----:B------:R-:W-:Y:S01]  /*a1b0*/  @!P0 IMAD.MOV R11, RZ, RZ, -R11 ;  /* 0x000000ffff0b8224 */ /* 0x000fe200078e0a0b */
[----:B--2---:R-:W-:-:S02]  /*a1c0*/  ISETP.GE.AND P0, PT, R4, RZ, PT ;  /* 0x000000ff0400720c */ /* 0x004fc40003f06270 */
[----:B----4-:R-:W-:Y:S02]  /*a1d0*/  ISETP.GE.AND P5, PT, R5, RZ, PT ;  /* 0x000000ff0500720c */ /* 0x010fe40003fa6270 */
[----:B---3--:R-:W-:Y:S02]  /*a1e0*/  ISETP.GE.AND P1, PT, R7, RZ, PT ;  /* 0x000000ff0700720c */ /* 0x008fe40003f26270 */
[----:B------:R-:W2:Y:S04]  /*a1f0*/  LDL R7, [R1+0x7dc] ;  /* 0x0007dc0001077983 */ /* 0x000ea80000100800 */
[----:B------:R0:W-:Y:S04]  /*a200*/  STL [R1+0xbc0], R9 ;  /* 0x000bc00901007387 */ /* 0x0001e80000100800 */
[----:B------:R-:W3:Y:S01]  /*a210*/  LDL R0, [R1+0x7d8] ;  /* 0x0007d80001007983 */ /* 0x000ee20000100800 */
[----:B------:R-:W-:-:S02]  /*a220*/  ISETP.GE.AND P2, PT, R6, RZ, PT ;  /* 0x000000ff0600720c */ /* 0x000fc40003f46270 */
[----:B------:R-:W-:Y:S01]  /*a230*/  @!P1 IMAD.MOV R12, RZ, RZ, -R12 ;  /* 0x000000ffff0c9224 */ /* 0x000fe200078e0a0c */
[----:B------:R-:W-:Y:S04]  /*a240*/  STL [R1+0xbc4], R10 ;  /* 0x000bc40a01007387 */ /* 0x000fe80000100800 */
[----:B------:R-:W4:Y:S04]  /*a250*/  LDL R6, [R1+0x7d4] ;  /* 0x0007d40001067983 */ /* 0x000f280000100800 */
[----:B------:R-:W-:Y:S04]  /*a260*/  STL [R1+0xbc8], R11 ;  /* 0x000bc80b01007387 */ /* 0x000fe80000100800 */
[----:B------:R-:W4:Y:S04]  /*a270*/  LDL R5, [R1+0x7d0] ;  /* 0x0007d00001057983 */ /* 0x000f280000100800 */
[----:B------:R-:W-:Y:S04]  /*a280*/  STL [R1+0xbcc], R12 ;  /* 0x000bcc0c01007387 */ /* 0x000fe80000100800 */
[----:B------:R-:W4:Y:S01]  /*a290*/  LDL R4, [R1+0x7cc] ;  /* 0x0007cc0001047983 */ /* 0x000f220000100800 */
[----:B------:R-:W-:-:S02]  /*a2a0*/  @!P2 IMAD.MOV R13, RZ, RZ, -R13 ;  /* 0x000000ffff0da224 */ /* 0x000fc400078e0a0d */
[----:B------:R-:W-:Y:S02]  /*a2b0*/  @!P4 IMAD.MOV R14, RZ, RZ, -R14 ;  /* 0x000000ffff0ec224 */ /* 0x000fe400078e0a0e */
[----:B------:R-:W-:Y:S01]  /*a2c0*/  @!P5 IMAD.MOV R15, RZ, RZ, -R15 ;  /* 0x000000ffff0fd224 */ /* 0x000fe200078e0a0f */
[----:B------:R-:W-:Y:S01]  /*a2d0*/  ISETP.GE.AND P1, PT, R2, RZ, PT ;  /* 0x000000ff0200720c */ /* 0x000fe20003f26270 */
[----:B------:R-:W-:Y:S01]  /*a2e0*/  @!P0 IMAD.MOV R16, RZ, RZ, -R16 ;  /* 0x000000ffff108224 */ /* 0x000fe200078e0a10 */
[----:B------:R-:W-:Y:S01]  /*a2f0*/  STL [R1+0xbd0], R13 ;  /* 0x000bd00d01007387 */ /* 0x000fe20000100800 */
[----:B------:R-:W-:-:S03]  /*a300*/  ISETP.GE.AND P2, PT, R29, RZ, PT ;  /* 0x000000ff1d00720c */ /* 0x000fc60003f46270 */
[----:B------:R-:W4:Y:S01]  /*a310*/  LDL R2, [R1+0x7c8] ;  /* 0x0007c80001027983 */ /* 0x000f220000100800 */
[----:B------:R-:W-:-:S03]  /*a320*/  ISETP.GE.AND P4, PT, R8, RZ, PT ;  /* 0x000000ff0800720c */ /* 0x000fc60003f86270 */
[----:B------:R-:W4:Y:S04]  /*a330*/  LDL R29, [R1+0x7c4] ;  /* 0x0007c400011d7983 */ /* 0x000f280000100800 */
[----:B------:R-:W-:Y:S04]  /*a340*/  STL [R1+0xbd4], R14 ;  /* 0x000bd40e01007387 */ /* 0x000fe80000100800 */
[----:B------:R-:W-:Y:S04]  /*a350*/  STL [R1+0xbd8], R15 ;  /* 0x000bd80f01007387 */ /* 0x000fe80000100800 */
[----:B------:R-:W-:Y:S04]  /*a360*/  STL [R1+0xbdc], R16 ;  /* 0x000bdc1001007387 */ /* 0x000fe80000100800 */
[----:B0-----:R-:W4:Y:S01]  /*a370*/  LDL R9, [R1+0x7c0] ;  /* 0x0007c00001097983 */ /* 0x001f220000100800 */
[----:B------:R-:W-:-:S02]  /*a380*/  @!P1 IMAD.MOV R17, RZ, RZ, -R17 ;  /* 0x000000ffff119224 */ /* 0x000fc400078e0a11 */
[----:B------:R-:W-:Y:S02]  /*a390*/  @!P2 IMAD.MOV R18, RZ, RZ, -R18 ;  /* 0x000000ffff12a224 */ /* 0x000fe400078e0a12 */
[----:B------:R-:W-:Y:S01]  /*a3a0*/  @!P4 IMAD.MOV R19, RZ, RZ, -R19 ;  /* 0x000000ffff13c224 */ /* 0x000fe200078e0a13 */
[----:B--2---:R-:W-:Y:S02]  /*a3b0*/  ISETP.GE.AND P5, PT, R7, RZ, PT ;  /* 0x000000ff0700720c */ /* 0x004fe40003fa6270 */
[----:B---3--:R-:W-:Y:S02]  /*a3c0*/  ISETP.GE.AND P0, PT, R0, RZ, PT ;  /* 0x000000ff0000720c */ /* 0x008fe40003f06270 */
[----:B------:R-:W2:Y:S09]  /*a3d0*/  LDL R0, [R1+0x7bc] ;  /* 0x0007bc0001007983 */ /* 0x000eb20000100800 */
[----:B------:R-:W-:Y:S01]  /*a3e0*/  @!P5 IMAD.MOV R20, RZ, RZ, -R20 ;  /* 0x000000ffff14d224 */ /* 0x000fe200078e0a14 */
[----:B------:R-:W-:Y:S04]  /*a3f0*/  STL [R1+0xbe0], R17 ;  /* 0x000be01101007387 */ /* 0x000fe80000100800 */
[----:B------:R-:W-:Y:S01]  /*a400*/  STL [R1+0xbe4], R18 ;  /* 0x000be41201007387 */ /* 0x000fe20000100800 */
[----:B------:R-:W-:-:S03]  /*a410*/  @!P0 IMAD.MOV R21, RZ, RZ, -R21 ;  /* 0x000000ffff158224 */ /* 0x000fc600078e0a15 */
[----:B------:R-:W-:Y:S04]  /*a420*/  STL [R1+0xbe8], R19 ;  /* 0x000be81301007387 */ /* 0x000fe80000100800 */
[----:B------:R-:W-:Y:S04]  /*a430*/  STL [R1+0xbec], R20 ;  /* 0x000bec1401007387 */ /* 0x000fe80000100800 */
[----:B------:R-:W-:Y:S04]  /*a440*/  STL [R1+0xbf0], R21 ;  /* 0x000bf01501007387 */ /* 0x000fe80000100800 */
[----:B------:R-:W3:Y:S01]  /*a450*/  LDL.LU R8, [R1+0x1e0] ;  /* 0x0001e00001087983 */ /* 0x000ee20000300800 */
[----:B----4-:R-:W-:-:S03]  /*a460*/  ISETP.GE.AND P1, PT, R6, RZ, PT ;  /* 0x000000ff0600720c */ /* 0x010fc60003f26270 */
[----:B------:R-:W4:Y:S01]  /*a470*/  LDL.LU R7, [R1+0x1dc] ;  /* 0x0001dc0001077983 */ /* 0x000f220000300800 */
[----:B------:R-:W-:Y:S02]  /*a480*/  ISETP.GE.AND P2, PT, R5, RZ, PT ;  /* 0x000000ff0500720c */ /* 0x000fe40003f46270 */
[----:B------:R-:W-:Y:S01]  /*a490*/  ISETP.GE.AND P4, PT, R4, RZ, PT ;  /* 0x000000ff0400720c */ /* 0x000fe20003f86270 */
[----:B------:R-:W4:Y:S04]  /*a4a0*/  LDL.LU R6, [R1+0x1d8] ;  /* 0x0001d80001067983 */ /* 0x000f280000300800 */
[----:B------:R-:W4:Y:S04]  /*a4b0*/  LDL.LU R5, [R1+0x1d4] ;  /* 0x0001d40001057983 */ /* 0x000f280000300800 */
[----:B------:R-:W4:Y:S01]  /*a4c0*/  LDL.LU R4, [R1+0x1d0] ;  /* 0x0001d00001047983 */ /* 0x000f220000300800 */
[----:B------:R-:W-:Y:S01]  /*a4d0*/  ISETP.GE.AND P5, PT, R2, RZ, PT ;  /* 0x000000ff0200720c */ /* 0x000fe20003fa6270 */
[----:B------:R-:W-:Y:S01]  /*a4e0*/  @!P1 IMAD.MOV R22, RZ, RZ, -R22 ;  /* 0x000000ffff169224 */ /* 0x000fe200078e0a16 */
[----:B------:R-:W-:Y:S01]  /*a4f0*/  ISETP.GE.AND P0, PT, R29, RZ, PT ;  /* 0x000000ff1d00720c */ /* 0x000fe20003f06270 */
[----:B------:R-:W-:Y:S01]  /*a500*/  @!P2 IMAD.MOV R23, RZ, RZ, -R23 ;  /* 0x000000ffff17a224 */ /* 0x000fe200078e0a17 */
[----:B------:R-:W-:Y:S01]  /*a510*/  ISETP.NE.AND P3, PT, RZ, c[0x0][0x17c], PT ;  /* 0x00005f00ff007a0c */ /* 0x000fe20003f65270 */
[----:B------:R-:W-:Y:S01]  /*a520*/  @!P4 IMAD.MOV R24, RZ, RZ, -R24 ;  /* 0x000000ffff18c224 */ /* 0x000fe200078e0a18 */
[----:B------:R-:W4:Y:S04]  /*a530*/  LDL.LU R2, [R1+0x1cc] ;  /* 0x0001cc0001027983 */ /* 0x000f280000300800 */
[----:B------:R-:W4:Y:S01]  /*a540*/  LDL.LU R29, [R1+0x1c8] ;  /* 0x0001c800011d7983 */ /* 0x000f220000300800 */
[----:B------:R-:W-:-:S02]  /*a550*/  ISETP.GE.AND P1, PT, R9, RZ, PT ;  /* 0x000000ff0900720c */ /* 0x000fc40003f26270 */
[----:B------:R-:W-:Y:S01]  /*a560*/  @!P5 IMAD.MOV R25, RZ, RZ, -R25 ;  /* 0x000000ffff19d224 */ /* 0x000fe200078e0a19 */
[----:B------:R-:W-:Y:S01]  /*a570*/  STL [R1+0xbf4], R22 ;  /* 0x000bf41601007387 */ /* 0x000fe20000100800 */
[----:B------:R-:W-:-:S03]  /*a580*/  @!P0 IMAD.MOV R26, RZ, RZ, -R26 ;  /* 0x000000ffff1a8224 */ /* 0x000fc600078e0a1a */
[----:B------:R-:W-:Y:S04]  /*a590*/  STL [R1+0xbf8], R23 ;  /* 0x000bf81701007387 */ /* 0x000fe80000100800 */
[----:B------:R-:W-:Y:S02]  /*a5a0*/  STL [R1+0xbfc], R24 ;  /* 0x000bfc1801007387 */ /* 0x000fe40000100800 */
[----:B------:R-:W-:Y:S02]  /*a5b0*/  @!P1 IMAD.MOV R27, RZ, RZ, -R27 ;  /* 0x000000ffff1b9224 */ /* 0x000fe400078e0a1b */
[----:B------:R-:W-:Y:S04]  /*a5c0*/  STL [R1+0xc00], R25 ;  /* 0x000c001901007387 */ /* 0x000fe80000100800 */
[----:B------:R-:W-:Y:S04]  /*a5d0*/  STL [R1+0xc04], R26 ;  /* 0x000c041a01007387 */ /* 0x000fe80000100800 */
[----:B------:R-:W-:Y:S01]  /*a5e0*/  STL [R1+0xc08], R27 ;  /* 0x000c081b01007387 */ /* 0x000fe20000100800 */
[----:B--2---:R-:W-:-:S02]  /*a5f0*/  ISETP.GE.AND P6, PT, R0, RZ, PT ;  /* 0x000000ff0000720c */ /* 0x004fc40003fc6270 */
[----:B------:R-:W-:-:S04]  /*a600*/  LOP3.LUT R0, RZ, c[0x0][0x17c], RZ, 0x33, !PT ;  /* 0x00005f00ff007a12 */ /* 0x000fc800078e33ff */
[----:B------:R-:W-:-:S07]  /*a610*/  SEL R3, R0, R3, !P3 ;  /* 0x0000000300037207 */ /* 0x000fce0005800000 */
[----:B------:R-:W-:-:S05]  /*a620*/  @!P6 IMAD.MOV R28, RZ, RZ, -R28 ;  /* 0x000000ffff1ce224 */ /* 0x000fca00078e0a1c */
[----:B------:R-:W-:Y:S04]  /*a630*/  STL [R1+0xc0c], R28 ;  /* 0x000c0c1c01007387 */ /* 0x000fe80000100800 */
[----:B------:R4:W-:Y:S01]  /*a640*/  STL [R1+0xc10], R3 ;  /* 0x000c100301007387 */ /* 0x0009e20000100800 */
[C---:B---3--:R-:W-:Y:S02]  /*a650*/  SEL R8, R0.reuse, R8, !P3 ;  /* 0x0000000800087207 */ /* 0x048fe40005800000 */
[----:B----4-:R-:W-:-:S03]  /*a660*/  SEL R3, R0, R7, !P3 ;  /* 0x0000000700037207 */ /* 0x010fc60005800000 */
[----:B------:R-:W-:Y:S01]  /*a670*/  STL [R1+0x214], R8 ;  /* 0x0002140801007387 */ /* 0x000fe20000100800 */
[C---:B------:R-:W-:Y:S02]  /*a680*/  SEL R6, R0.reuse, R6, !P3 ;  /* 0x0000000600067207 */ /* 0x040fe40005800000 */
[C---:B------:R-:W-:Y:S01]  /*a690*/  SEL R5, R0.reuse, R5, !P3 ;  /* 0x0000000500057207 */ /* 0x040fe20005800000 */
[----:B------:R0:W-:Y:S04]  /*a6a0*/  STL [R1+0x210], R3 ;  /* 0x0002100301007387 */ /* 0x0001e80000100800 */
[----:B------:R-:W-:Y:S01]  /*a6b0*/  STL [R1+0x20c], R6 ;  /* 0x00020c0601007387 */ /* 0x000fe20000100800 */
[----:B0-----:R-:W-:-:S03]  /*a6c0*/  SEL R3, R0, R4, !P3 ;  /* 0x0000000400037207 */ /* 0x001fc60005800000 */
[----:B------:R-:W-:Y:S04]  /*a6d0*/  STL [R1+0x208], R5 ;  /* 0x0002080501007387 */ /* 0x000fe80000100800 */
[----:B------:R0:W-:Y:S04]  /*a6e0*/  STL [R1+0x204], R3 ;  /* 0x0002040301007387 */ /* 0x0001e80000100800 */
[----:B0-----:R-:W2:Y:S01]  /*a6f0*/  LDL.LU R3, [R1+0x1b8] ;  /* 0x0001b80001037983 */ /* 0x001ea20000300800 */
[C---:B------:R-:W-:Y:S02]  /*a700*/  SEL R4, R0.reuse, R2, !P3 ;  /* 0x0000000200047207 */ /* 0x040fe40005800000 */
[----:B------:R-:W-:-:S03]  /*a710*/  SEL R2, R0, R29, !P3 ;  /* 0x0000001d00027207 */ /* 0x000fc60005800000 */
[----:B------:R-:W-:Y:S04]  /*a720*/  STL [R1+0x200], R4 ;  /* 0x0002000401007387 */ /* 0x000fe80000100800 */
[----:B--2---:R0:W-:Y:S04]  /*a730*/  STL [R1+0xc2c], R3 ;  /* 0x000c2c0301007387 */ /* 0x0041e80000100800 */
[----:B------:R-:W-:Y:S04]  /*a740*/  STL [R1+0x1fc], R2 ;  /* 0x0001fc0201007387 */ /* 0x000fe80000100800 */
[----:B0-----:R-:W2:Y:S04]  /*a750*/  LDL.LU R3, [R1+0x1bc] ;  /* 0x0001bc0001037983 */ /* 0x001ea80000300800 */
[----:B--2---:R0:W-:Y:S04]  /*a760*/  STL [R1+0xc30], R3 ;  /* 0x000c300301007387 */ /* 0x0041e80000100800 */
[----:B0-----:R-:W2:Y:S04]  /*a770*/  LDL.LU R3, [R1+0x1c0] ;  /* 0x0001c00001037983 */ /* 0x001ea80000300800 */
[----:B--2---:R0:W-:Y:S04]  /*a780*/  STL [R1+0xc34], R3 ;  /* 0x000c340301007387 */ /* 0x0041e80000100800 */
[----:B0-----:R-:W2:Y:S04]  /*a790*/  LDL.LU R3, [R1+0x1c4] ;  /* 0x0001c40001037983 */ /* 0x001ea80000300800 */
[----:B------:R-:W3:Y:S04]  /*a7a0*/  LDL.LU R28, [R1+0x1b4] ;  /* 0x0001b400011c7983 */ /* 0x000ee80000300800 */
[----:B------:R-:W4:Y:S04]  /*a7b0*/  LDL.LU R27, [R1+0x1ac] ;  /* 0x0001ac00011b7983 */ /* 0x000f280000300800 */
[----:B------:R-:W3:Y:S04]  /*a7c0*/  LDL.LU R26, [R1+0x1a0] ;  /* 0x0001a000011a7983 */ /* 0x000ee80000300800 */
        /* <DEDUP_REMOVED lines=23> */
[----:B------:R-:W3:Y:S01]  /*a940*/  LDL.LU R29, [R1+0x110] ;  /* 0x00011000011d7983 */ /* 0x000ee20000300800 */
[----:B--2---:R-:W-:-:S05]  /*a950*/  SEL R3, R0, R3, !P3 ;  /* 0x0000000300037207 */ /* 0x004fca0005800000 */
[----:B------:R0:W-:Y:S04]  /*a960*/  STL [R1+0x15c], R3 ;  /* 0x00015c0301007387 */ /* 0x0001e80000100800 */
[----:B0-----:R-:W2:Y:S02]  /*a970*/  LDL.LU R3, [R1+0xc34] ;  /* 0x000c340001037983 */ /* 0x001ea40000300800 */
[----:B--2---:R-:W-:-:S05]  /*a980*/  SEL R3, R0, R3, !P3 ;  /* 0x0000000300037207 */ /* 0x004fca0005800000 */
[----:B------:R0:W-:Y:S04]  /*a990*/  STL [R1+0x1f8], R3 ;  /* 0x0001f80301007387 */ /* 0x0001e80000100800 */
[----:B0-----:R-:W2:Y:S02]  /*a9a0*/  LDL.LU R3, [R1+0xc30] ;  /* 0x000c300001037983 */ /* 0x001ea40000300800 */
[----:B--2---:R-:W-:-:S05]  /*a9b0*/  SEL R3, R0, R3, !P3 ;  /* 0x0000000300037207 */ /* 0x004fca0005800000 */
[----:B------:R0:W-:Y:S04]  /*a9c0*/  STL [R1+0x1a8], R3 ;  /* 0x0001a80301007387 */ /* 0x0001e80000100800 */
[----:B0-----:R-:W2:Y:S01]  /*a9d0*/  LDL.LU R3, [R1+0xc2c] ;  /* 0x000c2c0001037983 */ /* 0x001ea20000300800 */
[C---:B----4-:R-:W-:Y:S02]  /*a9e0*/  SEL R27, R0.reuse, R27, !P3 ;  /* 0x0000001b001b7207 */ /* 0x050fe40005800000 */
[C---:B---3--:R-:W-:Y:S02]  /*a9f0*/  SEL R26, R0.reuse, R26, !P3 ;  /* 0x0000001a001a7207 */ /* 0x048fe40005800000 */
[C---:B------:R-:W-:Y:S02]  /*aa00*/  SEL R24, R0.reuse, R24, !P3 ;  /* 0x0000001800187207 */ /* 0x040fe40005800000 */
[----:B------:R-:W-:-:S02]  /*aa10*/  SEL R23, R0, R23, !P3 ;  /* 0x0000001700177207 */ /* 0x000fc40005800000 */
[C---:B------:R-:W-:Y:S02]  /*aa20*/  SEL R21, R0.reuse, R21, !P3 ;  /* 0x0000001500157207 */ /* 0x040fe40005800000 */
[C---:B------:R-:W-:Y:S02]  /*aa30*/  SEL R20, R0.reuse, R20, !P3 ;  /* 0x0000001400147207 */ /* 0x040fe40005800000 */
[C---:B------:R-:W-:Y:S02]  /*aa40*/  SEL R18, R0.reuse, R18, !P3 ;  /* 0x0000001200127207 */ /* 0x040fe40005800000 */
[C---:B------:R-:W-:Y:S02]  /*aa50*/  SEL R17, R0.reuse, R17, !P3 ;  /* 0x0000001100117207 */ /* 0x040fe40005800000 */
        /* <DEDUP_REMOVED lines=8> */
[----:B--2---:R-:W-:-:S05]  /*aae0*/  SEL R3, R0, R3, !P3 ;  /* 0x0000000300037207 */ /* 0x004fca0005800000 */
[----:B------:R0:W-:Y:S02]  /*aaf0*/  STL [R1+0x1cc], R3 ;  /* 0x0001cc0301007387 */ /* 0x0001e40000100800 */
[----:B0-----:R-:W-:-:S05]  /*ab00*/  SEL R3, R0, R28, !P3 ;  /* 0x0000001c00037207 */ /* 0x001fca0005800000 */
[----:B------:R0:W-:Y:S04]  /*ab10*/  STL [R1+0x1e0], R3 ;  /* 0x0001e00301007387 */ /* 0x0001e80000100800 */
[----:B------:R-:W-:Y:S01]  /*ab20*/  STL [R1+0x1f4], R27 ;  /* 0x0001f41b01007387 */ /* 0x000fe20000100800 */
[----:B0-----:R-:W-:-:S03]  /*ab30*/  SEL R3, R0, R25, !P3 ;  /* 0x0000001900037207 */ /* 0x001fc60005800000 */
[----:B------:R-:W-:Y:S04]  /*ab40*/  STL [R1+0x1f0], R26 ;  /* 0x0001f01a01007387 */ /* 0x000fe80000100800 */
        /* <DEDUP_REMOVED lines=175> */
[C---:B---3--:R-:W-:Y:S02]  /*b640*/  SEL R28, R0.reuse, R28, !P3 ;  /* 0x0000001c001c7207 */ /* 0x048fe40005800000 */
[C---:B----4-:R-:W-:Y:S02]  /*b650*/  SEL R27, R0.reuse, R27, !P3 ;  /* 0x0000001b001b7207 */ /* 0x050fe40005800000 */
        /* <DEDUP_REMOVED lines=25> */
[----:B--2---:R-:W-:-:S05]  /*b7f0*/  SEL R3, R0, R3, !P3 ;  /* 0x0000000300037207 */ /* 0x004fca0005800000 */
[----:B------:R0:W-:Y:S04]  /*b800*/  STL [R1+0x74], R3 ;  /* 0x0000740301007387 */ /* 0x0001e80000100800 */
[----:B0-----:R-:W2:Y:S04]  /*b810*/  LDL.LU R3, [R1+0xc10] ;  /* 0x000c100001037983 */ /* 0x001ea80000300800 */
[----:B------:R0:W-:Y:S04]  /*b820*/  STL [R1+0x70], R28 ;  /* 0x0000701c01007387 */ /* 0x0001e80000100800 */
[----:B0-----:R-:W3:Y:S04]  /*b830*/  LDL.LU R28, [R1+0xc0c] ;  /* 0x000c0c00011c7983 */ /* 0x001ee80000300800 */
[----:B------:R0:W-:Y:S04]  /*b840*/  STL [R1+0x6c], R27 ;  /* 0x00006c1b01007387 */ /* 0x0001e80000100800 */
[----:B0-----:R-:W4:Y:S04]  /*b850*/  LDL.LU R27, [R1+0xc08] ;  /* 0x000c0800011b7983 */ /* 0x001f280000300800 */
[----:B------:R0:W-:Y:S04]  /*b860*/  STL [R1+0x68], R26 ;  /* 0x0000681a01007387 */ /* 0x0001e80000100800 */
        /* <DEDUP_REMOVED lines=48> */
[----:B0-----:R-:W4:Y:S01]  /*bb70*/  LDL.LU R29, [R1+0xba4] ;  /* 0x000ba400011d7983 */ /* 0x001f220000300800 */
[----:B--2---:R-:W-:-:S02]  /*bb80*/  SEL R24, R0, R24, !P3 ;  /* 0x0000001800187207 */ /* 0x004fc40005800000 */
[C---:B------:R-:W-:Y:S02]  /*bb90*/  SEL R25, R0.reuse, R25, !P3 ;  /* 0x0000001900197207 */ /* 0x040fe40005800000 */
[C---:B------:R-:W-:Y:S02]  /*bba0*/  SEL R26, R0.reuse, R26, !P3 ;  /* 0x0000001a001a7207 */ /* 0x040fe40005800000 */
[C---:B---3--:R-:W-:Y:S02]  /*bbb0*/  SEL R23, R0.reuse, R23, !P3 ;  /* 0x0000001700177207 */ /* 0x048fe40005800000 */
[C---:B----4-:R-:W-:Y:S02]  /*bbc0*/  SEL R27, R0.reuse, R27, !P3 ;  /* 0x0000001b001b7207 */ /* 0x050fe40005800000 */
[C---:B------:R-:W-:Y:S02]  /*bbd0*/  SEL R28, R0.reuse, R28, !P3 ;  /* 0x0000001c001c7207 */ /* 0x040fe40005800000 */
[----:B------:R-:W-:-:S02]  /*bbe0*/  SEL R22, R0, R22, !P3 ;  /* 0x0000001600167207 */ /* 0x000fc40005800000 */
[----:B------:R-:W-:-:S05]  /*bbf0*/  SEL R29, R0, R29, !P3 ;  /* 0x0000001d001d7207 */ /* 0x000fca0005800000 */
[----:B------:R0:W-:Y:S02]  /*bc00*/  STL [R1+0x4], R29 ;  /* 0x0000041d01007387 */ /* 0x0001e40000100800 */
[C---:B0-----:R-:W-:Y:S02]  /*bc10*/  SEL R29, R0.reuse, R4, !P3 ;  /* 0x00000004001d7207 */ /* 0x041fe40005800000 */
[----:B------:R-:W2:Y:S01]  /*bc20*/  LDL R4, [R1+0x7b8] ;  /* 0x0007b80001047983 */ /* 0x000ea20000100800 */
[C---:B------:R-:W-:Y:S02]  /*bc30*/  SEL R2, R0.reuse, R2, !P3 ;  /* 0x0000000200027207 */ /* 0x040fe40005800000 */
[----:B------:R-:W-:-:S03]  /*bc40*/  SEL R5, R0, R5, !P3 ;  /* 0x0000000500057207 */ /* 0x000fc60005800000 */
[----:B------:R-:W-:Y:S04]  /*bc50*/  STL [R1], R2 ;  /* 0x0000000201007387 */ /* 0x000fe80000100800 */
[----:B------:R-:W-:Y:S04]  /*bc60*/  STL [R1+0xb28], R29 ;  /* 0x000b281d01007387 */ /* 0x000fe80000100800 */
[----:B------:R0:W-:Y:S04]  /*bc70*/  STL [R1+0xb2c], R5 ;  /* 0x000b2c0501007387 */ /* 0x0001e80000100800 */
[----:B0-----:R-:W0:Y:S01]  /*bc80*/  S2R R5, SR_TID.X ;  /* 0x0000000000057919 */ /* 0x001e220000002100 */
[----:B------:R-:W-:-:S02]  /*bc90*/  SEL R6, R0, R6, !P3 ;  /* 0x0000000600067207 */ /* 0x000fc40005800000 */
[C---:B------:R-:W-:Y:S02]  /*bca0*/  SEL R7, R0.reuse, R7, !P3 ;  /* 0x0000000700077207 */ /* 0x040fe40005800000 */
[C---:B------:R-:W-:Y:S01]  /*bcb0*/  SEL R8, R0.reuse, R8, !P3 ;  /* 0x0000000800087207 */ /* 0x040fe20005800000 */
[----:B------:R-:W-:Y:S01]  /*bcc0*/  STL [R1+0xb30], R6 ;  /* 0x000b300601007387 */ /* 0x000fe20000100800 */
[C---:B------:R-:W-:Y:S02]  /*bcd0*/  SEL R9, R0.reuse, R9, !P3 ;  /* 0x0000000900097207 */ /* 0x040fe40005800000 */
[C---:B------:R-:W-:Y:S01]  /*bce0*/  SEL R10, R0.reuse, R10, !P3 ;  /* 0x0000000a000a7207 */ /* 0x040fe20005800000 */
[----:B------:R0:W-:Y:S01]  /*bcf0*/  STL [R1+0xb34], R7 ;  /* 0x000b340701007387 */ /* 0x0001e20000100800 */
[C---:B------:R-:W-:Y:S02]  /*bd00*/  SEL R11, R0.reuse, R11, !P3 ;  /* 0x0000000b000b7207 */ /* 0x040fe40005800000 */
[C---:B------:R-:W-:Y:S01]  /*bd10*/  SEL R12, R0.reuse, R12, !P3 ;  /* 0x0000000c000c7207 */ /* 0x040fe20005800000 */
[----:B------:R-:W-:Y:S01]  /*bd20*/  STL [R1+0xb38], R8 ;  /* 0x000b380801007387 */ /* 0x000fe20000100800 */
[----:B------:R-:W-:-:S02]  /*bd30*/  SEL R13, R0, R13, !P3 ;  /* 0x0000000d000d7207 */ /* 0x000fc40005800000 */
[C---:B------:R-:W-:Y:S01]  /*bd40*/  SEL R14, R0.reuse, R14, !P3 ;  /* 0x0000000e000e7207 */ /* 0x040fe20005800000 */
[----:B------:R-:W-:Y:S01]  /*bd50*/  STL [R1+0xb3c], R9 ;  /* 0x000b3c0901007387 */ /* 0x000fe20000100800 */
[C---:B------:R-:W-:Y:S02]  /*bd60*/  SEL R15, R0.reuse, R15, !P3 ;  /* 0x0000000f000f7207 */ /* 0x040fe40005800000 */
[----:B0-----:R-:W-:Y:S01]  /*bd70*/  SHF.R.U32.HI R7, RZ, 0x6, R5 ;  /* 0x00000006ff077819 */ /* 0x001fe20000011605 */
[----:B------:R-:W-:Y:S01]  /*bd80*/  STL [R1+0xb40], R10 ;  /* 0x000b400a01007387 */ /* 0x000fe20000100800 */
[C---:B------:R-:W-:Y:S02]  /*bd90*/  SEL R16, R0.reuse, R16, !P3 ;  /* 0x0000001000107207 */ /* 0x040fe40005800000 */
[----:B------:R-:W-:Y:S01]  /*bda0*/  SGXT.U32 R7, R7, 0x1 ;  /* 0x000000010707781a */ /* 0x000fe20000000000 */
[----:B------:R-:W-:Y:S03]  /*bdb0*/  STL [R1+0xb44], R11 ;  /* 0x000b440b01007387 */ /* 0x000fe60000100800 */
[----:B------:R-:W-:Y:S01]  /*bdc0*/  LOP3.LUT R6, R7, 0x3e, RZ, 0xfc, !PT ;  /* 0x0000003e07067812 */ /* 0x000fe200078efcff */
[----:B------:R-:W-:Y:S04]  /*bdd0*/  STL [R1+0xb48], R12 ;  /* 0x000b480c01007387 */ /* 0x000fe80000100800 */
[----:B------:R-:W-:Y:S01]  /*bde0*/  STL [R1+0xb4c], R13 ;  /* 0x000b4c0d01007387 */ /* 0x000fe20000100800 */
[----:B------:R-:W-:-:S03]  /*bdf0*/  SEL R17, R0, R17, !P3 ;  /* 0x0000001100117207 */ /* 0x000fc60005800000 */
[----:B------:R-:W-:Y:S01]  /*be00*/  STL [R1+0xb50], R14 ;  /* 0x000b500e01007387 */ /* 0x000fe20000100800 */
[----:B------:R-:W-:-:S03]  /*be10*/  SEL R18, R0, R18, !P3 ;  /* 0x0000001200127207 */ /* 0x000fc60005800000 */
[----:B------:R-:W-:Y:S01]  /*be20*/  STL [R1+0xb54], R15 ;  /* 0x000b540f01007387 */ /* 0x000fe20000100800 */
[C---:B------:R-:W-:Y:S02]  /*be30*/  SEL R19, R0.reuse, R19, !P3 ;  /* 0x0000001300137207 */ /* 0x040fe40005800000 */
[C---:B------:R-:W-:Y:S01]  /*be40*/  SEL R20, R0.reuse, R20, !P3 ;  /* 0x0000001400147207 */ /* 0x040fe20005800000 */
[----:B------:R0:W-:Y:S01]  /*be50*/  STL [R1+0xb58], R16 ;  /* 0x000b581001007387 */ /* 0x0001e20000100800 */
[----:B------:R-:W-:Y:S01]  /*be60*/  SEL R21, R0, R21, !P3 ;  /* 0x0000001500157207 */ /* 0x000fe20005800000 */
[----:B------:R-:W-:Y:S02]  /*be70*/  IMAD R0, R6, c[0x0][0x188], RZ ;  /* 0x0000620006007a24 */ /* 0x000fe400078e02ff */
[----:B------:R-:W1:Y:S04]  /*be80*/  S2R R6, SR_TID.X ;  /* 0x0000000000067919 */ /* 0x000e680000002100 */
[----:B0-----:R-:W0:Y:S04]  /*be90*/  S2R R16, SR_TID.X ;  /* 0x0000000000107919 */ /* 0x001e280000002100 */
[----:B------:R-:W3:Y:S01]  /*bea0*/  S2R R29, SR_TID.X ;  /* 0x00000000001d7919 */ /* 0x000ee20000002100 */
[----:B------:R-:W-:-:S03]  /*beb0*/  SHF.R.U32.HI R5, RZ, 0x6, R5 ;  /* 0x00000006ff057819 */ /* 0x000fc60000011605 */
[----:B------:R4:W-:Y:S01]  /*bec0*/  STL [R1+0xb5c], R17 ;  /* 0x000b5c1101007387 */ /* 0x0009e20000100800 */
[----:B------:R-:W-:Y:S02]  /*bed0*/  SGXT.U32 R5, R5, 0x1 ;  /* 0x000000010505781a */ /* 0x000fe40000000000 */
[----:B------:R-:W-:Y:S01]  /*bee0*/  LOP3.LUT R8, R7, 0x3c, RZ, 0xfc, !PT ;  /* 0x0000003c07087812 */ /* 0x000fe200078efcff */
[----:B------:R-:W-:Y:S01]  /*bef0*/  STL [R1+0xb60], R18 ;  /* 0x000b601201007387 */ /* 0x000fe20000100800 */
[----:B------:R-:W-:-:S03]  /*bf00*/  LOP3.LUT R7, R5, 0x3a, RZ, 0xfc, !PT ;  /* 0x0000003a05077812 */ /* 0x000fc600078efcff */
[----:B------:R-:W-:Y:S04]  /*bf10*/  STL [R1+0xb64], R19 ;  /* 0x000b641301007387 */ /* 0x000fe80000100800 */
[----:B------:R-:W-:Y:S01]  /*bf20*/  STL [R1+0xb68], R20 ;  /* 0x000b681401007387 */ /* 0x000fe20000100800 */
[----:B------:R-:W-:-:S03]  /*bf30*/  IMAD R0, R8, c[0x0][0x188], RZ ;  /* 0x0000620008007a24 */ /* 0x000fc600078e02ff */
[----:B------:R-:W-:Y:S01]  /*bf40*/  STL [R1+0xb6c], R21 ;  /* 0x000b6c1501007387 */ /* 0x000fe20000100800 */
[----:B0-----:R-:W-:Y:S01]  /*bf50*/  IMAD.SHL.U32 R14, R16, 0x40, RZ ;  /* 0x00000040100e7824 */ /* 0x001fe200078e00ff */
[----:B------:R-:W-:Y:S02]  /*bf60*/  LOP3.LUT R5, R5, 0x38, RZ, 0xfc, !PT ;  /* 0x0000003805057812 */ /* 0x000fe400078efcff */
[----:B------:R-:W-:Y:S01]  /*bf70*/  STL [R1+0xb70], R22 ;  /* 0x000b701601007387 */ /* 0x000fe20000100800 */
[----:B------:R-:W-:-:S03]  /*bf80*/  IMAD R0, R7, c[0x0][0x188], RZ ;  /* 0x0000620007007a24 */ /* 0x000fc600078e02ff */
[----:B------:R-:W-:Y:S01]  /*bf90*/  STL [R1+0xb74], R23 ;  /* 0x000b741701007387 */ /* 0x000fe20000100800 */
[----:B-1----:R-:W-:-:S03]  /*bfa0*/  SHF.R.U32.HI R7, RZ, 0x6, R6 ;  /* 0x00000006ff077819 */ /* 0x002fc60000011606 */
[----:B------:R-:W-:Y:S04]  /*bfb0*/  STL [R1+0xb78], R24 ;  /* 0x000b781801007387 */ /* 0x000fe80000100800 */
[----:B------:R-:W-:Y:S01]  /*bfc0*/  STL [R1+0xb7c], R25 ;  /* 0x000b7c1901007387 */ /* 0x000fe20000100800 */
[----:B------:R-:W-:-:S03]  /*bfd0*/  IMAD R0, R5, c[0x0][0x188], RZ ;  /* 0x0000620005007a24 */ /* 0x000fc600078e02ff */
[----:B------:R-:W-:Y:S01]  /*bfe0*/  STL [R1+0xb80], R26 ;  /* 0x000b801a01007387 */ /* 0x000fe20000100800 */
[----:B------:R-:W-:-:S03]  /*bff0*/  SGXT.U32 R7, R7, 0x1 ;  /* 0x000000010707781a */ /* 0x000fc60000000000 */
[----:B------:R-:W-:Y:S01]  /*c000*/  STL [R1+0xb84], R27 ;  /* 0x000b841b01007387 */ /* 0x000fe20000100800 */
[----:B------:R-:W-:-:S03]  /*c010*/  SHF.R.U32.HI R5, RZ, 0x6, R6 ;  /* 0x00000006ff057819 */ /* 0x000fc60000011606 */
[----:B------:R-:W-:Y:S01]  /*c020*/  STL [R1+0xb88], R28 ;  /* 0x000b881c01007387 */ /* 0x000fe20000100800 */
[----:B------:R-:W-:-:S03]  /*c030*/  SHF.R.U32.HI R6, RZ, 0x6, R6 ;  /* 0x00000006ff067819 */ /* 0x000fc60000011606 */
[----:B------:R-:W-:Y:S04]  /*c040*/  STL [R1+0x7b4], R14 ;  /* 0x0007b40e01007387 */ /* 0x000fe80000100800 */
[----:B------:R-:W-:Y:S01]  /*c050*/  STL [R1+0x2c0], RZ ;  /* 0x0002c0ff01007387 */ /* 0x000fe20000100800 */
[----:B------:R-:W-:-:S03]  /*c060*/  LOP3.LUT R8, R7, 0x36, RZ, 0xfc, !PT ;  /* 0x0000003607087812 */ /* 0x000fc600078efcff */
[----:B------:R-:W-:Y:S01]  /*c070*/  STL [R1+0x2c4], RZ ;  /* 0x0002c4ff01007387 */ /* 0x000fe20000100800 */
[----:B------:R-:W-:-:S03]  /*c080*/  SGXT.U32 R6, R6, 0x1 ;  /* 0x000000010606781a */ /* 0x000fc60000000000 */
[----:B------:R-:W-:Y:S04]  /*c090*/  STL [R1+0x2c8], RZ ;  /* 0x0002c8ff01007387 */ /* 0x000fe80000100800 */
[----:B------:R-:W-:Y:S04]  /*c0a0*/  STL [R1+0x2cc], RZ ;  /* 0x0002ccff01007387 */ /* 0x000fe80000100800 */
[----:B------:R-:W-:Y:S04]  /*c0b0*/  STL [R1+0x2d0], RZ ;  /* 0x0002d0ff01007387 */ /* 0x000fe80000100800 */
[----:B------:R-:W-:Y:S01]  /*c0c0*/  STL [R1+0x2d4], RZ ;  /* 0x0002d4ff01007387 */ /* 0x000fe20000100800 */
[----:B------:R-:W-:-:S03]  /*c0d0*/  IMAD R8, R8, c[0x0][0x188], RZ ;  /* 0x0000620008087a24 */ /* 0x000fc600078e02ff */
[----:B------:R-:W-:Y:S01]  /*c0e0*/  STL [R1+0x2d8], RZ ;  /* 0x0002d8ff01007387 */ /* 0x000fe20000100800 */
[----:B------:R-:W-:-:S03]  /*c0f0*/  LOP3.LUT R8, R6, 0x30, RZ, 0xfc, !PT ;  /* 0x0000003006087812 */ /* 0x000fc600078efcff */
[----:B------:R-:W-:Y:S04]  /*c100*/  STL [R1+0x2dc], RZ ;  /* 0x0002dcff01007387 */ /* 0x000fe80000100800 */
[----:B------:R-:W-:Y:S04]  /*c110*/  STL [R1+0x2e0], RZ ;  /* 0x0002e0ff01007387 */ /* 0x000fe80000100800 */
[----:B------:R-:W-:Y:S04]  /*c120*/  STL [R1+0x2e4], RZ ;  /* 0x0002e4ff01007387 */ /* 0x000fe80000100800 */
[----:B------:R-:W-:Y:S01]  /*c130*/  STL [R1+0x2e8], RZ ;  /* 0x0002e8ff01007387 */ /* 0x000fe20000100800 */
[----:B------:R-:W-:-:S03]  /*c140*/  LOP3.LUT R7, R7, 0x34, RZ, 0xfc, !PT ;  /* 0x0000003407077812 */ /* 0x000fc600078efcff */
[----:B------:R-:W-:Y:S04]  /*c150*/  STL [R1+0x2ec], RZ ;  /* 0x0002ecff01007387 */ /* 0x000fe80000100800 */
[----:B------:R-:W-:Y:S01]  /*c160*/  STL [R1+0x330], RZ ;  /* 0x000330ff01007387 */ /* 0x000fe20000100800 */
[----:B------:R-:W-:-:S03]  /*c170*/  SGXT.U32 R5, R5, 0x1 ;  /* 0x000000010505781a */ /* 0x000fc60000000000 */
[----:B------:R-:W-:Y:S04]  /*c180*/  STL [R1+0x334], RZ ;  /* 0x000334ff01007387 */ /* 0x000fe80000100800 */
[----:B------:R-:W-:Y:S04]  /*c190*/  STL [R1+0x338], RZ ;  /* 0x000338ff01007387 */ /* 0x000fe80000100800 */
[----:B------:R-:W-:Y:S01]  /*c1a0*/  STL [R1+0x33c], RZ ;  /* 0x00033cff01007387 */ /* 0x000fe20000100800 */
[----:B------:R-:W-:-:S03]  /*c1b0*/  IMAD R0, R7, c[0x0][0x188], RZ ;  /* 0x0000620007007a24 */ /* 0x000fc600078e02ff */
[----:B------:R-:W-:Y:S01]  /*c1c0*/  STL [R1+0x370], RZ ;  /* 0x000370ff01007387 */ /* 0x000fe20000100800 */
[----:B------:R-:W-:-:S03]  /*c1d0*/  LOP3.LUT R7, R5, 0x2e, RZ, 0xfc, !PT ;  /* 0x0000002e05077812 */ /* 0x000fc600078efcff */
[----:B------:R-:W-:Y:S01]  /*c1e0*/  STL [R1+0x374], RZ ;  /* 0x000374ff01007387 */ /* 0x000fe20000100800 */
[----:B------:R-:W-:-:S03]  /*c1f0*/  LOP3.LUT R5, R5, 0x2c, RZ, 0xfc, !PT ;  /* 0x0000002c05057812 */ /* 0x000fc600078efcff */
[----:B------:R-:W-:Y:S04]  /*c200*/  STL [R1+0x378], RZ ;  /* 0x000378ff01007387 */ /* 0x000fe80000100800 */
        /* <DEDUP_REMOVED lines=12> */
[----:B------:R-:W-:Y:S01]  /*c2d0*/  STL [R1+0x34c], RZ ;  /* 0x00034cff01007387 */ /* 0x000fe20000100800 */
[----:B--2---:R-:W-:-:S02]  /*c2e0*/  ISETP.GE.AND P1, PT, R4, RZ, PT ;  /* 0x000000ff0400720c */ /* 0x004fc40003f26270 */
[----:B---3--:R-:W-:-:S04]  /*c2f0*/  SHF.R.U32.HI R4, RZ, 0x6, R29 ;  /* 0x00000006ff047819 */ /* 0x008fc8000001161d */
[----:B------:R-:W-:-:S05]  /*c300*/  SGXT.U32 R4, R4, 0x1 ;  /* 0x000000010404781a */ /* 0x000fca0000000000 */
[----:B------:R-:W-:Y:S01]  /*c310*/  IMAD R9, R4, c[0x0][0x188], RZ ;  /* 0x0000620004097a24 */ /* 0x000fe200078e02ff */
[----:B------:R-:W-:Y:S02]  /*c320*/  LOP3.LUT R9, R6, 0x32, RZ, 0xfc, !PT ;  /* 0x0000003206097812 */ /* 0x000fe400078efcff */
[----:B------:R-:W0:Y:S03]  /*c330*/  S2R R6, SR_TID.X ;  /* 0x0000000000067919 */ /* 0x000e260000002100 */
[----:B------:R-:W-:Y:S02]  /*c340*/  IMAD R0, R9, c[0x0][0x188], RZ ;  /* 0x0000620009007a24 */ /* 0x000fe400078e02ff */
[----:B------:R-:W-:Y:S02]  /*c350*/  IMAD R0, R7, c[0x0][0x188], RZ ;  /* 0x0000620007007a24 */ /* 0x000fe400078e02ff */
[----:B------:R-:W-:-:S02]  /*c360*/  IMAD R0, R5, c[0x0][0x188], RZ ;  /* 0x0000620005007a24 */ /* 0x000fc400078e02ff */
[----:B------:R-:W1:Y:S04]  /*c370*/  S2R R5, SR_TID.X ;  /* 0x0000000000057919 */ /* 0x000e680000002100 */
[----:B------:R-:W-:Y:S04]  /*c380*/  STL [R1+0x160], RZ ;  /* 0x000160ff01007387 */ /* 0x000fe80000100800 */
[----:B------:R-:W-:Y:S04]  /*c390*/  STL [R1+0x164], RZ ;  /* 0x000164ff01007387 */ /* 0x000fe80000100800 */
[----:B------:R-:W-:Y:S01]  /*c3a0*/  STL [R1+0x168], RZ ;  /* 0x000168ff01007387 */ /* 0x000fe20000100800 */
[----:B0-----:R-:W-:-:S03]  /*c3b0*/  SHF.R.U32.HI R7, RZ, 0x6, R6 ;  /* 0x00000006ff077819 */ /* 0x001fc60000011606 */
[----:B------:R-:W-:Y:S04]  /*c3c0*/  STL [R1+0x16c], RZ ;  /* 0x00016cff01007387 */ /* 0x000fe80000100800 */
[----:B------:R-:W-:Y:S01]  /*c3d0*/  STL [R1+0x240], RZ ;  /* 0x000240ff01007387 */ /* 0x000fe20000100800 */
[----:B------:R-:W-:-:S03]  /*c3e0*/  SGXT.U32 R7, R7, 0x1 ;  /* 0x000000010707781a */ /* 0x000fc60000000000 */
[----:B------:R-:W-:Y:S04]  /*c3f0*/  STL [R1+0x244], RZ ;  /* 0x000244ff01007387 */ /* 0x000fe80000100800 */
[----:B------:R-:W-:Y:S01]  /*c400*/  STL [R1+0x248], RZ ;  /* 0x000248ff01007387 */ /* 0x000fe20000100800 */
[----:B------:R-:W-:-:S03]  /*c410*/  IMAD R8, R8, c[0x0][0x188], RZ ;  /* 0x0000620008087a24 */ /* 0x000fc600078e02ff */
[----:B------:R-:W-:Y:S01]  /*c420*/  STL [R1+0x24c], RZ ;  /* 0x00024cff01007387 */ /* 0x000fe20000100800 */
[----:B------:R-:W-:-:S03]  /*c430*/  SHF.R.U32.HI R6, RZ, 0x6, R6 ;  /* 0x00000006ff067819 */ /* 0x000fc60000011606 */
[----:B------:R-:W-:Y:S01]  /*c440*/  STL [R1+0x260], RZ ;  /* 0x000260ff01007387 */ /* 0x000fe20000100800 */
[----:B------:R-:W-:-:S03]  /*c450*/  LOP3.LUT R9, R7, 0x2a, RZ, 0xfc, !PT ;  /* 0x0000002a07097812 */ /* 0x000fc600078efcff */
[----:B------:R-:W-:Y:S01]  /*c460*/  STL [R1+0x264], RZ ;  /* 0x000264ff01007387 */ /* 0x000fe20000100800 */
[----:B------:R-:W-:-:S03]  /*c470*/  LOP3.LUT R8, R7, 0x28, RZ, 0xfc, !PT ;  /* 0x0000002807087812 */ /* 0x000fc600078efcff */
[----:B------:R-:W-:Y:S01]  /*c480*/  STL [R1+0x268], RZ ;  /* 0x000268ff01007387 */ /* 0x000fe20000100800 */
[----:B------:R-:W-:-:S03]  /*c490*/  LOP3.LUT R7, R7, 0x26, RZ, 0xfc, !PT ;  /* 0x0000002607077812 */ /* 0x000fc600078efcff */
[----:B------:R-:W-:Y:S01]  /*c4a0*/  STL [R1+0x26c], RZ ;  /* 0x00026cff01007387 */ /* 0x000fe20000100800 */
[----:B------:R-:W-:-:S03]  /*c4b0*/  SGXT.U32 R6, R6, 0x1 ;  /* 0x000000010606781a */ /* 0x000fc60000000000 */
[----:B------:R-:W-:Y:S01]  /*c4c0*/  STL [R1+0x270], RZ ;  /* 0x000270ff01007387 */ /* 0x000fe20000100800 */
[----:B------:R-:W-:-:S03]  /*c4d0*/  IMAD R10, R9, c[0x0][0x188], RZ ;  /* 0x00006200090a7a24 */ /* 0x000fc600078e02ff */
[----:B------:R-:W-:Y:S01]  /*c4e0*/  STL [R1+0x274], RZ ;  /* 0x000274ff01007387 */ /* 0x000fe20000100800 */
[----:B------:R-:W-:-:S03]  /*c4f0*/  IMAD R9, R8, c[0x0][0x188], RZ ;  /* 0x0000620008097a24 */ /* 0x000fc600078e02ff */
[----:B------:R-:W-:Y:S01]  /*c500*/  STL [R1+0x278], RZ ;  /* 0x000278ff01007387 */ /* 0x000fe20000100800 */
[----:B------:R-:W-:-:S03]  /*c510*/  IMAD R0, R7, c[0x0][0x188], RZ ;  /* 0x0000620007007a24 */ /* 0x000fc600078e02ff */
[----:B------:R-:W-:Y:S01]  /*c520*/  STL [R1+0x27c], RZ ;  /* 0x00027cff01007387 */ /* 0x000fe20000100800 */
[----:B------:R-:W-:-:S03]  /*c530*/  LOP3.LUT R8, R6, 0x24, RZ, 0xfc, !PT ;  /* 0x0000002406087812 */ /* 0x000fc600078efcff */
[----:B------:R-:W-:Y:S01]  /*c540*/  STL [R1+0x320], RZ ;  /* 0x000320ff01007387 */ /* 0x000fe20000100800 */
[----:B------:R-:W-:-:S03]  /*c550*/  LOP3.LUT R7, R6, 0x22, RZ, 0xfc, !PT ;  /* 0x0000002206077812 */ /* 0x000fc600078efcff */
[----:B------:R-:W-:Y:S01]  /*c560*/  STL [R1+0x324], RZ ;  /* 0x000324ff01007387 */ /* 0x000fe20000100800 */
[----:B-1----:R-:W-:-:S03]  /*c570*/  SHF.R.U32.HI R6, RZ, 0x6, R5 ;  /* 0x00000006ff067819 */ /* 0x002fc60000011605 */
        /* <DEDUP_REMOVED lines=8> */
[----:B------:R-:W-:Y:S01]  /*c600*/  IMAD R0, R7, c[0x0][0x188], RZ ;  /* 0x0000620007007a24 */ /* 0x000fe200078e02ff */
[----:B------:R-:W-:Y:S02]  /*c610*/  SHF.R.U32.HI R5, RZ, 0x6, R5 ;  /* 0x00000006ff057819 */ /* 0x000fe40000011605 */
        /* <DEDUP_REMOVED lines=19> */
[----:B------:R-:W-:-:S03]  /*c750*/  SHF.R.U32.HI R5, RZ, 0x6, R29 ;  /* 0x00000006ff057819 */ /* 0x000fc6000001161d */
[----:B------:R-:W-:Y:S04]  /*c760*/  STL [R1+0xc8], RZ ;  /* 0x0000c8ff01007387 */ /* 0x000fe80000100800 */
[----:B------:R-:W-:Y:S01]  /*c770*/  STL [R1+0xcc], RZ ;  /* 0x0000ccff01007387 */ /* 0x000fe20000100800 */
[----:B------:R-:W-:-:S03]  /*c780*/  SGXT.U32 R5, R5, 0x1 ;  /* 0x000000010505781a */ /* 0x000fc60000000000 */
[----:B------:R-:W-:Y:S04]  /*c790*/  STL [R1+0x130], RZ ;  /* 0x000130ff01007387 */ /* 0x000fe80000100800 */
[----:B------:R-:W-:Y:S01]  /*c7a0*/  STL [R1+0x134], RZ ;  /* 0x000134ff01007387 */ /* 0x000fe20000100800 */
[----:B------:R-:W-:-:S03]  /*c7b0*/  SHF.R.U32.HI R29, RZ, 0x6, R29 ;  /* 0x00000006ff1d7819 */ /* 0x000fc6000001161d */
        /* <DEDUP_REMOVED lines=17> */
[----:B------:R-:W-:Y:S01]  /*c8d0*/  IMAD R0, R5, c[0x0][0x188], RZ ;  /* 0x0000620005007a24 */ /* 0x000fe200078e02ff */
[C---:B------:R-:W-:Y:S02]  /*c8e0*/  LOP3.LUT R6, R29.reuse, 0xe, RZ, 0xfc, !PT ;  /* 0x0000000e1d067812 */ /* 0x040fe400078efcff */
[----:B------:R-:W-:Y:S01]  /*c8f0*/  STL [R1+0x1bc], RZ ;  /* 0x0001bcff01007387 */ /* 0x000fe20000100800 */
[----:B------:R-:W-:-:S03]  /*c900*/  LOP3.LUT R7, R29, 0x10, RZ, 0xfc, !PT ;  /* 0x000000101d077812 */ /* 0x000fc600078efcff */
[----:B------:R-:W-:Y:S01]  /*c910*/  STL [R1+0x2b0], RZ ;  /* 0x0002b0ff01007387 */ /* 0x000fe20000100800 */
[----:B------:R-:W-:-:S03]  /*c920*/  LOP3.LUT R5, R29, 0xc, RZ, 0xfc, !PT ;  /* 0x0000000c1d057812 */ /* 0x000fc600078efcff */
[----:B------:R-:W-:Y:S01]  /*c930*/  STL [R1+0x2b4], RZ ;  /* 0x0002b4ff01007387 */ /* 0x000fe20000100800 */
[----:B------:R-:W-:-:S03]  /*c940*/  LOP3.LUT R29, R29, 0xa, RZ, 0xfc, !PT ;  /* 0x0000000a1d1d7812 */ /* 0x000fc600078efcff */
        /* <DEDUP_REMOVED lines=8> */
[----:B------:R-:W-:Y:S01]  /*c9d0*/  IMAD R0, R29, c[0x0][0x188], RZ ;  /* 0x000062001d007a24 */ /* 0x000fe200078e02ff */
[C---:B------:R-:W-:Y:S02]  /*c9e0*/  LOP3.LUT R5, R4.reuse, 0x6, RZ, 0xfc, !PT ;  /* 0x0000000604057812 */ /* 0x040fe400078efcff */
[----:B------:R-:W-:Y:S01]  /*c9f0*/  STL [R1+0x2a8], RZ ;  /* 0x0002a8ff01007387 */ /* 0x000fe20000100800 */
[----:B------:R-:W-:-:S03]  /*ca00*/  LOP3.LUT R29, R4, 0x4, RZ, 0xfc, !PT ;  /* 0x00000004041d7812 */ /* 0x000fc600078efcff */
[----:B------:R-:W-:Y:S04]  /*ca10*/  STL [R1+0x2ac], RZ ;  /* 0x0002acff01007387 */ /* 0x000fe80000100800 */
[----:B------:R-:W2:Y:S01]  /*ca20*/  LDL.LU R15, [R1+0x220] ;  /* 0x00022000010f7983 */ /* 0x000ea20000300800 */
[----:B------:R-:W-:-:S03]  /*ca30*/  IMAD R0, R6, c[0x0][0x188], RZ ;  /* 0x0000620006007a24 */ /* 0x000fc600078e02ff */
[----:B------:R-:W-:Y:S01]  /*ca40*/  STL [R1+0x290], RZ ;  /* 0x000290ff01007387 */ /* 0x000fe20000100800 */
[----:B------:R-:W-:-:S03]  /*ca50*/  IMAD R6, R5, c[0x0][0x188], RZ ;  /* 0x0000620005067a24 */ /* 0x000fc600078e02ff */
[----:B------:R-:W-:Y:S01]  /*ca60*/  STL [R1+0x294], RZ ;  /* 0x000294ff01007387 */ /* 0x000fe20000100800 */
[----:B------:R-:W-:-:S03]  /*ca70*/  IMAD R5, R29, c[0x0][0x188], RZ ;  /* 0x000062001d057a24 */ /* 0x000fc600078e02ff */
[----:B------:R-:W-:Y:S04]  /*ca80*/  STL [R1+0x298], RZ ;  /* 0x000298ff01007387 */ /* 0x000fe80000100800 */
[----:B------:R-:W-:Y:S04]  /*ca90*/  STL [R1+0x29c], RZ ;  /* 0x00029cff01007387 */ /* 0x000fe80000100800 */
[----:B------:R-:W3:Y:S04]  /*caa0*/  LDL.LU R12, [R1+0x214] ;  /* 0x00021400010c7983 */ /* 0x000ee80000300800 */
[----:B------:R-:W3:Y:S04]  /*cab0*/  LDL.LU R11, [R1+0x210] ;  /* 0x00021000010b7983 */ /* 0x000ee80000300800 */
[----:B------:R-:W3:Y:S04]  /*cac0*/  LDL.LU R10, [R1+0x20c] ;  /* 0x00020c00010a7983 */ /* 0x000ee80000300800 */
[----:B------:R-:W3:Y:S04]  /*cad0*/  LDL.LU R9, [R1+0x208] ;  /* 0x0002080001097983 */ /* 0x000ee80000300800 */
[----:B------:R-:W3:Y:S04]  /*cae0*/  LDL.LU R8, [R1+0x204] ;  /* 0x0002040001087983 */ /* 0x000ee80000300800 */
[----:B------:R-:W3:Y:S04]  /*caf0*/  LDL.LU R7, [R1+0x200] ;  /* 0x0002000001077983 */ /* 0x000ee80000300800 */
[----:B------:R-:W3:Y:S01]  /*cb00*/  LDL.LU R6, [R1+0x1fc] ;  /* 0x0001fc0001067983 */ /* 0x000ee20000300800 */
[----:B------:R-:W-:-:S03]  /*cb10*/  LOP3.LUT R4, R4, 0x2, RZ, 0xfc, !PT ;  /* 0x0000000204047812 */ /* 0x000fc600078efcff */
[----:B------:R-:W3:Y:S04]  /*cb20*/  LDL.LU R5, [R1+0x15c] ;  /* 0x00015c0001057983 */ /* 0x000ee80000300800 */
[----:B------:R-:W3:Y:S04]  /*cb30*/  LDL.LU R29, [R1+0x1f8] ;  /* 0x0001f800011d7983 */ /* 0x000ee80000300800 */
[----:B------:R-:W-:Y:S04]  /*cb40*/  STL [R1+0x280], RZ ;  /* 0x000280ff01007387 */ /* 0x000fe80000100800 */
[----:B------:R-:W-:Y:S04]  /*cb50*/  STL [R1+0x284], RZ ;  /* 0x000284ff01007387 */ /* 0x000fe80000100800 */
[----:B------:R-:W-:Y:S01]  /*cb60*/  STL [R1+0x288], RZ ;  /* 0x000288ff01007387 */ /* 0x000fe20000100800 */
[----:B------:R-:W-:-:S03]  /*cb70*/  IMAD R0, R4, c[0x0][0x188], RZ ;  /* 0x0000620004007a24 */ /* 0x000fc600078e02ff */
[----:B------:R-:W-:Y:S04]  /*cb80*/  STL [R1+0x28c], RZ ;  /* 0x00028cff01007387 */ /* 0x000fe80000100800 */
[----:B------:R-:W-:Y:S04]  /*cb90*/  STL [R1+0xb0], RZ ;  /* 0x0000b0ff01007387 */ /* 0x000fe80000100800 */
[----:B------:R-:W-:Y:S04]  /*cba0*/  STL [R1+0xb4], RZ ;  /* 0x0000b4ff01007387 */ /* 0x000fe80000100800 */
[----:B------:R-:W-:Y:S04]  /*cbb0*/  STL [R1+0xb8], RZ ;  /* 0x0000b8ff01007387 */ /* 0x000fe80000100800 */
[----:B------:R-:W3:Y:S04]  /*cbc0*/  LDL.LU R4, [R1+0x1e8] ;  /* 0x0001e80001047983 */ /* 0x000ee80000300800 */
[----:B------:R-:W0:Y:S01]  /*cbd0*/  S2R R2, SR_TID.X ;  /* 0x0000000000027919 */ /* 0x000e220000002100 */
[----:B------:R-:W-:-:S02]  /*cbe0*/  LOP3.LUT R13, R16, 0x7, RZ, 0xc0, !PT ;  /* 0x00000007100d7812 */ /* 0x000fc400078ec0ff */
[----:B----4-:R-:W-:Y:S02]  /*cbf0*/  LOP3.LUT R17, R16, 0x7, RZ, 0xc0, !PT ;  /* 0x0000000710117812 */ /* 0x010fe400078ec0ff */
[----:B------:R-:W-:Y:S01]  /*cc00*/  ISETP.NE.AND P0, PT, RZ, c[0x0][0x178], PT ;  /* 0x00005e00ff007a0c */ /* 0x000fe20003f05270 */
[----:B------:R-:W-:Y:S02]  /*cc10*/  IMAD.SHL.U32 R13, R13, 0x80, RZ ;  /* 0x000000800d0d7824 */ /* 0x000fe400078e00ff */
[----:B------:R-:W-:Y:S01]  /*cc20*/  IMAD.SHL.U32 R17, R17, 0x10, RZ ;  /* 0x0000001011117824 */ /* 0x000fe200078e00ff */
[----:B0-----:R-:W-:-:S05]  /*cc30*/  LOP3.LUT R2, R2, 0x3f, RZ, 0xc0, !PT ;  /* 0x0000003f02027812 */ /* 0x001fca00078ec0ff */
[----:B------:R-:W-:-:S05]  /*cc40*/  IMAD R2, R2, c[0x0][0x18c], RZ ;  /* 0x0000630002027a24 */ /* 0x000fca00078e02ff */
[----:B------:R-:W-:Y:S01]  /*cc50*/  SHF.R.S32.HI R0, RZ, 0x1f, R2 ;  /* 0x0000001fff007819 */ /* 0x000fe20000011402 */
[----:B------:R-:W-:-:S03]  /*cc60*/  IMAD.SHL.U32 R16, R16, 0x2, RZ ;  /* 0x0000000210107824 */ /* 0x000fc600078e00ff */
[C---:B------:R-:W-:Y:S01]  /*cc70*/  SHF.L.U64.HI R0, R2.reuse, 0x1, R0 ;  /* 0x0000000102007819 */ /* 0x040fe20000010200 */
[----:B------:R-:W-:Y:S02]  /*cc80*/  IMAD.SHL.U32 R2, R2, 0x2, RZ ;  /* 0x0000000202027824 */ /* 0x000fe400078e00ff */
[----:B------:R-:W-:Y:S02]  /*cc90*/  IMAD.IADD R13, R13, 0x1, R17 ;  /* 0x000000010d0d7824 */ /* 0x000fe400078e0211 */
[----:B------:R0:W-:Y:S03]  /*cca0*/  STL [R1+0xab8], R0 ;  /* 0x000ab80001007387 */ /* 0x0001e60000100800 */
[----:B------:R-:W-:Y:S01]  /*ccb0*/  LOP3.LUT R13, R13, 0x10, R16, 0x78, !PT ;  /* 0x000000100d0d7812 */ /* 0x000fe200078e7810 */
[----:B------:R2:W-:Y:S01]  /*ccc0*/  STL [R1+0xac0], R2 ;  /* 0x000ac00201007387 */ /* 0x0005e20000100800 */
[----:B------:R-:W-:-:S02]  /*ccd0*/  IMAD R3, R3, c[0x0][0x190], RZ ;  /* 0x0000640003037a24 */ /* 0x000fc400078e02ff */
[----:B0-----:R-:W-:Y:S02]  /*cce0*/  LOP3.LUT R0, R13, 0x400, R14, 0xf8, !PT ;  /* 0x000004000d007812 */ /* 0x001fe400078ef80e */
[----:B--2---:R-:W-:-:S05]  /*ccf0*/  SHF.R.S32.HI R2, RZ, 0x6, R15 ;  /* 0x00000006ff027819 */ /* 0x004fca000001140f */
[----:B------:R3:W-:Y:S02]  /*cd00*/  STL [R1+0x3a4], R2 ;  /* 0x0003a40201007387 */ /* 0x0007e40000100800 */
[----:B---3--:R-:W-:Y:S02]  /*cd10*/  IMAD R2, R12, c[0x0][0x190], RZ ;  /* 0x000064000c027a24 */ /* 0x008fe400078e02ff */
[----:B------:R-:W-:Y:S01]  /*cd20*/  @!P1 IMAD.MOV R4, RZ, RZ, -R4 ;  /* 0x000000ffff049224 */ /* 0x000fe200078e0a04 */
[----:B------:R-:W-:-:S05]  /*cd30*/  @!P0 LOP3.LUT R4, RZ, c[0x0][0x178], RZ, 0x33, !PT ;  /* 0x00005e00ff048a12 */ /* 0x000fca00078e33ff */
[----:B------:R-:W-:Y:S04]  /*cd40*/  STL [R1+0xb8c], R4 ;  /* 0x000b8c0401007387 */ /* 0x000fe80000100800 */
[----:B------:R0:W-:Y:S04]  /*cd50*/  STL [R1+0xac4], R3 ;  /* 0x000ac40301007387 */ /* 0x0001e80000100800 */
[----:B------:R-:W-:Y:S04]  /*cd60*/  STL [R1+0x394], R0 ;  /* 0x0003940001007387 */ /* 0x000fe80000100800 */
[----:B------:R1:W-:Y:S01]  /*cd70*/  STL [R1+0xac8], R0 ;  /* 0x000ac80001007387 */ /* 0x0003e20000100800 */
[----:B0-----:R-:W-:-:S03]  /*cd80*/  IMAD R3, R11, c[0x0][0x190], RZ ;  /* 0x000064000b037a24 */ /* 0x001fc600078e02ff */
[----:B------:R0:W-:Y:S01]  /*cd90*/  STL [R1+0xa0], R2 ;  /* 0x0000a00201007387 */ /* 0x0001e20000100800 */
[----:B-1----:R-:W-:Y:S02]  /*cda0*/  IMAD R0, R9, c[0x0][0x190], RZ ;  /* 0x0000640009007a24 */ /* 0x002fe400078e02ff */
[----:B0-----:R-:W-:Y:S01]  /*cdb0*/  IMAD R2, R10, c[0x0][0x190], RZ ;  /* 0x000064000a027a24 */ /* 0x001fe200078e02ff */
[----:B------:R0:W-:Y:S04]  /*cdc0*/  STL [R1+0xd0], R3 ;  /* 0x0000d00301007387 */ /* 0x0001e80000100800 */
[----:B------:R1:W-:Y:S04]  /*cdd0*/  STL [R1+0xe8], R2 ;  /* 0x0000e80201007387 */ /* 0x0003e80000100800 */
[----:B------:R2:W-:Y:S01]  /*cde0*/  STL [R1+0xf8], R0 ;  /* 0x0000f80001007387 */ /* 0x0005e20000100800 */
[----:B0-----:R-:W-:-:S02]  /*cdf0*/  IMAD R3, R8, c[0x0][0x190], RZ ;  /* 0x0000640008037a24 */ /* 0x001fc400078e02ff */
[----:B-1----:R-:W-:-:S03]  /*ce00*/  IMAD R2, R7, c[0x0][0x190], RZ ;  /* 0x0000640007027a24 */ /* 0x002fc600078e02ff */
[----:B------:R-:W-:Y:S01]  /*ce10*/  STL [R1+0x110], R3 ;  /* 0x0001100301007387 */ /* 0x000fe20000100800 */
[----:B--2---:R-:W-:-:S03]  /*ce20*/  IMAD R0, R6, c[0x0][0x190], RZ ;  /* 0x0000640006007a24 */ /* 0x004fc600078e02ff */
[----:B------:R-:W-:Y:S04]  /*ce30*/  STL [R1+0x120], R2 ;  /* 0x0001200201007387 */ /* 0x000fe80000100800 */
[----:B------:R0:W-:Y:S04]  /*ce40*/  STL [R1+0x148], R0 ;  /* 0x0001480001007387 */ /* 0x0001e80000100800 */
[----:B0-----:R-:W2:Y:S01]  /*ce50*/  LDL.LU R0, [R1+0x1e0] ;  /* 0x0001e00001007983 */ /* 0x001ea20000300800 */
[----:B------:R-:W-:Y:S02]  /*ce60*/  IMAD R3, R5, c[0x0][0x190], RZ ;  /* 0x0000640005037a24 */ /* 0x000fe400078e02ff */
[----:B------:R-:W-:-:S03]  /*ce70*/  IMAD R2, R29, c[0x0][0x190], RZ ;  /* 0x000064001d027a24 */ /* 0x000fc600078e02ff */
[----:B------:R-:W-:Y:S04]  /*ce80*/  STL [R1+0x15c], R3 ;  /* 0x00015c0301007387 */ /* 0x000fe80000100800 */
[----:B--2---:R0:W-:Y:S04]  /*ce90*/  STL [R1+0xb9c], R0 ;  /* 0x000b9c0001007387 */ /* 0x0041e80000100800 */
[----:B------:R-:W-:Y:S04]  /*cea0*/  STL [R1+0x180], R2 ;  /* 0x0001800201007387 */ /* 0x000fe80000100800 */
        /* <DEDUP_REMOVED lines=31> */
[----:B--2---:R-:W-:-:S05]  /*d0a0*/  IMAD R0, R0, c[0x0][0x190], RZ ;  /* 0x0000640000007a24 */ /* 0x004fca00078e02ff */
[----:B------:R0:W-:Y:S04]  /*d0b0*/  STL [R1+0x1a8], R0 ;  /* 0x0001a80001007387 */ /* 0x0001e80000100800 */
[----:B0-----:R-:W2:Y:S02]  /*d0c0*/  LDL.LU R0, [R1+0xba0] ;  /* 0x000ba00001007983 */ /* 0x001ea40000300800 */
[----:B--2---:R-:W-:-:S05]  /*d0d0*/  IMAD R0, R0, c[0x0][0x190], RZ ;  /* 0x0000640000007a24 */ /* 0x004fca00078e02ff */
[----:B------:R0:W-:Y:S04]  /*d0e0*/  STL [R1+0x1cc], R0 ;  /* 0x0001cc0001007387 */ /* 0x0001e80000100800 */
[----:B0-----:R-:W2:Y:S01]  /*d0f0*/  LDL.LU R0, [R1+0xb9c] ;  /* 0x000b9c0001007983 */ /* 0x001ea20000300800 */
[----:B---3--:R-:W-:Y:S02]  /*d100*/  IMAD R3, R3, c[0x0][0x190], RZ ;  /* 0x0000640003037a24 */ /* 0x008fe400078e02ff */
[----:B--2---:R-:W-:-:S05]  /*d110*/  IMAD R0, R0, c[0x0][0x190], RZ ;  /* 0x0000640000007a24 */ /* 0x004fca00078e02ff */
[----:B------:R4:W-:Y:S04]  /*d120*/  STL [R1+0x1e0], R0 ;  /* 0x0001e00001007387 */ /* 0x0009e80000100800 */
[----:B------:R0:W-:Y:S01]  /*d130*/  STL [R1+0x1e8], R3 ;  /* 0x0001e80301007387 */ /* 0x0001e20000100800 */
[----:B----4-:R-:W-:Y:S02]  /*d140*/  IMAD R0, R4, c[0x0][0x190], RZ ;  /* 0x0000640004007a24 */ /* 0x010fe400078e02ff */
[----:B0-----:R-:W-:-:S03]  /*d150*/  IMAD R3, R2, c[0x0][0x190], RZ ;  /* 0x0000640002037a24 */ /* 0x001fc600078e02ff */
[----:B------:R0:W-:Y:S01]  /*d160*/  STL [R1+0x1f0], R0 ;  /* 0x0001f00001007387 */ /* 0x0001e20000100800 */
[----:B------:R-:W-:-:S03]  /*d170*/  IMAD R2, R28, c[0x0][0x190], RZ ;  /* 0x000064001c027a24 */ /* 0x000fc600078e02ff */
[----:B------:R1:W-:Y:S01]  /*d180*/  STL [R1+0x1ec], R3 ;  /* 0x0001ec0301007387 */ /* 0x0003e20000100800 */
[----:B0-----:R-:W-:-:S03]  /*d190*/  IMAD R0, R27, c[0x0][0x190], RZ ;  /* 0x000064001b007a24 */ /* 0x001fc600078e02ff */
[----:B------:R0:W-:Y:S01]  /*d1a0*/  STL [R1+0x1e4], R2 ;  /* 0x0001e40201007387 */ /* 0x0001e20000100800 */
[----:B-1----:R-:W-:-:S03]  /*d1b0*/  IMAD R3, R26, c[0x0][0x190], RZ ;  /* 0x000064001a037a24 */ /* 0x002fc600078e02ff */
[----:B------:R1:W-:Y:S01]  /*d1c0*/  STL [R1+0x1dc], R0 ;  /* 0x0001dc0001007387 */ /* 0x0003e20000100800 */
[----:B0-----:R-:W-:-:S03]  /*d1d0*/  IMAD R2, R25, c[0x0][0x190], RZ ;  /* 0x0000640019027a24 */ /* 0x001fc600078e02ff */
[----:B------:R0:W-:Y:S01]  /*d1e0*/  STL [R1+0x1d8], R3 ;  /* 0x0001d80301007387 */ /* 0x0001e20000100800 */
[----:B-1----:R-:W-:-:S03]  /*d1f0*/  IMAD R0, R24, c[0x0][0x190], RZ ;  /* 0x0000640018007a24 */ /* 0x002fc600078e02ff */
[----:B------:R1:W-:Y:S04]  /*d200*/  STL [R1+0x1d4], R2 ;  /* 0x0001d40201007387 */ /* 0x0003e80000100800 */
[----:B------:R2:W-:Y:S01]  /*d210*/  STL [R1+0x1d0], R0 ;  /* 0x0001d00001007387 */ /* 0x0005e20000100800 */
[----:B0-----:R-:W-:Y:S02]  /*d220*/  IMAD R3, R23, c[0x0][0x190], RZ ;  /* 0x0000640017037a24 */ /* 0x001fe400078e02ff */
[----:B-1----:R-:W-:-:S03]  /*d230*/  IMAD R2, R22, c[0x0][0x190], RZ ;  /* 0x0000640016027a24 */ /* 0x002fc600078e02ff */
[----:B------:R0:W-:Y:S01]  /*d240*/  STL [R1+0x1c8], R3 ;  /* 0x0001c80301007387 */ /* 0x0001e20000100800 */
[----:B--2---:R-:W-:-:S03]  /*d250*/  IMAD R0, R21, c[0x0][0x190], RZ ;  /* 0x0000640015007a24 */ /* 0x004fc600078e02ff */
        /* <DEDUP_REMOVED lines=75> */
[----:B----4-:R-:W-:Y:S02]  /*d710*/  IMAD R4, R4, c[0x0][0x190], RZ ;  /* 0x0000640004047a24 */ /* 0x010fe400078e02ff */
[----:B--2---:R-:W-:-:S05]  /*d720*/  IMAD R0, R0, c[0x0][0x190], RZ ;  /* 0x0000640000007a24 */ /* 0x004fca00078e02ff */
[----:B------:R3:W-:Y:S02]  /*d730*/  STL [R1+0x11c], R0 ;  /* 0x00011c0001007387 */ /* 0x0007e40000100800 */
[----:B---3--:R-:W-:Y:S02]  /*d740*/  IMAD R0, R3, c[0x0][0x190], RZ ;  /* 0x0000640003007a24 */ /* 0x008fe400078e02ff */
[----:B------:R-:W-:-:S03]  /*d750*/  IMAD R3, R2, c[0x0][0x190], RZ ;  /* 0x0000640002037a24 */ /* 0x000fc600078e02ff */
[----:B------:R0:W-:Y:S01]  /*d760*/  STL [R1+0x118], R0 ;  /* 0x0001180001007387 */ /* 0x0001e20000100800 */
[----:B------:R-:W-:-:S03]  /*d770*/  IMAD R2, R27, c[0x0][0x190], RZ ;  /* 0x000064001b027a24 */ /* 0x000fc600078e02ff */
[----:B------:R-:W-:Y:S04]  /*d780*/  STL [R1+0x114], R4 ;  /* 0x0001140401007387 */ /* 0x000fe80000100800 */
[----:B------:R1:W-:Y:S01]  /*d790*/  STL [R1+0x10c], R3 ;  /* 0x00010c0301007387 */ /* 0x0003e20000100800 */
[----:B0-----:R-:W-:-:S05]  /*d7a0*/  IMAD R0, R28, c[0x0][0x190], RZ ;  /* 0x000064001c007a24 */ /* 0x001fca00078e02ff */
        /* <DEDUP_REMOVED lines=44> */
[----:B------:R0:W-:Y:S04]  /*da70*/  STL [R1+0x84], R2 ;  /* 0x0000840201007387 */ /* 0x0001e80000100800 */
[----:B0-----:R-:W2:Y:S04]  /*da80*/  LDL.LU R2, [R1+0x78] ;  /* 0x0000780001027983 */ /* 0x001ea80000300800 */
[----:B------:R-:W-:Y:S04]  /*da90*/  STL [R1+0x80], R3 ;  /* 0x0000800301007387 */ /* 0x000fe80000100800 */
[----:B------:R-:W3:Y:S01]  /*daa0*/  LDL.LU R4, [R1+0x70] ;  /* 0x0000700001047983 */ /* 0x000ee20000300800 */
[----:B------:R-:W-:-:S05]  /*dab0*/  IMAD R0, R29, c[0x0][0x190], RZ ;  /* 0x000064001d007a24 */ /* 0x000fca00078e02ff */
[----:B------:R-:W-:Y:S04]  /*dac0*/  STL [R1+0x7c], R0 ;  /* 0x00007c0001007387 */ /* 0x000fe80000100800 */
[----:B---3--:R0:W-:Y:S04]  /*dad0*/  STL [R1+0xb90], R4 ;  /* 0x000b900401007387 */ /* 0x0081e80000100800 */
[----:B0-----:R-:W3:Y:S04]  /*dae0*/  LDL.LU R4, [R1+0x74] ;  /* 0x0000740001047983 */ /* 0x001ee80000300800 */
[----:B------:R-:W4:Y:S04]  /*daf0*/  LDL.LU R28, [R1+0x6c] ;  /* 0x00006c00011c7983 */ /* 0x000f280000300800 */
        /* <DEDUP_REMOVED lines=17> */
[----:B------:R-:W4:Y:S01]  /*dc10*/  LDL.LU R10, [R1+0x24] ;  /* 0x00002400010a7983 */ /* 0x000f220000300800 */
[----:B--2---:R-:W-:-:S03]  /*dc20*/  IMAD R2, R2, c[0x0][0x190], RZ ;  /* 0x0000640002027a24 */ /* 0x004fc600078e02ff */
[----:B------:R-:W2:Y:S04]  /*dc30*/  LDL.LU R9, [R1+0x20] ;  /* 0x0000200001097983 */ /* 0x000ea80000300800 */
[----:B------:R-:W2:Y:S04]  /*dc40*/  LDL.LU R8, [R1+0x1c] ;  /* 0x00001c0001087983 */ /* 0x000ea80000300800 */
[----:B------:R-:W2:Y:S04]  /*dc50*/  LDL.LU R7, [R1+0x18] ;  /* 0x0000180001077983 */ /* 0x000ea80000300800 */
[----:B------:R-:W2:Y:S04]  /*dc60*/  LDL.LU R6, [R1+0x14] ;  /* 0x0000140001067983 */ /* 0x000ea80000300800 */
[----:B------:R-:W2:Y:S04]  /*dc70*/  LDL.LU R5, [R1+0x10] ;  /* 0x0000100001057983 */ /* 0x000ea80000300800 */
[----:B------:R-:W2:Y:S04]  /*dc80*/  LDL.LU R29, [R1+0xc] ;  /* 0x00000c00011d7983 */ /* 0x000ea80000300800 */
[----:B------:R-:W2:Y:S04]  /*dc90*/  LDL.LU R0, [R1+0x8] ;  /* 0x0000080001007983 */ /* 0x000ea80000300800 */
[----:B------:R-:W2:Y:S04]  /*dca0*/  LDL.LU R3, [R1+0x4] ;  /* 0x0000040001037983 */ /* 0x000ea80000300800 */
[----:B------:R0:W-:Y:S04]  /*dcb0*/  STL [R1+0x78], R2 ;  /* 0x0000780201007387 */ /* 0x0001e80000100800 */
[----:B0-----:R-:W2:Y:S01]  /*dcc0*/  LDL.LU R2, [R1] ;  /* 0x0000000001027983 */ /* 0x001ea20000300800 */
[----:B---3--:R-:W-:-:S05]  /*dcd0*/  IMAD R4, R4, c[0x0][0x190], RZ ;  /* 0x0000640004047a24 */ /* 0x008fca00078e02ff */
[----:B------:R0:W-:Y:S04]  /*dce0*/  STL [R1+0x74], R4 ;  /* 0x0000740401007387 */ /* 0x0001e80000100800 */
[----:B0-----:R-:W3:Y:S01]  /*dcf0*/  LDL.LU R4, [R1+0xb90] ;  /* 0x000b900001047983 */ /* 0x001ee20000300800 */
[----:B----4-:R-:W-:Y:S02]  /*dd00*/  IMAD R28, R28, c[0x0][0x190], RZ ;  /* 0x000064001c1c7a24 */ /* 0x010fe400078e02ff */
[----:B------:R-:W-:Y:S02]  /*dd10*/  IMAD R27, R27, c[0x0][0x190], RZ ;  /* 0x000064001b1b7a24 */ /* 0x000fe400078e02ff */
[----:B------:R-:W-:Y:S02]  /*dd20*/  IMAD R26, R26, c[0x0][0x190], RZ ;  /* 0x000064001a1a7a24 */ /* 0x000fe400078e02ff */
[----:B------:R-:W-:-:S02]  /*dd30*/  IMAD R25, R25, c[0x0][0x190], RZ ;  /* 0x0000640019197a24 */ /* 0x000fc400078e02ff */
[----:B------:R-:W-:Y:S02]  /*dd40*/  IMAD R24, R24, c[0x0][0x190], RZ ;  /* 0x0000640018187a24 */ /* 0x000fe400078e02ff */
[----:B------:R-:W-:Y:S02]  /*dd50*/  IMAD R23, R23, c[0x0][0x190], RZ ;  /* 0x0000640017177a24 */ /* 0x000fe400078e02ff */
[----:B------:R-:W-:Y:S02]  /*dd60*/  IMAD R22, R22, c[0x0][0x190], RZ ;  /* 0x0000640016167a24 */ /* 0x000fe400078e02ff */
        /* <DEDUP_REMOVED lines=12> */
[----:B--2---:R-:W-:Y:S02]  /*de30*/  IMAD R9, R9, c[0x0][0x190], RZ ;  /* 0x0000640009097a24 */ /* 0x004fe400078e02ff */
[----:B------:R-:W-:Y:S02]  /*de40*/  IMAD R8, R8, c[0x0][0x190], RZ ;  /* 0x0000640008087a24 */ /* 0x000fe400078e02ff */
[----:B------:R-:W-:-:S02]  /*de50*/  IMAD R7, R7, c[0x0][0x190], RZ ;  /* 0x0000640007077a24 */ /* 0x000fc400078e02ff */
[----:B------:R-:W-:Y:S02]  /*de60*/  IMAD R6, R6, c[0x0][0x190], RZ ;  /* 0x0000640006067a24 */ /* 0x000fe400078e02ff */
[----:B------:R-:W-:Y:S02]  /*de70*/  IMAD R5, R5, c[0x0][0x190], RZ ;  /* 0x0000640005057a24 */ /* 0x000fe400078e02ff */
[----:B------:R-:W-:Y:S02]  /*de80*/  IMAD R29, R29, c[0x0][0x190], RZ ;  /* 0x000064001d1d7a24 */ /* 0x000fe400078e02ff */
[----:B---3--:R-:W-:-:S05]  /*de90*/  IMAD R4, R4, c[0x0][0x190], RZ ;  /* 0x0000640004047a24 */ /* 0x008fca00078e02ff */
        /* <DEDUP_REMOVED lines=52> */
[----:B------:R-:W-:-:S05]  /*e1e0*/  IMAD R0, R0, c[0x0][0x190], RZ ;  /* 0x0000640000007a24 */ /* 0x000fca00078e02ff */
[----:B------:R0:W-:Y:S02]  /*e1f0*/  STL [R1+0x8], R0 ;  /* 0x0000080001007387 */ /* 0x0001e40000100800 */
[----:B0-----:R-:W-:Y:S02]  /*e200*/  IMAD R0, R3, c[0x0][0x190], RZ ;  /* 0x0000640003007a24 */ /* 0x001fe400078e02ff */
[----:B------:R-:W-:-:S03]  /*e210*/  IMAD R3, R2, c[0x0][0x190], RZ ;  /* 0x0000640002037a24 */ /* 0x000fc600078e02ff */
[----:B------:R0:W-:Y:S04]  /*e220*/  STL [R1+0xae8], R0 ;  /* 0x000ae80001007387 */ /* 0x0001e80000100800 */
[----:B0-----:R-:W4:Y:S04]  /*e230*/  LDL.LU R0, [R1+0xf8] ;  /* 0x0000f80001007983 */ /* 0x001f280000300800 */
[----:B------:R0:W-:Y:S04]  /*e240*/  STL [R1+0xae4], R3 ;  /* 0x000ae40301007387 */ /* 0x0001e80000100800 */
[----:B0-----:R-:W4:Y:S01]  /*e250*/  LDL.LU R3, [R1+0x110] ;  /* 0x0001100001037983 */ /* 0x001f220000300800 */
[----:B--2---:R-:W-:-:S02]  /*e260*/  IMAD R18, R18, c[0x0][0x190], RZ ;  /* 0x0000640012127a24 */ /* 0x004fc400078e02ff */
[----:B---3--:R-:W-:Y:S02]  /*e270*/  IMAD R17, R17, c[0x0][0x190], RZ ;  /* 0x0000640011117a24 */ /* 0x008fe400078e02ff */
[----:B----4-:R-:W-:Y:S02]  /*e280*/  IMAD R16, R16, c[0x0][0x190], RZ ;  /* 0x0000640010107a24 */ /* 0x010fe400078e02ff */
        /* <DEDUP_REMOVED lines=10> */
[----:B------:R-:W-:-:S05]  /*e330*/  IMAD R29, R29, c[0x0][0x190], RZ ;  /* 0x000064001d1d7a24 */ /* 0x000fca00078e02ff */
[----:B------:R0:W-:Y:S04]  /*e340*/  STL [R1+0xae0], R29 ;  /* 0x000ae01d01007387 */ /* 0x0001e80000100800 */
[----:B0-----:R-:W2:Y:S04]  /*e350*/  LDL.LU R29, [R1+0xe8] ;  /* 0x0000e800011d7983 */ /* 0x001ea80000300800 */
[----:B------:R0:W-:Y:S04]  /*e360*/  STL [R1+0xadc], R2 ;  /* 0x000adc0201007387 */ /* 0x0001e80000100800 */
[----:B0-----:R-:W3:Y:S04]  /*e370*/  LDL.LU R2, [R1+0x148] ;  /* 0x0001480001027983 */ /* 0x001ee80000300800 */
[----:B------:R0:W-:Y:S04]  /*e380*/  STL [R1+0xad8], R6 ;  /* 0x000ad80601007387 */ /* 0x0001e80000100800 */
[----:B0-----:R-:W4:Y:S04]  /*e390*/  LDL.LU R6, [R1+0xd0] ;  /* 0x0000d00001067983 */ /* 0x001f280000300800 */
[----:B------:R0:W-:Y:S04]  /*e3a0*/  STL [R1+0xad4], R7 ;  /* 0x000ad40701007387 */ /* 0x0001e80000100800 */
[----:B0-----:R-:W2:Y:S01]  /*e3b0*/  LDL.LU R7, [R1+0xa0] ;  /* 0x0000a00001077983 */ /* 0x001ea20000300800 */
[----:B------:R-:W-:-:S05]  /*e3c0*/  IMAD R8, R8, c[0x0][0x190], RZ ;  /* 0x0000640008087a24 */ /* 0x000fca00078e02ff */
[----:B------:R-:W-:Y:S04]  /*e3d0*/  STL [R1+0xad0], R8 ;  /* 0x000ad00801007387 */ /* 0x000fe80000100800 */
[----:B------:R0:W-:Y:S04]  /*e3e0*/  STL [R1+0xacc], R9 ;  /* 0x000acc0901007387 */ /* 0x0001e80000100800 */
[----:B0-----:R-:W3:Y:S04]  /*e3f0*/  LDL.LU R9, [R1+0x180] ;  /* 0x0001800001097983 */ /* 0x001ee80000300800 */
[----:B------:R-:W-:Y:S04]  /*e400*/  STL [R1+0xaec], R10 ;  /* 0x000aec0a01007387 */ /* 0x000fe80000100800 */
[----:B------:R-:W-:Y:S04]  /*e410*/  STL [R1+0xaf0], R11 ;  /* 0x000af00b01007387 */ /* 0x000fe80000100800 */
[----:B------:R-:W-:Y:S04]  /*e420*/  STL [R1+0xaf4], R12 ;  /* 0x000af40c01007387 */ /* 0x000fe80000100800 */
[----:B------:R0:W-:Y:S04]  /*e430*/  STL [R1+0xaf8], R13 ;  /* 0x000af80d01007387 */ /* 0x0001e80000100800 */
[----:B0-----:R-:W3:Y:S04]  /*e440*/  LDL.LU R13, [R1+0x1e8] ;  /* 0x0001e800010d7983 */ /* 0x001ee80000300800 */
        /* <DEDUP_REMOVED lines=9> */
[----:B0-----:R-:W3:Y:S01]  /*e4e0*/  LDL.LU R18, [R1+0x120] ;  /* 0x0001200001127983 */ /* 0x001ee20000300800 */
[----:B------:R-:W-:-:S02]  /*e4f0*/  IMAD R19, R19, c[0x0][0x190], RZ ;  /* 0x0000640013137a24 */ /* 0x000fc400078e02ff */
[----:B------:R-:W-:Y:S02]  /*e500*/  IMAD R20, R20, c[0x0][0x190], RZ ;  /* 0x0000640014147a24 */ /* 0x000fe400078e02ff */
[----:B------:R-:W-:Y:S02]  /*e510*/  IMAD R21, R21, c[0x0][0x190], RZ ;  /* 0x0000640015157a24 */ /* 0x000fe400078e02ff */
[----:B------:R-:W-:Y:S01]  /*e520*/  IMAD R22, R22, c[0x0][0x190], RZ ;  /* 0x0000640016167a24 */ /* 0x000fe200078e02ff */
[----:B------:R0:W-:Y:S01]  /*e530*/  STL [R1+0xb10], R19 ;  /* 0x000b101301007387 */ /* 0x0001e20000100800 */
[----:B------:R-:W-:Y:S02]  /*e540*/  IMAD R23, R23, c[0x0][0x190], RZ ;  /* 0x0000640017177a24 */ /* 0x000fe400078e02ff */
[----:B------:R-:W-:Y:S01]  /*e550*/  IMAD R24, R24, c[0x0][0x190], RZ ;  /* 0x0000640018187a24 */ /* 0x000fe200078e02ff */
[----:B------:R-:W-:Y:S04]  /*e560*/  STL [R1+0xb14], R20 ;  /* 0x000b141401007387 */ /* 0x000fe80000100800 */
[----:B------:R-:W-:Y:S04]  /*e570*/  STL [R1+0xb18], R21 ;  /* 0x000b181501007387 */ /* 0x000fe80000100800 */
[----:B------:R-:W-:Y:S04]  /*e580*/  STL [R1+0xb1c], R22 ;  /* 0x000b1c1601007387 */ /* 0x000fe80000100800 */
[----:B------:R-:W-:Y:S04]  /*e590*/  STL [R1+0xb20], R23 ;  /* 0x000b201701007387 */ /* 0x000fe80000100800 */
[----:B------:R-:W-:Y:S04]  /*e5a0*/  STL [R1+0xb24], R24 ;  /* 0x000b241801007387 */ /* 0x000fe80000100800 */
[----:B------:R-:W3:Y:S01]  /*e5b0*/  LDL.LU R12, [R1+0x1f0] ;  /* 0x0001f000010c7983 */ /* 0x000ee20000300800 */
[----:B0-----:R-:W-:Y:S01]  /*e5c0*/  LEA R19, P6, R0, c[0x0][0x168], 0x1 ;  /* 0x00005a0000137a11 */ /* 0x001fe200078c08ff */
[----:B------:R-:W-:-:S05]  /*e5d0*/  IMAD R5, R4, c[0x0][0x184], RZ ;  /* 0x0000610004057a24 */ /* 0x000fca00078e02ff */
[----:B------:R-:W-:-:S04]  /*e5e0*/  LEA R4, P2, R5, c[0x0][0x160], 0x1 ;  /* 0x0000580005047a11 */ /* 0x000fc800078408ff */
[----:B------:R-:W-:Y:S02]  /*e5f0*/  LEA.HI.X.SX32 R5, R5, c[0x0][0x164], 0x1, P2 ;  /* 0x0000590005057a11 */ /* 0x000fe400010f0eff */
[----:B----4-:R-:W-:Y:S02]  /*e600*/  LEA R10, P4, R6, c[0x0][0x168], 0x1 ;  /* 0x00005a00060a7a11 */ /* 0x010fe400078808ff */
[----:B--2---:R-:W-:-:S05]  /*e610*/  LEA R8, P3, R7, c[0x0][0x168], 0x1 ;  /* 0x00005a0007087a11 */ /* 0x004fca00078608ff */
[----:B------:R0:W-:Y:S04]  /*e620*/  STL [R1+0x7a0], R8 ;  /* 0x0007a00801007387 */ /* 0x0001e80000100800 */
[----:B------:R-:W2:Y:S01]  /*e630*/  LDL.LU R11, [R1+0x1ec] ;  /* 0x0001ec00010b7983 */ /* 0x000ea20000300800 */
[----:B0-----:R-:W-:-:S03]  /*e640*/  LEA R8, P5, R29, c[0x0][0x168], 0x1 ;  /* 0x00005a001d087a11 */ /* 0x001fc600078a08ff */
[----:B------:R0:W-:Y:S04]  /*e650*/  STL [R1+0x450], R10 ;  /* 0x0004500a01007387 */ /* 0x0001e80000100800 */
[----:B------:R1:W-:Y:S04]  /*e660*/  STL [R1+0x5a4], R8 ;  /* 0x0005a40801007387 */ /* 0x0003e80000100800 */
[----:B0-----:R-:W4:Y:S01]  /*e670*/  LDL.LU R10, [R1+0x1e4] ;  /* 0x0001e400010a7983 */ /* 0x001f220000300800 */
[----:B-1----:R-:W-:-:S03]  /*e680*/  LEA R8, P0, R3, c[0x0][0x168], 0x1 ;  /* 0x00005a0003087a11 */ /* 0x002fc600078008ff */
[----:B------:R-:W-:Y:S04]  /*e690*/  STL [R1+0x7a4], R19 ;  /* 0x0007a41301007387 */ /* 0x000fe80000100800 */
[----:B------:R0:W-:Y:S04]  /*e6a0*/  STL [R1+0x458], R8 ;  /* 0x0004580801007387 */ /* 0x0001e80000100800 */
[----:B0-----:R-:W4:Y:S01]  /*e6b0*/  LDL.LU R8, [R1+0x1dc] ;  /* 0x0001dc0001087983 */ /* 0x001f220000300800 */
[----:B---3--:R-:W-:Y:S02]  /*e6c0*/  LEA R20, P2, R2, c[0x0][0x168], 0x1 ;  /* 0x00005a0002147a11 */ /* 0x008fe400078408ff */
[----:B------:R-:W-:-:S05]  /*e6d0*/  LEA R19, P1, R18, c[0x0][0x168], 0x1 ;  /* 0x00005a0012137a11 */ /* 0x000fca00078208ff */
[----:B------:R0:W-:Y:S02]  /*e6e0*/  STL [R1+0x5ac], R19 ;  /* 0x0005ac1301007387 */ /* 0x0001e40000100800 */
[----:B0-----:R-:W-:Y:S02]  /*e6f0*/  LEA.HI.X.SX32 R19, R7, c[0x0][0x16c], 0x1, P3 ;  /* 0x00005b0007137a11 */ /* 0x001fe400018f0eff */
[----:B------:R-:W3:Y:S04]  /*e700*/  LDL.LU R7, [R1+0x1d8] ;  /* 0x0001d80001077983 */ /* 0x000ee80000300800 */
[----:B------:R0:W-:Y:S04]  /*e710*/  STL [R1+0x6f8], R20 ;  /* 0x0006f81401007387 */ /* 0x0001e80000100800 */
[----:B------:R1:W-:Y:S01]  /*e720*/  STL [R1+0x5a0], R19 ;  /* 0x0005a01301007387 */ /* 0x0003e20000100800 */
[----:B0-----:R-:W-:-:S02]  /*e730*/  LEA R20, P3, R17, c[0x0][0x168], 0x1 ;  /* 0x00005a0011147a11 */ /* 0x001fc400078608ff */
[----:B-1----:R-:W-:Y:S02]  /*e740*/  LEA.HI.X.SX32 R19, R6, c[0x0][0x16c], 0x1, P4 ;  /* 0x00005b0006137a11 */ /* 0x002fe400020f0eff */
[----:B------:R-:W3:Y:S04]  /*e750*/  LDL.LU R6, [R1+0x1d4] ;  /* 0x0001d40001067983 */ /* 0x000ee80000300800 */
[----:B------:R-:W-:Y:S04]  /*e760*/  STL [R1+0x460], R20 ;  /* 0x0004601401007387 */ /* 0x000fe80000100800 */
[----:B------:R0:W-:Y:S02]  /*e770*/  STL [R1+0x3a8], R19 ;  /* 0x0003a81301007387 */ /* 0x0001e40000100800 */
[----:B0-----:R-:W-:-:S02]  /*e780*/  LEA.HI.X.SX32 R19, R29, c[0x0][0x16c], 0x1, P5 ;  /* 0x00005b001d137a11 */ /* 0x001fc400028f0eff */
[----:B------:R-:W3:Y:S01]  /*e790*/  LDL.LU R29, [R1+0x1d0] ;  /* 0x0001d000011d7983 */ /* 0x000ee20000300800 */
[----:B------:R-:W-:-:S05]  /*e7a0*/  LEA R20, P4, R9, c[0x0][0x168], 0x1 ;  /* 0x00005a0009147a11 */ /* 0x000fca00078808ff */
[----:B------:R-:W-:Y:S04]  /*e7b0*/  STL [R1+0x5b4], R20 ;  /* 0x0005b41401007387 */ /* 0x000fe80000100800 */
[----:B------:R0:W-:Y:S02]  /*e7c0*/  STL [R1+0x454], R19 ;  /* 0x0004541301007387 */ /* 0x0001e40000100800 */
[----:B0-----:R-:W-:Y:S02]  /*e7d0*/  LEA.HI.X.SX32 R19, R0, c[0x0][0x16c], 0x1, P6 ;  /* 0x00005b0000137a11 */ /* 0x001fe400030f0eff */
[----:B------:R-:W3:Y:S01]  /*e7e0*/  LDL.LU R0, [R1+0x1c8] ;  /* 0x0001c80001007983 */ /* 0x000ee20000300800 */
[----:B------:R-:W-:-:S05]  /*e7f0*/  LEA R20, P5, R16, c[0x0][0x168], 0x1 ;  /* 0x00005a0010147a11 */ /* 0x000fca00078a08ff */
[----:B------:R-:W-:Y:S04]  /*e800*/  STL [R1+0x6fc], R20 ;  /* 0x0006fc1401007387 */ /* 0x000fe80000100800 */
[----:B------:R0:W-:Y:S02]  /*e810*/  STL [R1+0x5a8], R19 ;  /* 0x0005a81301007387 */ /* 0x0001e40000100800 */
[----:B0-----:R-:W-:Y:S02]  /*e820*/  LEA.HI.X.SX32 R19, R3, c[0x0][0x16c], 0x1, P0 ;  /* 0x00005b0003137a11 */ /* 0x001fe400000f0eff */
[----:B------:R-:W3:Y:S01]  /*e830*/  LDL.LU R3, [R1+0x1c4] ;  /* 0x0001c40001037983 */ /* 0x000ee20000300800 */
[----:B------:R-:W-:-:S05]  /*e840*/  LEA R20, P6, R15, c[0x0][0x168], 0x1 ;  /* 0x00005a000f147a11 */ /* 0x000fca00078c08ff */
[----:B------:R0:W-:Y:S04]  /*e850*/  STL [R1+0x468], R20 ;  /* 0x0004681401007387 */ /* 0x0001e80000100800 */
[----:B------:R1:W-:Y:S01]  /*e860*/  STL [R1+0x3ac], R19 ;  /* 0x0003ac1301007387 */ /* 0x0003e20000100800 */
[----:B0-----:R-:W-:Y:S02]  /*e870*/  LEA R20, P0, R14, c[0x0][0x168], 0x1 ;  /* 0x00005a000e147a11 */ /* 0x001fe400078008ff */
[----:B-1----:R-:W-:Y:S02]  /*e880*/  LEA.HI.X.SX32 R19, R18, c[0x0][0x16c], 0x1, P1 ;  /* 0x00005b0012137a11 */ /* 0x002fe400008f0eff */
        /* <DEDUP_REMOVED lines=15> */
[----:B--2---:R-:W-:-:S05]  /*e980*/  LEA R20, P3, R11, c[0x0][0x168], 0x1 ;  /* 0x00005a000b147a11 */ /* 0x004fca00078608ff */
[----:B------:R4:W-:Y:S04]  /*e990*/  STL [R1+0x5c4], R20 ;  /* 0x0005c41401007387 */ /* 0x0009e80000100800 */
[----:B------:R0:W-:Y:S01]  /*e9a0*/  STL [R1+0x464], R19 ;  /* 0x0004641301007387 */ /* 0x0001e20000100800 */
[----:B----4-:R-:W-:Y:S02]  /*e9b0*/  LEA R20, P4, R10, c[0x0][0x168], 0x1 ;  /* 0x00005a000a147a11 */ /* 0x010fe400078808ff */
[----:B0-----:R-:W-:Y:S02]  /*e9c0*/  LEA.HI.X.SX32 R19, R16, c[0x0][0x16c], 0x1, P5 ;  /* 0x00005b0010137a11 */ /* 0x001fe400028f0eff */
[----:B------:R-:W2:Y:S04]  /*e9d0*/  LDL.LU R16, [R1+0x18c] ;  /* 0x00018c0001107983 */ /* 0x000ea80000300800 */
[----:B------:R0:W-:Y:S04]  /*e9e0*/  STL [R1+0x704], R20 ;  /* 0x0007041401007387 */ /* 0x0001e80000100800 */
[----:B------:R1:W-:Y:S01]  /*e9f0*/  STL [R1+0x5b8], R19 ;  /* 0x0005b81301007387 */ /* 0x0003e20000100800 */
[----:B0-----:R-:W-:-:S02]  /*ea00*/  LEA R20, P5, R8, c[0x0][0x168], 0x1 ;  /* 0x00005a0008147a11 */ /* 0x001fc400078a08ff */
[----:B-1----:R-:W-:Y:S02]  /*ea10*/  LEA.HI.X.SX32 R19, R15, c[0x0][0x16c], 0x1, P6 ;  /* 0x00005b000f137a11 */ /* 0x002fe400030f0eff */
[----:B------:R-:W4:Y:S04]  /*ea20*/  LDL.LU R15, [R1+0x188] ;  /* 0x00018800010f7983 */ /* 0x000f280000300800 */
[----:B------:R-:W-:Y:S04]  /*ea30*/  STL [R1+0x478], R20 ;  /* 0x0004781401007387 */ /* 0x000fe80000100800 */
[----:B------:R0:W-:Y:S02]  /*ea40*/  STL [R1+0x3b4], R19 ;  /* 0x0003b41301007387 */ /* 0x0001e40000100800 */
[----:B0-----:R-:W-:-:S02]  /*ea50*/  LEA.HI.X.SX32 R19, R14, c[0x0][0x16c], 0x1, P0 ;  /* 0x00005b000e137a11 */ /* 0x001fc400000f0eff */
[----:B------:R-:W4:Y:S01]  /*ea60*/  LDL.LU R14, [R1+0x184] ;  /* 0x00018400010e7983 */ /* 0x000f220000300800 */
[----:B---3--:R-:W-:-:S05]  /*ea70*/  LEA R20, P6, R7, c[0x0][0x168], 0x1 ;  /* 0x00005a0007147a11 */ /* 0x008fca00078c08ff */
        /* <DEDUP_REMOVED lines=45> */
[----:B------:R-:W-:Y:S04]  /*ed50*/  STL [R1+0x5e4], R20 ;  /* 0x0005e41401007387 */ /* 0x000fe80000100800 */
[----:B------:R0:W-:Y:S01]  /*ed60*/  STL [R1+0x484], R19 ;  /* 0x0004841301007387 */ /* 0x0001e20000100800 */
[----:B------:R-:W-:Y:S02]  /*ed70*/  LEA.HI.X.SX32 R18, R18, c[0x0][0x16c], 0x1, P4 ;  /* 0x00005b0012127a11 */ /* 0x000fe400020f0eff */
[----:B0-----:R-:W-:Y:S02]  /*ed80*/  LEA.HI.X.SX32 R19, R3, c[0x0][0x16c], 0x1, P3 ;  /* 0x00005b0003137a11 */ /* 0x001fe400018f0eff */
[----:B----4-:R-:W-:Y:S01]  /*ed90*/  LEA R20, P2, R15, c[0x0][0x168], 0x1 ;  /* 0x00005a000f147a11 */ /* 0x010fe200078408ff */
[----:B------:R-:W2:Y:S04]  /*eda0*/  LDL.LU R3, [R1+0x140] ;  /* 0x0001400001037983 */ /* 0x000ea80000300800 */
[----:B------:R-:W-:Y:S04]  /*edb0*/  STL [R1+0x714], R20 ;  /* 0x0007141401007387 */ /* 0x000fe80000100800 */
[----:B------:R0:W-:Y:S04]  /*edc0*/  STL [R1+0x5d8], R19 ;  /* 0x0005d81301007387 */ /* 0x0001e80000100800 */
[----:B0-----:R-:W4:Y:S01]  /*edd0*/  LDL.LU R19, [R1+0x12c] ;  /* 0x00012c0001137983 */ /* 0x001f220000300800 */
[----:B------:R-:W-:-:S05]  /*ede0*/  LEA R20, P3, R14, c[0x0][0x168], 0x1 ;  /* 0x00005a000e147a11 */ /* 0x000fca00078608ff */
[----:B------:R-:W-:Y:S04]  /*edf0*/  STL [R1+0x498], R20 ;  /* 0x0004981401007387 */ /* 0x000fe80000100800 */
[----:B------:R0:W-:Y:S02]  /*ee00*/  STL [R1+0x3c4], R18 ;  /* 0x0003c41201007387 */ /* 0x0001e40000100800 */
[----:B0-----:R-:W-:Y:S02]  /*ee10*/  LEA.HI.X.SX32 R18, R2, c[0x0][0x16c], 0x1, P5 ;  /* 0x00005b0002127a11 */ /* 0x001fe400028f0eff */
[----:B------:R-:W4:Y:S01]  /*ee20*/  LDL.LU R2, [R1+0x128] ;  /* 0x0001280001027983 */ /* 0x000f220000300800 */
[----:B------:R-:W-:Y:S02]  /*ee30*/  LEA.HI.X.SX32 R17, R17, c[0x0][0x16c], 0x1, P6 ;  /* 0x00005b0011117a11 */ /* 0x000fe400030f0eff */
[----:B------:R-:W-:-:S02]  /*ee40*/  LEA.HI.X.SX32 R16, R16, c[0x0][0x16c], 0x1, P1 ;  /* 0x00005b0010107a11 */ /* 0x000fc400008f0eff */
[----:B------:R-:W-:Y:S02]  /*ee50*/  LEA.HI.X.SX32 R15, R15, c[0x0][0x16c], 0x1, P2 ;  /* 0x00005b000f0f7a11 */ /* 0x000fe400010f0eff */
[----:B---3--:R-:W-:-:S05]  /*ee60*/  LEA R20, P4, R13, c[0x0][0x168], 0x1 ;  /* 0x00005a000d147a11 */ /* 0x008fca00078808ff */
[----:B------:R-:W-:Y:S04]  /*ee70*/  STL [R1+0x5ec], R20 ;  /* 0x0005ec1401007387 */ /* 0x000fe80000100800 */
[----:B------:R0:W-:Y:S04]  /*ee80*/  STL [R1+0x48c], R18 ;  /* 0x00048c1201007387 */ /* 0x0001e80000100800 */
[----:B0-----:R-:W3:Y:S01]  /*ee90*/  LDL.LU R18, [R1+0x124] ;  /* 0x0001240001127983 */ /* 0x001ee20000300800 */
[----:B------:R-:W-:-:S05]  /*eea0*/  LEA R20, P5, R12, c[0x0][0x168], 0x1 ;  /* 0x00005a000c147a11 */ /* 0x000fca00078a08ff */
[----:B------:R-:W-:Y:S04]  /*eeb0*/  STL [R1+0x718], R20 ;  /* 0x0007181401007387 */ /* 0x000fe80000100800 */
[----:B------:R0:W-:Y:S02]  /*eec0*/  STL [R1+0x5e0], R17 ;  /* 0x0005e01101007387 */ /* 0x0001e40000100800 */
[----:B0-----:R-:W-:Y:S02]  /*eed0*/  LEA.HI.X.SX32 R17, R9, c[0x0][0x16c], 0x1, P0 ;  /* 0x00005b0009117a11 */ /* 0x001fe400000f0eff */
[----:B------:R-:W-:Y:S01]  /*eee0*/  LEA R20, P6, R11, c[0x0][0x168], 0x1 ;  /* 0x00005a000b147a11 */ /* 0x000fe200078c08ff */
[----:B------:R-:W3:Y:S04]  /*eef0*/  LDL.LU R9, [R1+0x11c] ;  /* 0x00011c0001097983 */ /* 0x000ee80000300800 */
[----:B------:R-:W-:Y:S04]  /*ef00*/  STL [R1+0x4a0], R20 ;  /* 0x0004a01401007387 */ /* 0x000fe80000100800 */
[----:B------:R0:W-:Y:S04]  /*ef10*/  STL [R1+0x3c8], R17 ;  /* 0x0003c81101007387 */ /* 0x0001e80000100800 */
[----:B0-----:R-:W3:Y:S01]  /*ef20*/  LDL.LU R17, [R1+0x118] ;  /* 0x0001180001117983 */ /* 0x001ee20000300800 */
[----:B------:R-:W-:-:S05]  /*ef30*/  LEA R20, P0, R10, c[0x0][0x168], 0x1 ;  /* 0x00005a000a147a11 */ /* 0x000fca00078008ff */
[----:B------:R-:W-:Y:S04]  /*ef40*/  STL [R1+0x5f4], R20 ;  /* 0x0005f41401007387 */ /* 0x000fe80000100800 */
[----:B------:R0:W-:Y:S04]  /*ef50*/  STL [R1+0x494], R16 ;  /* 0x0004941001007387 */ /* 0x0001e80000100800 */
[----:B0-----:R-:W3:Y:S01]  /*ef60*/  LDL.LU R16, [R1+0x114] ;  /* 0x0001140001107983 */ /* 0x001ee20000300800 */
[----:B------:R-:W-:-:S05]  /*ef70*/  LEA R20, P1, R8, c[0x0][0x168], 0x1 ;  /* 0x00005a0008147a11 */ /* 0x000fca00078208ff */
[----:B------:R-:W-:Y:S04]  /*ef80*/  STL [R1+0x71c], R20 ;  /* 0x00071c1401007387 */ /* 0x000fe80000100800 */
[----:B------:R0:W-:Y:S01]  /*ef90*/  STL [R1+0x5e8], R15 ;  /* 0x0005e80f01007387 */ /* 0x0001e20000100800 */
[----:B------:R-:W-:-:S03]  /*efa0*/  LEA.HI.X.SX32 R14, R14, c[0x0][0x16c], 0x1, P3 ;  /* 0x00005b000e0e7a11 */ /* 0x000fc600018f0eff */
[----:B0-----:R-:W3:Y:S01]  /*efb0*/  LDL.LU R15, [R1+0x10c] ;  /* 0x00010c00010f7983 */ /* 0x001ee20000300800 */
[----:B------:R-:W-:-:S05]  /*efc0*/  LEA R20, P2, R7, c[0x0][0x168], 0x1 ;  /* 0x00005a0007147a11 */ /* 0x000fca00078408ff */
[----:B------:R-:W-:Y:S04]  /*efd0*/  STL [R1+0x4a8], R20 ;  /* 0x0004a81401007387 */ /* 0x000fe80000100800 */
[----:B------:R0:W-:Y:S01]  /*efe0*/  STL [R1+0x3cc], R14 ;  /* 0x0003cc0e01007387 */ /* 0x0001e20000100800 */
[----:B------:R-:W-:-:S03]  /*eff0*/  LEA.HI.X.SX32 R13, R13, c[0x0][0x16c], 0x1, P4 ;  /* 0x00005b000d0d7a11 */ /* 0x000fc600020f0eff */
[----:B0-----:R-:W3:Y:S01]  /*f000*/  LDL.LU R14, [R1+0x108] ;  /* 0x00010800010e7983 */ /* 0x001ee20000300800 */
[----:B------:R-:W-:Y:S02]  /*f010*/  LEA R20, P3, R6, c[0x0][0x168], 0x1 ;  /* 0x00005a0006147a11 */ /* 0x000fe400078608ff */
[----:B------:R-:W-:-:S03]  /*f020*/  LEA.HI.X.SX32 R12, R12, c[0x0][0x16c], 0x1, P5 ;  /* 0x00005b000c0c7a11 */ /* 0x000fc600028f0eff */
        /* <DEDUP_REMOVED lines=10> */
[----:B------:R0:W-:Y:S04]  /*f0d0*/  STL [R1+0x3d0], R11 ;  /* 0x0003d00b01007387 */ /* 0x0001e80000100800 */
[----:B0-----:R-:W3:Y:S01]  /*f0e0*/  LDL.LU R11, [R1+0xfc] ;  /* 0x0000fc00010b7983 */ /* 0x001ee20000300800 */
[----:B------:R-:W-:Y:S02]  /*f0f0*/  LEA.HI.X.SX32 R10, R10, c[0x0][0x16c], 0x1, P0 ;  /* 0x00005b000a0a7a11 */ /* 0x000fe400000f0eff */
[----:B--2---:R-:W-:-:S02]  /*f100*/  LEA R20, P6, R3, c[0x0][0x168], 0x1 ;  /* 0x00005a0003147a11 */ /* 0x004fc400078c08ff */
[----:B------:R-:W-:-:S03]  /*f110*/  LEA.HI.X.SX32 R8, R8, c[0x0][0x16c], 0x1, P1 ;  /* 0x00005b0008087a11 */ /* 0x000fc600008f0eff */
[----:B------:R4:W-:Y:S04]  /*f120*/  STL [R1+0x604], R20 ;  /* 0x0006041401007387 */ /* 0x0009e80000100800 */
[----:B------:R0:W-:Y:S01]  /*f130*/  STL [R1+0x4a4], R10 ;  /* 0x0004a40a01007387 */ /* 0x0001e20000100800 */
[----:B----4-:R-:W-:-:S03]  /*f140*/  LEA R20, P0, R19, c[0x0][0x168], 0x1 ;  /* 0x00005a0013147a11 */ /* 0x010fc600078008ff */
[----:B0-----:R-:W2:Y:S04]  /*f150*/  LDL.LU R10, [R1+0xf4] ;  /* 0x0000f400010a7983 */ /* 0x001ea80000300800 */
[----:B------:R-:W-:Y:S04]  /*f160*/  STL [R1+0x724], R20 ;  /* 0x0007241401007387 */ /* 0x000fe80000100800 */
[----:B------:R0:W-:Y:S01]  /*f170*/  STL [R1+0x5f8], R8 ;  /* 0x0005f80801007387 */ /* 0x0001e20000100800 */
[----:B------:R-:W-:-:S03]  /*f180*/  LEA.HI.X.SX32 R7, R7, c[0x0][0x16c], 0x1, P2 ;  /* 0x00005b0007077a11 */ /* 0x000fc600010f0eff */
[----:B0-----:R-:W4:Y:S01]  /*f190*/  LDL.LU R8, [R1+0xf0] ;  /* 0x0000f00001087983 */ /* 0x001f220000300800 */
[----:B------:R-:W-:-:S05]  /*f1a0*/  LEA R20, P1, R2, c[0x0][0x168], 0x1 ;  /* 0x00005a0002147a11 */ /* 0x000fca00078208ff */
[----:B------:R-:W-:Y:S04]  /*f1b0*/  STL [R1+0x4b8], R20 ;  /* 0x0004b81401007387 */ /* 0x000fe80000100800 */
[----:B------:R0:W-:Y:S04]  /*f1c0*/  STL [R1+0x3d4], R7 ;  /* 0x0003d40701007387 */ /* 0x0001e80000100800 */
[----:B0-----:R-:W4:Y:S01]  /*f1d0*/  LDL.LU R7, [R1+0xec] ;  /* 0x0000ec0001077983 */ /* 0x001f220000300800 */
[----:B------:R-:W-:Y:S02]  /*f1e0*/  LEA.HI.X.SX32 R21, R6, c[0x0][0x16c], 0x1, P3 ;  /* 0x00005b0006157a11 */ /* 0x000fe400018f0eff */
[----:B---3--:R-:W-:-:S05]  /*f1f0*/  LEA R20, P2, R18, c[0x0][0x168], 0x1 ;  /* 0x00005a0012147a11 */ /* 0x008fca00078408ff */
[----:B------:R0:W-:Y:S04]  /*f200*/  STL [R1+0x60c], R20 ;  /* 0x00060c1401007387 */ /* 0x0001e80000100800 */
[----:B------:R-:W3:Y:S04]  /*f210*/  LDL.LU R6, [R1+0xe4] ;  /* 0x0000e40001067983 */ /* 0x000ee80000300800 */
[----:B------:R1:W-:Y:S01]  /*f220*/  STL [R1+0x4ac], R21 ;  /* 0x0004ac1501007387 */ /* 0x0003e20000100800 */
[----:B0-----:R-:W-:Y:S02]  /*f230*/  LEA R20, P3, R9, c[0x0][0x168], 0x1 ;  /* 0x00005a0009147a11 */ /* 0x001fe400078608ff */
[----:B-1----:R-:W-:-:S03]  /*f240*/  LEA.HI.X.SX32 R21, R29, c[0x0][0x16c], 0x1, P4 ;  /* 0x00005b001d157a11 */ /* 0x002fc600020f0eff */
        /* <DEDUP_REMOVED lines=16> */
[----:B------:R-:W-:Y:S01]  /*f350*/  STL [R1+0x608], R21 ;  /* 0x0006081501007387 */ /* 0x000fe20000100800 */
[----:B0-----:R-:W-:-:S03]  /*f360*/  LEA.HI.X.SX32 R20, R2, c[0x0][0x16c], 0x1, P1 ;  /* 0x00005b0002147a11 */ /* 0x001fc600008f0eff */
[----:B------:R-:W3:Y:S01]  /*f370*/  LDL.LU R2, [R1+0xd4] ;  /* 0x0000d40001027983 */ /* 0x000ee20000300800 */
[----:B------:R-:W-:-:S05]  /*f380*/  LEA R19, P0, R14, c[0x0][0x168], 0x1 ;  /* 0x00005a000e137a11 */ /* 0x000fca00078008ff */
[----:B------:R-:W-:Y:S04]  /*f390*/  STL [R1+0x4c8], R19 ;  /* 0x0004c81301007387 */ /* 0x000fe80000100800 */
[----:B------:R0:W-:Y:S01]  /*f3a0*/  STL [R1+0x3dc], R20 ;  /* 0x0003dc1401007387 */ /* 0x0001e20000100800 */
[----:B------:R-:W-:-:S03]  /*f3b0*/  LEA.HI.X.SX32 R18, R18, c[0x0][0x16c], 0x1, P2 ;  /* 0x00005b0012127a11 */ /* 0x000fc600010f0eff */
[----:B0-----:R-:W3:Y:S01]  /*f3c0*/  LDL.LU R20, [R1+0xbc] ;  /* 0x0000bc0001147983 */ /* 0x001ee20000300800 */
[----:B------:R-:W-:-:S05]  /*f3d0*/  LEA R19, P1, R13, c[0x0][0x168], 0x1 ;  /* 0x00005a000d137a11 */ /* 0x000fca00078208ff */
[----:B------:R-:W-:Y:S04]  /*f3e0*/  STL [R1+0x61c], R19 ;  /* 0x00061c1301007387 */ /* 0x000fe80000100800 */
[----:B------:R0:W-:Y:S02]  /*f3f0*/  STL [R1+0x4bc], R18 ;  /* 0x0004bc1201007387 */ /* 0x0001e40000100800 */
[----:B0-----:R-:W-:Y:S02]  /*f400*/  LEA.HI.X.SX32 R18, R9, c[0x0][0x16c], 0x1, P3 ;  /* 0x00005b0009127a11 */ /* 0x001fe400018f0eff */
[----:B------:R-:W-:Y:S01]  /*f410*/  LEA R19, P2, R12, c[0x0][0x168], 0x1 ;  /* 0x00005a000c137a11 */ /* 0x000fe200078408ff */
[----:B------:R-:W3:Y:S04]  /*f420*/  LDL.LU R9, [R1+0xac] ;  /* 0x0000ac0001097983 */ /* 0x000ee80000300800 */
[----:B------:R0:W-:Y:S04]  /*f430*/  STL [R1+0x730], R19 ;  /* 0x0007301301007387 */ /* 0x0001e80000100800 */
[----:B------:R1:W-:Y:S04]  /*f440*/  STL [R1+0x610], R18 ;  /* 0x0006101201007387 */ /* 0x0003e80000100800 */
[----:B0-----:R-:W3:Y:S01]  /*f450*/  LDL.LU R19, [R1+0xa8] ;  /* 0x0000a80001137983 */ /* 0x001ee20000300800 */
[----:B-1----:R-:W-:-:S02]  /*f460*/  LEA.HI.X.SX32 R18, R17, c[0x0][0x16c], 0x1, P4 ;  /* 0x00005b0011127a11 */ /* 0x002fc400020f0eff */
[----:B------:R-:W-:-:S05]  /*f470*/  LEA R21, P3, R11, c[0x0][0x168], 0x1 ;  /* 0x00005a000b157a11 */ /* 0x000fca00078608ff */
[----:B------:R-:W-:Y:S04]  /*f480*/  STL [R1+0x4d0], R21 ;  /* 0x0004d01501007387 */ /* 0x000fe80000100800 */
[----:B------:R0:W-:Y:S04]  /*f490*/  STL [R1+0x3e0], R18 ;  /* 0x0003e01201007387 */ /* 0x0001e80000100800 */
[----:B0-----:R-:W3:Y:S01]  /*f4a0*/  LDL.LU R18, [R1+0xa4] ;  /* 0x0000a40001127983 */ /* 0x001ee20000300800 */
[----:B------:R-:W-:Y:S02]  /*f4b0*/  LEA.HI.X.SX32 R16, R16, c[0x0][0x16c], 0x1, P5 ;  /* 0x00005b0010107a11 */ /* 0x000fe400028f0eff */
[----:B--2---:R-:W-:-:S05]  /*f4c0*/  LEA R17, P4, R10, c[0x0][0x168], 0x1 ;  /* 0x00005a000a117a11 */ /* 0x004fca00078808ff */
[----:B------:R4:W-:Y:S04]  /*f4d0*/  STL [R1+0x624], R17 ;  /* 0x0006241101007387 */ /* 0x0009e80000100800 */
[----:B------:R0:W-:Y:S01]  /*f4e0*/  STL [R1+0x4c4], R16 ;  /* 0x0004c41001007387 */ /* 0x0001e20000100800 */
[----:B----4-:R-:W-:Y:S02]  /*f4f0*/  LEA R17, P5, R8, c[0x0][0x168], 0x1 ;  /* 0x00005a0008117a11 */ /* 0x010fe400078a08ff */
[----:B0-----:R-:W-:-:S03]  /*f500*/  LEA.HI.X.SX32 R16, R15, c[0x0][0x16c], 0x1, P6 ;  /* 0x00005b000f107a11 */ /* 0x001fc600030f0eff */
[----:B------:R0:W-:Y:S04]  /*f510*/  STL [R1+0x734], R17 ;  /* 0x0007341101007387 */ /* 0x0001e80000100800 */
[----:B0-----:R-:W2:Y:S01]  /*f520*/  LDL.LU R17, [R1+0x9c] ;  /* 0x00009c0001117983 */ /* 0x001ea20000300800 */
[----:B------:R-:W-:-:S03]  /*f530*/  LEA R15, P6, R7, c[0x0][0x168], 0x1 ;  /* 0x00005a00070f7a11 */ /* 0x000fc600078c08ff */
[----:B------:R0:W-:Y:S04]  /*f540*/  STL [R1+0x618], R16 ;  /* 0x0006181001007387 */ /* 0x0001e80000100800 */
[----:B------:R-:W-:Y:S04]  /*f550*/  STL [R1+0x4d8], R15 ;  /* 0x0004d80f01007387 */ /* 0x000fe80000100800 */
[----:B0-----:R-:W4:Y:S01]  /*f560*/  LDL.LU R16, [R1+0x98] ;  /* 0x0000980001107983 */ /* 0x001f220000300800 */
[----:B------:R-:W-:-:S05]  /*f570*/  LEA.HI.X.SX32 R14, R14, c[0x0][0x16c], 0x1, P0 ;  /* 0x00005b000e0e7a11 */ /* 0x000fca00000f0eff */
[----:B------:R0:W-:Y:S01]  /*f580*/  STL [R1+0x3e4], R14 ;  /* 0x0003e40e01007387 */ /* 0x0001e20000100800 */
[----:B------:R-:W-:Y:S02]  /*f590*/  LEA.HI.X.SX32 R12, R12, c[0x0][0x16c], 0x1, P2 ;  /* 0x00005b000c0c7a11 */ /* 0x000fe400010f0eff */
[----:B0-----:R-:W-:Y:S02]  /*f5a0*/  LEA.HI.X.SX32 R14, R13, c[0x0][0x16c], 0x1, P1 ;  /* 0x00005b000d0e7a11 */ /* 0x001fe400008f0eff */
[----:B---3--:R-:W-:-:S05]  /*f5b0*/  LEA R15, P0, R6, c[0x0][0x168], 0x1 ;  /* 0x00005a00060f7a11 */ /* 0x008fca00078008ff */
[----:B------:R0:W-:Y:S04]  /*f5c0*/  STL [R1+0x62c], R15 ;  /* 0x00062c0f01007387 */ /* 0x0001e80000100800 */
[----:B0-----:R-:W3:Y:S04]  /*f5d0*/  LDL.LU R15, [R1+0x94] ;  /* 0x00009400010f7983 */ /* 0x001ee80000300800 */
[----:B------:R0:W-:Y:S01]  /*f5e0*/  STL [R1+0x4cc], R14 ;  /* 0x0004cc0e01007387 */ /* 0x0001e20000100800 */
[----:B------:R-:W-:-:S05]  /*f5f0*/  LEA R13, P1, R29, c[0x0][0x168], 0x1 ;  /* 0x00005a001d0d7a11 */ /* 0x000fca00078208ff */
[----:B------:R1:W-:Y:S04]  /*f600*/  STL [R1+0x738], R13 ;  /* 0x0007380d01007387 */ /* 0x0003e80000100800 */
[----:B0-----:R-:W3:Y:S04]  /*f610*/  LDL.LU R14, [R1+0x90] ;  /* 0x00009000010e7983 */ /* 0x001ee80000300800 */
[----:B------:R0:W-:Y:S01]  /*f620*/  STL [R1+0x620], R12 ;  /* 0x0006200c01007387 */ /* 0x0001e20000100800 */
[----:B-1----:R-:W-:-:S05]  /*f630*/  LEA R13, P2, R0, c[0x0][0x168], 0x1 ;  /* 0x00005a00000d7a11 */ /* 0x002fca00078408ff */
[----:B------:R1:W-:Y:S01]  /*f640*/  STL [R1+0x4e0], R13 ;  /* 0x0004e00d01007387 */ /* 0x0003e20000100800 */
[----:B0-----:R-:W-:-:S03]  /*f650*/  LEA.HI.X.SX32 R12, R11, c[0x0][0x16c], 0x1, P3 ;  /* 0x00005b000b0c7a11 */ /* 0x001fc600018f0eff */
[----:B-1----:R-:W3:Y:S01]  /*f660*/  LDL.LU R13, [R1+0x8c] ;  /* 0x00008c00010d7983 */ /* 0x002ee20000300800 */
[----:B------:R-:W-:-:S03]  /*f670*/  LEA R11, P3, R3, c[0x0][0x168], 0x1 ;  /* 0x00005a00030b7a11 */ /* 0x000fc600078608ff */
[----:B------:R0:W-:Y:S04]  /*f680*/  STL [R1+0x3e8], R12 ;  /* 0x0003e80c01007387 */ /* 0x0001e80000100800 */
[----:B------:R1:W-:Y:S01]  /*f690*/  STL [R1+0x634], R11 ;  /* 0x0006340b01007387 */ /* 0x0003e20000100800 */
[----:B------:R-:W-:-:S03]  /*f6a0*/  LEA.HI.X.SX32 R10, R10, c[0x0][0x16c], 0x1, P4 ;  /* 0x00005b000a0a7a11 */ /* 0x000fc600020f0eff */
[----:B0-----:R-:W3:Y:S04]  /*f6b0*/  LDL.LU R12, [R1+0x88] ;  /* 0x00008800010c7983 */ /* 0x001ee80000300800 */
[----:B------:R0:W-:Y:S04]  /*f6c0*/  STL [R1+0x4d4], R10 ;  /* 0x0004d40a01007387 */ /* 0x0001e80000100800 */
[----:B-1----:R-:W3:Y:S01]  /*f6d0*/  LDL.LU R11, [R1+0x84] ;  /* 0x00008400010b7983 */ /* 0x002ee20000300800 */
[----:B0-----:R-:W-:Y:S02]  /*f6e0*/  LEA.HI.X.SX32 R10, R8, c[0x0][0x16c], 0x1, P5 ;  /* 0x00005b00080a7a11 */ /* 0x001fe400028f0eff */
[----:B------:R-:W-:-:S05]  /*f6f0*/  LEA R21, P4, R2, c[0x0][0x168], 0x1 ;  /* 0x00005a0002157a11 */ /* 0x000fca00078808ff */
[----:B------:R-:W-:Y:S04]  /*f700*/  STL [R1+0x73c], R21 ;  /* 0x00073c1501007387 */ /* 0x000fe80000100800 */
[----:B------:R0:W-:Y:S01]  /*f710*/  STL [R1+0x628], R10 ;  /* 0x0006280a01007387 */ /* 0x0001e20000100800 */
[----:B------:R-:W-:-:S03]  /*f720*/  LEA.HI.X.SX32 R7, R7, c[0x0][0x16c], 0x1, P6 ;  /* 0x00005b0007077a11 */ /* 0x000fc600030f0eff */
[----:B0-----:R-:W3:Y:S01]  /*f730*/  LDL.LU R10, [R1+0x80] ;  /* 0x00008000010a7983 */ /* 0x001ee20000300800 */
[----:B------:R-:W-:-:S05]  /*f740*/  LEA R8, P5, R20, c[0x0][0x168], 0x1 ;  /* 0x00005a0014087a11 */ /* 0x000fca00078a08ff */
[----:B------:R0:W-:Y:S04]  /*f750*/  STL [R1+0x4e8], R8 ;  /* 0x0004e80801007387 */ /* 0x0001e80000100800 */
[----:B------:R1:W-:Y:S04]  /*f760*/  STL [R1+0x3ec], R7 ;  /* 0x0003ec0701007387 */ /* 0x0003e80000100800 */
[----:B0-----:R-:W3:Y:S01]  /*f770*/  LDL.LU R8, [R1+0x7c] ;  /* 0x00007c0001087983 */ /* 0x001ee20000300800 */
[----:B-1----:R-:W-:Y:S02]  /*f780*/  LEA.HI.X.SX32 R7, R6, c[0x0][0x16c], 0x1, P0 ;  /* 0x00005b0006077a11 */ /* 0x002fe400000f0eff */
[----:B------:R-:W-:-:S05]  /*f790*/  LEA R21, P6, R9, c[0x0][0x168], 0x1 ;  /* 0x00005a0009157a11 */ /* 0x000fca00078c08ff */
[----:B------:R0:W-:Y:S04]  /*f7a0*/  STL [R1+0x63c], R21 ;  /* 0x00063c1501007387 */ /* 0x0001e80000100800 */
[----:B------:R-:W3:Y:S01]  /*f7b0*/  LDL.LU R6, [R1+0x78] ;  /* 0x0000780001067983 */ /* 0x000ee20000300800 */
[----:B0-----:R-:W-:-:S03]  /*f7c0*/  LEA R21, P0, R19, c[0x0][0x168], 0x1 ;  /* 0x00005a0013157a11 */ /* 0x001fc600078008ff */
[----:B------:R0:W-:Y:S04]  /*f7d0*/  STL [R1+0x4dc], R7 ;  /* 0x0004dc0701007387 */ /* 0x0001e80000100800 */
[----:B------:R1:W-:Y:S01]  /*f7e0*/  STL [R1+0x740], R21 ;  /* 0x0007401501007387 */ /* 0x0003e20000100800 */
[----:B0-----:R-:W-:-:S03]  /*f7f0*/  LEA.HI.X.SX32 R7, R29, c[0x0][0x16c], 0x1, P1 ;  /* 0x00005b001d077a11 */ /* 0x001fc600008f0eff */
[----:B------:R-:W3:Y:S04]  /*f800*/  LDL.LU R29, [R1+0x74] ;  /* 0x00007400011d7983 */ /* 0x000ee80000300800 */
[----:B------:R0:W-:Y:S01]  /*f810*/  STL [R1+0x630], R7 ;  /* 0x0006300701007387 */ /* 0x0001e20000100800 */
[----:B-1----:R-:W-:Y:S02]  /*f820*/  LEA R21, P1, R18, c[0x0][0x168], 0x1 ;  /* 0x00005a0012157a11 */ /* 0x002fe400078208ff */
[----:B0-----:R-:W-:-:S03]  /*f830*/  LEA.HI.X.SX32 R7, R0, c[0x0][0x16c], 0x1, P2 ;  /* 0x00005b0000077a11 */ /* 0x001fc600010f0eff */
[----:B------:R-:W-:Y:S04]  /*f840*/  STL [R1+0x4f0], R21 ;  /* 0x0004f01501007387 */ /* 0x000fe80000100800 */
[----:B------:R-:W3:Y:S04]  /*f850*/  LDL.LU R0, [R1+0x70] ;  /* 0x0000700001007983 */ /* 0x000ee80000300800 */
[----:B------:R0:W-:Y:S02]  /*f860*/  STL [R1+0x3f0], R7 ;  /* 0x0003f00701007387 */ /* 0x0001e40000100800 */
[----:B0-----:R-:W-:-:S02]  /*f870*/  LEA.HI.X.SX32 R7, R3, c[0x0][0x16c], 0x1, P3 ;  /* 0x00005b0003077a11 */ /* 0x001fc400018f0eff */
[----:B------:R-:W3:Y:S01]  /*f880*/  LDL.LU R3, [R1+0x6c] ;  /* 0x00006c0001037983 */ /* 0x000ee20000300800 */
[----:B--2---:R-:W-:-:S05]  /*f890*/  LEA R21, P2, R17, c[0x0][0x168], 0x1 ;  /* 0x00005a0011157a11 */ /* 0x004fca00078408ff */
[----:B------:R-:W-:Y:S04]  /*f8a0*/  STL [R1+0x644], R21 ;  /* 0x0006441501007387 */ /* 0x000fe80000100800 */
[----:B------:R0:W-:Y:S02]  /*f8b0*/  STL [R1+0x4e4], R7 ;  /* 0x0004e40701007387 */ /* 0x0001e40000100800 */
[----:B0-----:R-:W-:Y:S02]  /*f8c0*/  LEA.HI.X.SX32 R7, R2, c[0x0][0x16c], 0x1, P4 ;  /* 0x00005b0002077a11 */ /* 0x001fe400020f0eff */
[----:B------:R-:W2:Y:S01]  /*f8d0*/  LDL.LU R2, [R1+0x68] ;  /* 0x0000680001027983 */ /* 0x000ea20000300800 */
[----:B----4-:R-:W-:-:S05]  /*f8e0*/  LEA R21, P3, R16, c[0x0][0x168], 0x1 ;  /* 0x00005a0010157a11 */ /* 0x010fca00078608ff */
[----:B------:R-:W-:Y:S04]  /*f8f0*/  STL [R1+0x744], R21 ;  /* 0x0007441501007387 */ /* 0x000fe80000100800 */
[----:B------:R0:W-:Y:S04]  /*f900*/  STL [R1+0x638], R7 ;  /* 0x0006380701007387 */ /* 0x0001e80000100800 */
[----:B0-----:R-:W4:Y:S01]  /*f910*/  LDL.LU R7, [R1+0x64] ;  /* 0x0000640001077983 */ /* 0x001f220000300800 */
[----:B------:R-:W-:Y:S02]  /*f920*/  LEA.HI.X.SX32 R22, R20, c[0x0][0x16c], 0x1, P5 ;  /* 0x00005b0014167a11 */ /* 0x000fe400028f0eff */
[----:B------:R-:W-:-:S02]  /*f930*/  LEA.HI.X.SX32 R20, R9, c[0x0][0x16c], 0x1, P6 ;  /* 0x00005b0009147a11 */ /* 0x000fc400030f0eff */
[----:B------:R-:W-:Y:S02]  /*f940*/  LEA.HI.X.SX32 R19, R19, c[0x0][0x16c], 0x1, P0 ;  /* 0x00005b0013137a11 */ /* 0x000fe400000f0eff */
[----:B---3--:R-:W-:-:S05]  /*f950*/  LEA R21, P4, R15, c[0x0][0x168], 0x1 ;  /* 0x00005a000f157a11 */ /* 0x008fca00078808ff */
[----:B------:R0:W-:Y:S04]  /*f960*/  STL [R1+0x4f8], R21 ;  /* 0x0004f81501007387 */ /* 0x0001e80000100800 */
[----:B------:R-:W-:Y:S04]  /*f970*/  STL [R1+0x3f4], R22 ;  /* 0x0003f41601007387 */ /* 0x000fe80000100800 */
[----:B------:R-:W3:Y:S01]  /*f980*/  LDL.LU R9, [R1+0x60] ;  /* 0x0000600001097983 */ /* 0x000ee20000300800 */
[----:B0-----:R-:W-:-:S05]  /*f990*/  LEA R21, P5, R14, c[0x0][0x168], 0x1 ;  /* 0x00005a000e157a11 */ /* 0x001fca00078a08ff */
[----:B------:R0:W-:Y:S04]  /*f9a0*/  STL [R1+0x64c], R21 ;  /* 0x00064c1501007387 */ /* 0x0001e80000100800 */
[----:B------:R1:W-:Y:S01]  /*f9b0*/  STL [R1+0x4ec], R20 ;  /* 0x0004ec1401007387 */ /* 0x0003e20000100800 */
[----:B0-----:R-:W-:-:S05]  /*f9c0*/  LEA R21, P6, R13, c[0x0][0x168], 0x1 ;  /* 0x00005a000d157a11 */ /* 0x001fca00078c08ff */
[----:B------:R-:W-:Y:S04]  /*f9d0*/  STL [R1+0x748], R21 ;  /* 0x0007481501007387 */ /* 0x000fe80000100800 */
[----:B------:R-:W3:Y:S04]  /*f9e0*/  LDL.LU R23, [R1+0x5c] ;  /* 0x00005c0001177983 */ /* 0x000ee80000300800 */
[----:B------:R0:W-:Y:S01]  /*f9f0*/  STL [R1+0x640], R19 ;  /* 0x0006401301007387 */ /* 0x0001e20000100800 */
[----:B-1----:R-:W-:Y:S02]  /*fa00*/  LEA R20, P0, R12, c[0x0][0x168], 0x1 ;  /* 0x00005a000c147a11 */ /* 0x002fe400078008ff */
[----:B0-----:R-:W-:-:S03]  /*fa10*/  LEA.HI.X.SX32 R19, R18, c[0x0][0x16c], 0x1, P1 ;  /* 0x00005b0012137a11 */ /* 0x001fc600008f0eff */
[----:B------:R-:W-:Y:S04]  /*fa20*/  STL [R1+0x500], R20 ;  /* 0x0005001401007387 */ /* 0x000fe80000100800 */
[----:B------:R-:W-:Y:S04]  /*fa30*/  STL [R1+0x3f8], R19 ;  /* 0x0003f81301007387 */ /* 0x000fe80000100800 */
[----:B------:R-:W3:Y:S01]  /*fa40*/  LDL.LU R22, [R1+0x58] ;  /* 0x0000580001167983 */ /* 0x000ee20000300800 */
[----:B------:R-:W-:Y:S02]  /*fa50*/  LEA R18, P1, R11, c[0x0][0x168], 0x1 ;  /* 0x00005a000b127a11 */ /* 0x000fe400078208ff */
[----:B------:R-:W-:-:S03]  /*fa60*/  LEA.HI.X.SX32 R17, R17, c[0x0][0x16c], 0x1, P2 ;  /* 0x00005b0011117a11 */ /* 0x000fc600010f0eff */
[----:B------:R0:W-:Y:S04]  /*fa70*/  STL [R1+0x654], R18 ;  /* 0x0006541201007387 */ /* 0x0001e80000100800 */
[----:B------:R1:W-:Y:S01]  /*fa80*/  STL [R1+0x4f4], R17 ;  /* 0x0004f41101007387 */ /* 0x0003e20000100800 */
[----:B------:R-:W-:Y:S02]  /*fa90*/  LEA.HI.X.SX32 R16, R16, c[0x0][0x16c], 0x1, P3 ;  /* 0x00005b0010107a11 */ /* 0x000fe400018f0eff */
        /* <DEDUP_REMOVED lines=9> */
[----:B------:R-:W-:Y:S02]  /*fb30*/  LEA.HI.X.SX32 R14, R14, c[0x0][0x16c], 0x1, P5 ;  /* 0x00005b000e0e7a11 */ /* 0x000fe400028f0eff */
[----:B------:R-:W-:-:S05]  /*fb40*/  LEA R15, P4, R6, c[0x0][0x168], 0x1 ;  /* 0x00005a00060f7a11 */ /* 0x000fca00078808ff */
        /* <DEDUP_REMOVED lines=14> */
[----:B------:R-:W-:Y:S04]  /*fc30*/  STL [R1+0x664], R12 ;  /* 0x0006640c01007387 */ /* 0x000fe80000100800 */
[----:B------:R0:W-:Y:S01]  /*fc40*/  STL [R1+0x504], R11 ;  /* 0x0005040b01007387 */ /* 0x0001e20000100800 */
[----:B------:R-:W-:Y:S02]  /*fc50*/  LEA.HI.X.SX32 R8, R8, c[0x0][0x16c], 0x1, P3 ;  /* 0x00005b0008087a11 */ /* 0x000fe400018f0eff */
[----:B0-----:R-:W-:Y:S02]  /*fc60*/  LEA.HI.X.SX32 R11, R10, c[0x0][0x16c], 0x1, P2 ;  /* 0x00005b000a0b7a11 */ /* 0x001fe400010f0eff */
[----:B--2---:R-:W-:-:S05]  /*fc70*/  LEA R12, P1, R2, c[0x0][0x168], 0x1 ;  /* 0x00005a00020c7a11 */ /* 0x004fca00078208ff */
[----:B------:R-:W-:Y:S04]  /*fc80*/  STL [R1+0x754], R12 ;  /* 0x0007540c01007387 */ /* 0x000fe80000100800 */
[----:B------:R-:W2:Y:S04]  /*fc90*/  LDL.LU R17, [R1+0x44] ;  /* 0x0000440001117983 */ /* 0x000ea80000300800 */
[----:B------:R-:W-:Y:S01]  /*fca0*/  STL [R1+0x658], R11 ;  /* 0x0006580b01007387 */ /* 0x000fe20000100800 */
[----:B----4-:R-:W-:-:S05]  /*fcb0*/  LEA R10, P2, R7, c[0x0][0x168], 0x1 ;  /* 0x00005a00070a7a11 */ /* 0x010fca00078408ff */
[----:B------:R-:W-:Y:S04]  /*fcc0*/  STL [R1+0x518], R10 ;  /* 0x0005180a01007387 */ /* 0x000fe80000100800 */
[----:B------:R-:W4:Y:S04]  /*fcd0*/  LDL.LU R16, [R1+0x40] ;  /* 0x0000400001107983 */ /* 0x000f280000300800 */
[----:B------:R0:W-:Y:S04]  /*fce0*/  STL [R1+0x404], R8 ;  /* 0x0004040801007387 */ /* 0x0001e80000100800 */
[----:B------:R-:W4:Y:S01]  /*fcf0*/  LDL.LU R15, [R1+0x3c] ;  /* 0x00003c00010f7983 */ /* 0x000f220000300800 */
[----:B0-----:R-:W-:-:S02]  /*fd00*/  LEA.HI.X.SX32 R8, R6, c[0x0][0x16c], 0x1, P4 ;  /* 0x00005b0006087a11 */ /* 0x001fc400020f0eff */
[----:B------:R-:W-:Y:S02]  /*fd10*/  LEA.HI.X.SX32 R0, R0, c[0x0][0x16c], 0x1, P6 ;  /* 0x00005b0000007a11 */ /* 0x000fe400030f0eff */
[----:B---3--:R-:W-:-:S05]  /*fd20*/  LEA R10, P3, R9, c[0x0][0x168], 0x1 ;  /* 0x00005a00090a7a11 */ /* 0x008fca00078608ff */
[----:B------:R-:W-:Y:S04]  /*fd30*/  STL [R1+0x66c], R10 ;  /* 0x00066c0a01007387 */ /* 0x000fe80000100800 */
[----:B------:R-:W3:Y:S04]  /*fd40*/  LDL.LU R14, [R1+0x38] ;  /* 0x00003800010e7983 */ /* 0x000ee80000300800 */
[----:B------:R0:W-:Y:S04]  /*fd50*/  STL [R1+0x50c], R8 ;  /* 0x00050c0801007387 */ /* 0x0001e80000100800 */
[----:B------:R-:W3:Y:S01]  /*fd60*/  LDL.LU R13, [R1+0x34] ;  /* 0x00003400010d7983 */ /* 0x000ee20000300800 */
[----:B0-----:R-:W-:-:S02]  /*fd70*/  LEA.HI.X.SX32 R8, R29, c[0x0][0x16c], 0x1, P5 ;  /* 0x00005b001d087a11 */ /* 0x001fc400028f0eff */
[----:B------:R-:W-:-:S05]  /*fd80*/  LEA R6, P4, R23, c[0x0][0x168], 0x1 ;  /* 0x00005a0017067a11 */ /* 0x000fca00078808ff */
[----:B------:R0:W-:Y:S04]  /*fd90*/  STL [R1+0x758], R6 ;  /* 0x0007580601007387 */ /* 0x0001e80000100800 */
[----:B------:R-:W3:Y:S04]  /*fda0*/  LDL.LU R12, [R1+0x30] ;  /* 0x00003000010c7983 */ /* 0x000ee80000300800 */
[----:B------:R-:W-:Y:S04]  /*fdb0*/  STL [R1+0x660], R8 ;  /* 0x0006600801007387 */ /* 0x000fe80000100800 */
[----:B------:R-:W3:Y:S01]  /*fdc0*/  LDL.LU R11, [R1+0x2c] ;  /* 0x00002c00010b7983 */ /* 0x000ee20000300800 */
[----:B0-----:R-:W-:-:S05]  /*fdd0*/  LEA R6, P5, R22, c[0x0][0x168], 0x1 ;  /* 0x00005a0016067a11 */ /* 0x001fca00078a08ff */
[----:B------:R0:W-:Y:S04]  /*fde0*/  STL [R1+0x520], R6 ;  /* 0x0005200601007387 */ /* 0x0001e80000100800 */
[----:B------:R-:W3:Y:S04]  /*fdf0*/  LDL.LU R10, [R1+0x28] ;  /* 0x00002800010a7983 */ /* 0x000ee80000300800 */
[----:B------:R1:W-:Y:S01]  /*fe00*/  STL [R1+0x408], R0 ;  /* 0x0004080001007387 */ /* 0x0003e20000100800 */
[----:B0-----:R-:W-:-:S03]  /*fe10*/  LEA.HI.X.SX32 R6, R3, c[0x0][0x16c], 0x1, P0 ;  /* 0x00005b0003067a11 */ /* 0x001fc600000f0eff */
[----:B-1----:R-:W3:Y:S01]  /*fe20*/  LDL.LU R0, [R1+0x24] ;  /* 0x0000240001007983 */ /* 0x002ee20000300800 */
[----:B------:R-:W-:-:S05]  /*fe30*/  LEA R8, P6, R21, c[0x0][0x168], 0x1 ;  /* 0x00005a0015087a11 */ /* 0x000fca00078c08ff */
[----:B------:R0:W-:Y:S04]  /*fe40*/  STL [R1+0x674], R8 ;  /* 0x0006740801007387 */ /* 0x0001e80000100800 */
[----:B------:R-:W3:Y:S04]  /*fe50*/  LDL.LU R3, [R1+0x20] ;  /* 0x0000200001037983 */ /* 0x000ee80000300800 */
[----:B------:R1:W-:Y:S04]  /*fe60*/  STL [R1+0x514], R6 ;  /* 0x0005140601007387 */ /* 0x0003e80000100800 */
[----:B------:R-:W3:Y:S01]  /*fe70*/  LDL.LU R29, [R1+0x1c] ;  /* 0x00001c00011d7983 */ /* 0x000ee20000300800 */
[----:B0-----:R-:W-:-:S02]  /*fe80*/  LEA R8, P0, R20, c[0x0][0x168], 0x1 ;  /* 0x00005a0014087a11 */ /* 0x001fc400078008ff */
[----:B-1----:R-:W-:-:S03]  /*fe90*/  LEA.HI.X.SX32 R6, R2, c[0x0][0x16c], 0x1, P1 ;  /* 0x00005b0002067a11 */ /* 0x002fc600008f0eff */
[----:B------:R0:W-:Y:S04]  /*fea0*/  STL [R1+0x75c], R8 ;  /* 0x00075c0801007387 */ /* 0x0001e80000100800 */
[----:B------:R-:W3:Y:S04]  /*feb0*/  LDL.LU R2, [R1+0x18] ;  /* 0x0000180001027983 */ /* 0x000ee80000300800 */
[----:B------:R1:W-:Y:S01]  /*fec0*/  STL [R1+0x668], R6 ;  /* 0x0006680601007387 */ /* 0x0003e20000100800 */
[----:B0-----:R-:W-:-:S03]  /*fed0*/  LEA.HI.X.SX32 R8, R7, c[0x0][0x16c], 0x1, P2 ;  /* 0x00005b0007087a11 */ /* 0x001fc600010f0eff */
[----:B-1----:R-:W3:Y:S01]  /*fee0*/  LDL.LU R6, [R1+0x14] ;  /* 0x0000140001067983 */ /* 0x002ee20000300800 */
[----:B------:R-:W-:-:S05]  /*fef0*/  LEA R24, P1, R19, c[0x0][0x168], 0x1 ;  /* 0x00005a0013187a11 */ /* 0x000fca00078208ff */
[----:B------:R-:W-:Y:S04]  /*ff00*/  STL [R1+0x528], R24 ;  /* 0x0005281801007387 */ /* 0x000fe80000100800 */
[----:B------:R-:W3:Y:S04]  /*ff10*/  LDL.LU R7, [R1+0x10] ;  /* 0x0000100001077983 */ /* 0x000ee80000300800 */
[----:B------:R0:W-:Y:S04]  /*ff20*/  STL [R1+0x40c], R8 ;  /* 0x00040c0801007387 */ /* 0x0001e80000100800 */
[----:B0-----:R-:W3:Y:S01]  /*ff30*/  LDL.LU R8, [R1+0xc] ;  /* 0x00000c0001087983 */ /* 0x001ee20000300800 */
[----:B------:R-:W-:-:S05]  /*ff40*/  LEA R24, P2, R18, c[0x0][0x168], 0x1 ;  /* 0x00005a0012187a11 */ /* 0x000fca00078408ff */
[----:B------:R0:W-:Y:S02]  /*ff50*/  STL [R1+0x67c], R24 ;  /* 0x00067c1801007387 */ /* 0x0001e40000100800 */
[----:B0-----:R-:W-:Y:S02]  /*ff60*/  LEA.HI.X.SX32 R24, R9, c[0x0][0x16c], 0x1, P3 ;  /* 0x00005b0009187a11 */ /* 0x001fe400018f0eff */
[----:B------:R-:W3:Y:S01]  /*ff70*/  LDL.LU R9, [R1+0x8] ;  /* 0x0000080001097983 */ /* 0x000ee20000300800 */
[----:B------:R-:W-:-:S03]  /*ff80*/  LEA.HI.X.SX32 R23, R23, c[0x0][0x16c], 0x1, P4 ;  /* 0x00005b0017177a11 */ /* 0x000fc600020f0eff */
[----:B------:R2:W-:Y:S01]  /*ff90*/  STL [R1+0x51c], R24 ;  /* 0x00051c1801007387 */ /* 0x0005e20000100800 */
[----:B------:R-:W-:Y:S02]  /*ffa0*/  LEA.HI.X.SX32 R22, R22, c[0x0][0x16c], 0x1, P5 ;  /* 0x00005b0016167a11 */ /* 0x000fe400028f0eff */
[----:B------:R-:W-:Y:S02]  /*ffb0*/  LEA.HI.X.SX32 R21, R21, c[0x0][0x16c], 0x1, P6 ;  /* 0x00005b0015157a11 */ /* 0x000fe400030f0eff */
[----:B--2---:R-:W-:-:S05]  /*ffc0*/  LEA R24, P3, R17, c[0x0][0x168], 0x1 ;  /* 0x00005a0011187a11 */ /* 0x004fca00078608ff */
[----:B------:R0:W-:Y:S04]  /*ffd0*/  STL [R1+0x760], R24 ;  /* 0x0007601801007387 */ /* 0x0001e80000100800 */
[----:B0-----:R-:W2:Y:S04]  /*ffe0*/  LDL.LU R24, [R1+0xb24] ;  /* 0x000b240001187983 */ /* 0x001ea80000300800 */
[----:B------:R4:W-:Y:S02]  /*fff0*/  STL [R1+0x670], R23 ;  /* 0x0006701701007387 */ /* 0x0009e40000100800 */
[----:B----4-:R-:W-:-:S05]  /*10000*/  LEA R23, P4, R16, c[0x0][0x168], 0x1 ;  /* 0x00005a0010177a11 */ /* 0x010fca00078808ff */
[----:B------:R0:W-:Y:S04]  /*10010*/  STL [R1+0x530], R23 ;  /* 0x0005301701007387 */ /* 0x0001e80000100800 */
[----:B0-----:R-:W4:Y:S04]  /*10020*/  LDL.LU R23, [R1+0xb20] ;  /* 0x000b200001177983 */ /* 0x001f280000300800 */
[----:B------:R0:W-:Y:S02]  /*10030*/  STL [R1+0x410], R22 ;  /* 0x0004101601007387 */ /* 0x0001e40000100800 */
[----:B0-----:R-:W-:-:S05]  /*10040*/  LEA R22, P5, R15, c[0x0][0x168], 0x1 ;  /* 0x00005a000f167a11 */ /* 0x001fca00078a08ff */
[----:B------:R0:W-:Y:S01]  /*10050*/  STL [R1+0x684], R22 ;  /* 0x0006841601007387 */ /* 0x0001e20000100800 */
[----:B------:R-:W-:-:S03]  /*10060*/  LEA.HI.X.SX32 R20, R20, c[0x0][0x16c], 0x1, P0 ;  /* 0x00005b0014147a11 */ /* 0x000fc600000f0eff */
[----:B0-----:R-:W2:Y:S04]  /*10070*/  LDL.LU R22, [R1+0xb1c] ;  /* 0x000b1c0001167983 */ /* 0x001ea80000300800 */
[----:B------:R3:W-:Y:S02]  /*10080*/  STL [R1+0x524], R21 ;  /* 0x0005241501007387 */ /* 0x0007e40000100800 */
[----:B---3--:R-:W-:-:S05]  /*10090*/  LEA R21, P6, R14, c[0x0][0x168], 0x1 ;  /* 0x00005a000e157a11 */ /* 0x008fca00078c08ff */
[----:B------:R0:W-:Y:S01]  /*100a0*/  STL [R1+0x764], R21 ;  /* 0x0007641501007387 */ /* 0x0001e20000100800 */
[----:B------:R-:W-:-:S03]  /*100b0*/  LEA.HI.X.SX32 R19, R19, c[0x0][0x16c], 0x1, P1 ;  /* 0x00005b0013137a11 */ /* 0x000fc600008f0eff */
[----:B0-----:R-:W3:Y:S04]  /*100c0*/  LDL.LU R21, [R1+0xb18] ;  /* 0x000b180001157983 */ /* 0x001ee80000300800 */
[----:B------:R0:W-:Y:S02]  /*100d0*/  STL [R1+0x678], R20 ;  /* 0x0006781401007387 */ /* 0x0001e40000100800 */
[----:B0-----:R-:W-:-:S05]  /*100e0*/  LEA R20, P0, R13, c[0x0][0x168], 0x1 ;  /* 0x00005a000d147a11 */ /* 0x001fca00078008ff */
[----:B------:R0:W-:Y:S01]  /*100f0*/  STL [R1+0x538], R20 ;  /* 0x0005381401007387 */ /* 0x0001e20000100800 */
[----:B------:R-:W-:-:S03]  /*10100*/  LEA.HI.X.SX32 R18, R18, c[0x0][0x16c], 0x1, P2 ;  /* 0x00005b0012127a11 */ /* 0x000fc600010f0eff */
[----:B0-----:R-:W2:Y:S04]  /*10110*/  LDL.LU R20, [R1+0xb14] ;  /* 0x000b140001147983 */ /* 0x001ea80000300800 */
        /* <DEDUP_REMOVED lines=47> */
[----:B------:R0:W-:Y:S04]  /*10410*/  STL [R1+0x6a4], R10 ;  /* 0x0006a40a01007387 */ /* 0x0001e80000100800 */
[----:B0-----:R-:W2:Y:S04]  /*10420*/  LDL.LU R10, [R1+0xaec] ;  /* 0x000aec00010a7983 */ /* 0x001ea80000300800 */
[----:B------:R0:W-:Y:S02]  /*10430*/  STL [R1+0x544], R0 ;  /* 0x0005440001007387 */ /* 0x0001e40000100800 */
[----:B0-----:R-:W-:-:S05]  /*10440*/  LEA R0, P4, R9, c[0x0][0x168], 0x1 ;  /* 0x00005a0009007a11 */ /* 0x001fca00078808ff */
[----:B------:R0:W-:Y:S04]  /*10450*/  STL [R1+0x774], R0 ;  /* 0x0007740001007387 */ /* 0x0001e80000100800 */
[----:B0-----:R-:W2:Y:S01]  /*10460*/  LDL.LU R0, [R1+0xae8] ;  /* 0x000ae80001007983 */ /* 0x001ea20000300800 */
[----:B------:R-:W-:-:S05]  /*10470*/  LEA.HI.X.SX32 R3, R3, c[0x0][0x16c], 0x1, P5 ;  /* 0x00005b0003037a11 */ /* 0x000fca00028f0eff */
[----:B------:R2:W-:Y:S02]  /*10480*/  STL [R1+0x698], R3 ;  /* 0x0006980301007387 */ /* 0x0005e40000100800 */
[----:B--2---:R-:W-:-:S05]  /*10490*/  LEA R3, P5, R0, c[0x0][0x168], 0x1 ;  /* 0x00005a0000037a11 */ /* 0x004fca00078a08ff */
        /* <DEDUP_REMOVED lines=32> */
[----:B------:R-:W-:Y:S02]  /*106a0*/  LEA.HI.X.SX32 R0, R0, c[0x0][0x16c], 0x1, P5 ;  /* 0x00005b0000007a11 */ /* 0x000fe400028f0eff */
[----:B------:R-:W-:-:S03]  /*106b0*/  LEA.HI.X.SX32 R3, R3, c[0x0][0x16c], 0x1, P6 ;  /* 0x00005b0003037a11 */ /* 0x000fc600030f0eff */
[----:B------:R2:W-:Y:S01]  /*106c0*/  STL [R1+0x42c], R0 ;  /* 0x00042c0001007387 */ /* 0x0005e20000100800 */
[----:B------:R-:W-:Y:S02]  /*106d0*/  LEA.HI.X.SX32 R29, R29, c[0x0][0x16c], 0x1, P0 ;  /* 0x00005b001d1d7a11 */ /* 0x000fe400000f0eff */
[----:B--2---:R-:W-:-:S05]  /*106e0*/  LEA R0, P5, R9, c[0x0][0x168], 0x1 ;  /* 0x00005a0009007a11 */ /* 0x004fca00078a08ff */
[----:B------:R0:W-:Y:S04]  /*106f0*/  STL [R1+0x6bc], R0 ;  /* 0x0006bc0001007387 */ /* 0x0001e80000100800 */
[----:B0-----:R-:W2:Y:S04]  /*10700*/  LDL.LU R0, [R1+0xac8] ;  /* 0x000ac80001007983 */ /* 0x001ea80000300800 */
[----:B------:R0:W-:Y:S02]  /*10710*/  STL [R1+0x55c], R3 ;  /* 0x00055c0301007387 */ /* 0x0001e40000100800 */
[----:B0-----:R-:W-:-:S05]  /*10720*/  LEA R3, P6, R10, c[0x0][0x168], 0x1 ;  /* 0x00005a000a037a11 */ /* 0x001fca00078c08ff */
[----:B------:R0:W-:Y:S04]  /*10730*/  STL [R1+0x780], R3 ;  /* 0x0007800301007387 */ /* 0x0001e80000100800 */
[----:B0-----:R-:W2:Y:S04]  /*10740*/  LDL.LU R3, [R1+0xac4] ;  /* 0x000ac40001037983 */ /* 0x001ea80000300800 */
[----:B------:R0:W-:Y:S02]  /*10750*/  STL [R1+0x6b0], R29 ;  /* 0x0006b01d01007387 */ /* 0x0001e40000100800 */
[----:B0-----:R-:W-:-:S05]  /*10760*/  LEA R29, P0, R11, c[0x0][0x168], 0x1 ;  /* 0x00005a000b1d7a11 */ /* 0x001fca00078008ff */
[----:B------:R0:W-:Y:S02]  /*10770*/  STL [R1+0x570], R29 ;  /* 0x0005701d01007387 */ /* 0x0001e40000100800 */
[----:B0-----:R-:W-:Y:S02]  /*10780*/  LEA.HI.X.SX32 R29, R2, c[0x0][0x16c], 0x1, P1 ;  /* 0x00005b00021d7a11 */ /* 0x001fe400008f0eff */
[----:B------:R0:W5:Y:S04]  /*10790*/  LDL.LU R2, [R1+0xac0] ;  /* 0x000ac00001027983 */ /* 0x0001680000300800 */
[----:B------:R1:W-:Y:S02]  /*107a0*/  STL [R1+0x430], R29 ;  /* 0x0004301d01007387 */ /* 0x0003e40000100800 */
[----:B-1----:R-:W-:-:S05]  /*107b0*/  LEA R29, P1, R12, c[0x0][0x168], 0x1 ;  /* 0x00005a000c1d7a11 */ /* 0x002fca00078208ff */
[----:B------:R1:W-:Y:S02]  /*107c0*/  STL [R1+0x6c4], R29 ;  /* 0x0006c41d01007387 */ /* 0x0003e40000100800 */
[----:B-1----:R-:W-:Y:S02]  /*107d0*/  LEA.HI.X.SX32 R29, R6, c[0x0][0x16c], 0x1, P2 ;  /* 0x00005b00061d7a11 */ /* 0x002fe400010f0eff */
[----:B------:R-:W-:-:S03]  /*107e0*/  LEA R6, P2, R13, c[0x0][0x168], 0x1 ;  /* 0x00005a000d067a11 */ /* 0x000fc600078408ff */
[----:B------:R1:W-:Y:S04]  /*107f0*/  STL [R1+0x564], R29 ;  /* 0x0005641d01007387 */ /* 0x0003e80000100800 */
[----:B------:R0:W-:Y:S01]  /*10800*/  STL [R1+0x784], R6 ;  /* 0x0007840601007387 */ /* 0x0001e20000100800 */
[----:B-1----:R-:W-:Y:S02]  /*10810*/  LEA.HI.X.SX32 R29, R7, c[0x0][0x16c], 0x1, P3 ;  /* 0x00005b00071d7a11 */ /* 0x002fe400018f0eff */
[----:B------:R-:W-:Y:S02]  /*10820*/  LEA R7, P3, R14, c[0x0][0x168], 0x1 ;  /* 0x00005a000e077a11 */ /* 0x000fe400078608ff */
[----:B0-----:R-:W-:Y:S01]  /*10830*/  LEA.HI.X.SX32 R6, R8, c[0x0][0x16c], 0x1, P4 ;  /* 0x00005b0008067a11 */ /* 0x001fe200020f0eff */
[----:B------:R-:W-:Y:S01]  /*10840*/  STL [R1+0x6b8], R29 ;  /* 0x0006b81d01007387 */ /* 0x000fe20000100800 */
[----:B------:R-:W-:-:S03]  /*10850*/  LEA R8, P4, R15, c[0x0][0x168], 0x1 ;  /* 0x00005a000f087a11 */ /* 0x000fc600078808ff */
[----:B------:R0:W-:Y:S04]  /*10860*/  STL [R1+0x578], R7 ;  /* 0x0005780701007387 */ /* 0x0001e80000100800 */
[----:B------:R1:W-:Y:S04]  /*10870*/  STL [R1+0x434], R6 ;  /* 0x0004340601007387 */ /* 0x0003e80000100800 */
[----:B------:R3:W-:Y:S01]  /*10880*/  STL [R1+0x6cc], R8 ;  /* 0x0006cc0801007387 */ /* 0x0007e20000100800 */
[----:B0-----:R-:W-:Y:S02]  /*10890*/  LEA.HI.X.SX32 R7, R9, c[0x0][0x16c], 0x1, P5 ;  /* 0x00005b0009077a11 */ /* 0x001fe400028f0eff */
[----:B-1----:R-:W-:-:S03]  /*108a0*/  LEA R6, P5, R16, c[0x0][0x168], 0x1 ;  /* 0x00005a0010067a11 */ /* 0x002fc600078a08ff */
[----:B------:R0:W-:Y:S01]  /*108b0*/  STL [R1+0x56c], R7 ;  /* 0x00056c0701007387 */ /* 0x0001e20000100800 */
[----:B---3--:R-:W-:-:S03]  /*108c0*/  LEA.HI.X.SX32 R8, R10, c[0x0][0x16c], 0x1, P6 ;  /* 0x00005b000a087a11 */ /* 0x008fc600030f0eff */
[----:B------:R1:W-:Y:S04]  /*108d0*/  STL [R1+0x788], R6 ;  /* 0x0007880601007387 */ /* 0x0003e80000100800 */
[----:B------:R3:W-:Y:S01]  /*108e0*/  STL [R1+0x6c0], R8 ;  /* 0x0006c00801007387 */ /* 0x0007e20000100800 */
[----:B0-----:R-:W-:Y:S02]  /*108f0*/  LEA R7, P6, R17, c[0x0][0x168], 0x1 ;  /* 0x00005a0011077a11 */ /* 0x001fe400078c08ff */
[----:B-1----:R-:W-:-:S03]  /*10900*/  LEA.HI.X.SX32 R6, R11, c[0x0][0x16c], 0x1, P0 ;  /* 0x00005b000b067a11 */ /* 0x002fc600000f0eff */
[----:B------:R0:W-:Y:S01]  /*10910*/  STL [R1+0x580], R7 ;  /* 0x0005800701007387 */ /* 0x0001e20000100800 */
[----:B---3--:R-:W-:-:S03]  /*10920*/  LEA R8, P0, R18, c[0x0][0x168], 0x1 ;  /* 0x00005a0012087a11 */ /* 0x008fc600078008ff */
        /* <DEDUP_REMOVED lines=18> */
[----:B------:R0:W-:Y:S01]  /*10a50*/  STL [R1+0x790], R6 ;  /* 0x0007900601007387 */ /* 0x0001e20000100800 */
[----:B------:R-:W-:-:S03]  /*10a60*/  IMAD R25, R25, c[0x0][0x190], RZ ;  /* 0x0000640019197a24 */ /* 0x000fc600078e02ff */
[----:B------:R1:W-:Y:S01]  /*10a70*/  STL [R1+0x6d0], R8 ;  /* 0x0006d00801007387 */ /* 0x0003e20000100800 */
[----:B----4-:R-:W-:Y:S02]  /*10a80*/  LEA R7, P5, R23, c[0x0][0x168], 0x1 ;  /* 0x00005a0017077a11 */ /* 0x010fe400078a08ff */
[----:B0-----:R-:W-:-:S03]  /*10a90*/  LEA.HI.X.SX32 R6, R17, c[0x0][0x16c], 0x1, P6 ;  /* 0x00005b0011067a11 */ /* 0x001fc600030f0eff */
[----:B------:R0:W-:Y:S01]  /*10aa0*/  STL [R1+0x590], R7 ;  /* 0x0005900701007387 */ /* 0x0001e20000100800 */
[----:B-1----:R-:W-:Y:S01]  /*10ab0*/  LEA R8, P6, R24, c[0x0][0x168], 0x1 ;  /* 0x00005a0018087a11 */ /* 0x002fe200078c08ff */
[----:B------:R-:W-:Y:S02]  /*10ac0*/  IMAD R26, R26, c[0x0][0x190], RZ ;  /* 0x000064001a1a7a24 */ /* 0x000fe400078e02ff */
[----:B------:R1:W-:Y:S01]  /*10ad0*/  STL [R1+0x440], R6 ;  /* 0x0004400601007387 */ /* 0x0003e20000100800 */
[----:B------:R-:W-:Y:S01]  /*10ae0*/  IMAD R27, R27, c[0x0][0x190], RZ ;  /* 0x000064001b1b7a24 */ /* 0x000fe200078e02ff */
[----:B0-----:R-:W-:Y:S02]  /*10af0*/  LEA.HI.X.SX32 R7, R18, c[0x0][0x16c], 0x1, P0 ;  /* 0x00005b0012077a11 */ /* 0x001fe400000f0eff */
[----:B------:R0:W-:Y:S01]  /*10b00*/  STL [R1+0x6e4], R8 ;  /* 0x0006e40801007387 */ /* 0x0001e20000100800 */
[----:B-1----:R-:W-:-:S03]  /*10b10*/  LEA R6, P0, R25, c[0x0][0x168], 0x1 ;  /* 0x00005a0019067a11 */ /* 0x002fc600078008ff */
[----:B------:R1:W-:Y:S01]  /*10b20*/  STL [R1+0x584], R7 ;  /* 0x0005840701007387 */ /* 0x0003e20000100800 */
[----:B0-----:R-:W-:-:S03]  /*10b30*/  LEA.HI.X.SX32 R8, R19, c[0x0][0x16c], 0x1, P1 ;  /* 0x00005b0013087a11 */ /* 0x001fc600008f0eff */
[----:B------:R0:W-:Y:S01]  /*10b40*/  STL [R1+0x794], R6 ;  /* 0x0007940601007387 */ /* 0x0001e20000100800 */
[----:B------:R-:W-:Y:S01]  /*10b50*/  IMAD R28, R28, c[0x0][0x190], RZ ;  /* 0x000064001c1c7a24 */ /* 0x000fe200078e02ff */
[----:B-1----:R-:W-:Y:S02]  /*10b60*/  LEA R7, P1, R26, c[0x0][0x168], 0x1 ;  /* 0x00005a001a077a11 */ /* 0x002fe400078208ff */
[----:B------:R1:W-:Y:S01]  /*10b70*/  STL [R1+0x6d8], R8 ;  /* 0x0006d80801007387 */ /* 0x0003e20000100800 */
[----:B0-----:R-:W-:-:S03]  /*10b80*/  LEA.HI.X.SX32 R6, R20, c[0x0][0x16c], 0x1, P2 ;  /* 0x00005b0014067a11 */ /* 0x001fc600010f0eff */
[----:B------:R0:W-:Y:S01]  /*10b90*/  STL [R1+0x598], R7 ;  /* 0x0005980701007387 */ /* 0x0001e20000100800 */
[----:B-1----:R-:W-:-:S03]  /*10ba0*/  LEA R8, P2, R27, c[0x0][0x168], 0x1 ;  /* 0x00005a001b087a11 */ /* 0x002fc600078408ff */
[----:B------:R1:W-:Y:S01]  /*10bb0*/  STL [R1+0x444], R6 ;  /* 0x0004440601007387 */ /* 0x0003e20000100800 */
[----:B0-----:R-:W-:-:S03]  /*10bc0*/  LEA.HI.X.SX32 R7, R21, c[0x0][0x16c], 0x1, P3 ;  /* 0x00005b0015077a11 */ /* 0x001fc600018f0eff */
[----:B------:R0:W-:Y:S01]  /*10bd0*/  STL [R1+0x6ec], R8 ;  /* 0x0006ec0801007387 */ /* 0x0001e20000100800 */
[----:B-1----:R-:W-:-:S03]  /*10be0*/  LEA R6, P3, R28, c[0x0][0x168], 0x1 ;  /* 0x00005a001c067a11 */ /* 0x002fc600078608ff */
[----:B------:R-:W-:Y:S01]  /*10bf0*/  STL [R1+0x58c], R7 ;  /* 0x00058c0701007387 */ /* 0x000fe20000100800 */
[----:B0-----:R-:W-:-:S03]  /*10c00*/  LEA.HI.X.SX32 R8, R22, c[0x0][0x16c], 0x1, P4 ;  /* 0x00005b0016087a11 */ /* 0x001fc600020f0eff */
[----:B------:R0:W-:Y:S04]  /*10c10*/  STL [R1+0x798], R6 ;  /* 0x0007980601007387 */ /* 0x0001e80000100800 */
[----:B------:R1:W-:Y:S01]  /*10c20*/  STL [R1+0x6e0], R8 ;  /* 0x0006e00801007387 */ /* 0x0003e20000100800 */
[----:B0-----:R-:W-:Y:S02]  /*10c30*/  LEA.HI.X.SX32 R6, R23, c[0x0][0x16c], 0x1, P5 ;  /* 0x00005b0017067a11 */ /* 0x001fe400028f0eff */
[----:B-1----:R-:W-:Y:S02]  /*10c40*/  LEA.HI.X.SX32 R8, R24, c[0x0][0x16c], 0x1, P6 ;  /* 0x00005b0018087a11 */ /* 0x002fe400030f0eff */
[----:B--2---:R-:W-:-:S05]  /*10c50*/  LEA R7, P4, R3, c[0x0][0x168], 0x1 ;  /* 0x00005a0003077a11 */ /* 0x004fca00078808ff */
[----:B------:R0:W-:Y:S04]  /*10c60*/  STL [R1+0x79c], R7 ;  /* 0x00079c0701007387 */ /* 0x0001e80000100800 */
[----:B------:R1:W-:Y:S04]  /*10c70*/  STL [R1+0x448], R6 ;  /* 0x0004480601007387 */ /* 0x0003e80000100800 */
[----:B------:R2:W-:Y:S01]  /*10c80*/  STL [R1+0x594], R8 ;  /* 0x0005940801007387 */ /* 0x0005e20000100800 */
[----:B0-----:R-:W-:Y:S02]  /*10c90*/  LEA.HI.X.SX32 R7, R25, c[0x0][0x16c], 0x1, P0 ;  /* 0x00005b0019077a11 */ /* 0x001fe400000f0eff */
[----:B-1----:R-:W-:-:S03]  /*10ca0*/  LEA.HI.X.SX32 R6, R26, c[0x0][0x16c], 0x1, P1 ;  /* 0x00005b001a067a11 */ /* 0x002fc600008f0eff */
[----:B------:R0:W-:Y:S01]  /*10cb0*/  STL [R1+0x6e8], R7 ;  /* 0x0006e80701007387 */ /* 0x0001e20000100800 */
[----:B--2---:R-:W-:-:S03]  /*10cc0*/  LEA.HI.X.SX32 R8, R27, c[0x0][0x16c], 0x1, P2 ;  /* 0x00005b001b087a11 */ /* 0x004fc600010f0eff */
[----:B------:R1:W-:Y:S04]  /*10cd0*/  STL [R1+0x44c], R6 ;  /* 0x00044c0601007387 */ /* 0x0003e80000100800 */
[----:B------:R2:W-:Y:S01]  /*10ce0*/  STL [R1+0x59c], R8 ;  /* 0x00059c0801007387 */ /* 0x0005e20000100800 */
[----:B0-----:R-:W-:Y:S02]  /*10cf0*/  LEA.HI.X.SX32 R7, R28, c[0x0][0x16c], 0x1, P3 ;  /* 0x00005b001c077a11 */ /* 0x001fe400018f0eff */
[----:B-1----:R-:W-:Y:S02]  /*10d00*/  LEA.HI.X.SX32 R6, R3, c[0x0][0x16c], 0x1, P4 ;  /* 0x00005b0003067a11 */ /* 0x002fe400020f0eff */
[----:B------:R-:W2:Y:S04]  /*10d10*/  LDL.LU R3, [R1+0xabc] ;  /* 0x000abc0001037983 */ /* 0x000ea80000300800 */
[----:B------:R-:W-:Y:S04]  /*10d20*/  STL [R1+0x6f0], R7 ;  /* 0x0006f00701007387 */ /* 0x000fe80000100800 */
[----:B------:R-:W-:Y:S04]  /*10d30*/  STL [R1+0xbc], RZ ;  /* 0x0000bcff01007387 */ /* 0x000fe80000100800 */
[----:B------:R0:W-:Y:S04]  /*10d40*/  STL [R1+0x6f4], R6 ;  /* 0x0006f40601007387 */ /* 0x0001e80000100800 */
[----:B------:R-:W-:Y:S04]  /*10d50*/  STL [R1+0xe0], RZ ;  /* 0x0000e0ff01007387 */ /* 0x000fe80000100800 */
[----:B------:R-:W-:Y:S04]  /*10d60*/  STL [R1+0xe4], RZ ;  /* 0x0000e4ff01007387 */ /* 0x000fe80000100800 */
[----:B------:R-:W-:Y:S04]  /*10d70*/  STL [R1+0xe8], RZ ;  /* 0x0000e8ff01007387 */ /* 0x000fe80000100800 */
[----:B------:R-:W-:Y:S04]  /*10d80*/  STL [R1+0xec], RZ ;  /* 0x0000ecff01007387 */ /* 0x000fe80000100800 */
[----:B------:R-:W3:Y:S04]  /*10d90*/  LDL R29, [R1+0x388] ;  /* 0x00038800011d7983 */ /* 0x000ee80000100800 */
        /* <DEDUP_REMOVED lines=24> */
[----:B--2---:R-:W-:-:S02]  /*10f20*/  LOP3.LUT R8, R3, 0x20, RZ, 0x3c, !PT ;  /* 0x0000002003087812 */ /* 0x004fc400078e3cff */
[C---:B------:R-:W-:Y:S02]  /*10f30*/  LOP3.LUT R8, R0.reuse, 0x20, RZ, 0x3c, !PT ;  /* 0x0000002000087812 */ /* 0x040fe400078e3cff */
[C---:B0-----:R-:W-:Y:S02]  /*10f40*/  LOP3.LUT R6, R3.reuse, 0x40, RZ, 0x3c, !PT ;  /* 0x0000004003067812 */ /* 0x041fe400078e3cff */
[C---:B------:R-:W-:Y:S01]  /*10f50*/  LOP3.LUT R6, R0.reuse, 0x40, RZ, 0x3c, !PT ;  /* 0x0000004000067812 */ /* 0x040fe200078e3cff */
[----:B------:R-:W-:Y:S01]  /*10f60*/  STL [R1+0x3a0], R8 ;  /* 0x0003a00801007387 */ /* 0x000fe20000100800 */
[----:B------:R-:W-:Y:S02]  /*10f70*/  LOP3.LUT R7, R3, 0x60, RZ, 0x3c, !PT ;  /* 0x0000006003077812 */ /* 0x000fe400078e3cff */
[----:B------:R-:W-:Y:S02]  /*10f80*/  LOP3.LUT R7, R0, 0x60, RZ, 0x3c, !PT ;  /* 0x0000006000077812 */ /* 0x000fe400078e3cff */
[----:B------:R0:W5:Y:S04]  /*10f90*/  LDL.LU R0, [R1+0xab8] ;  /* 0x000ab80001007983 */ /* 0x0001680000300800 */
[----:B------:R3:W-:Y:S02]  /*10fa0*/  STL [R1+0x39c], R6 ;  /* 0x00039c0601007387 */ /* 0x0007e40000100800 */
[----:B---3--:R-:W-:-:S05]  /*10fb0*/  LOP3.LUT R6, R29, 0x40, RZ, 0x3c, !PT ;  /* 0x000000401d067812 */ /* 0x008fca00078e3cff */
[----:B------:R0:W-:Y:S04]  /*10fc0*/  STL [R1+0x384], R6 ;  /* 0x0003840601007387 */ /* 0x0001e80000100800 */
[----:B------:R0:W-:Y:S02]  /*10fd0*/  STL [R1+0x398], R7 ;  /* 0x0003980701007387 */ /* 0x0001e40000100800 */
.L_x_3:
[----:B------:R-:W1:Y:S01]  /*10fe0*/  S2R R15, SR_TID.X ;  /* 0x00000000000f7919 */ /* 0x000e620000002100 */
[----:B------:R-:W-:Y:S01]  /*10ff0*/  IMAD.MOV.U32 R29, RZ, RZ, R5 ;  /* 0x000000ffff1d7224 */ /* 0x000fe200078e0005 */
[----:B------:R-:W-:Y:S01]  /*11000*/  PRMT R13, RZ, 0x7610, R13 ;  /* 0x00007610ff0d7816 */ /* 0x000fe2000000000d */
[----:B------:R-:W-:Y:S01]  /*11010*/  IMAD.MOV.U32 R28, RZ, RZ, R4 ;  /* 0x000000ffff1c7224 */ /* 0x000fe200078e0004 */
[----:B------:R-:W2:Y:S04]  /*11020*/  S2R R9, SR_TID.X ;  /* 0x0000000000097919 */ /* 0x000ea80000002100 */
[----:B------:R-:W3:Y:S04]  /*11030*/  S2R R5, SR_TID.X ;  /* 0x0000000000057919 */ /* 0x000ee80000002100 */
[----:B------:R4:W-:Y:S01]  /*11040*/  STL [R1+0x1620], R6 ;  /* 0x0016200601007387 */ /* 0x0009e20000100800 */
[----:B-----5:R-:W-:-:S02]  /*11050*/  PRMT R20, RZ, 0x7610, R20 ;  /* 0x00007610ff147816 */ /* 0x020fc40000000014 */
[----:B------:R-:W-:Y:S01]  /*11060*/  PRMT R11, RZ, 0x7610, R11 ;  /* 0x00007610ff0b7816 */ /* 0x000fe2000000000b */
[----:B------:R0:W-:Y:S04]  /*11070*/  STL [R1+0x161c], R23 ;  /* 0x00161c1701007387 */ /* 0x0001e80000100800 */
[----:B------:R-:W-:Y:S01]  /*11080*/  STL [R1+0x160c], R24 ;  /* 0x00160c1801007387 */ /* 0x000fe20000100800 */
[----:B-1----:R-:W-:-:S03]  /*11090*/  SHF.R.U32.HI R14, RZ, 0x6, R15 ;  /* 0x00000006ff0e7819 */ /* 0x002fc6000001160f */
[----:B------:R-:W-:Y:S01]  /*110a0*/  STL [R1+0x1610], R24 ;  /* 0x0016101801007387 */ /* 0x000fe20000100800 */
[----:B--2---:R-:W-:-:S03]  /*110b0*/  SHF.R.U32.HI R10, RZ, 0x6, R9 ;  /* 0x00000006ff0a7819 */ /* 0x004fc60000011609 */
[----:B------:R-:W-:Y:S01]  /*110c0*/  STL [R1+0x1614], R24 ;  /* 0x0016141801007387 */ /* 0x000fe20000100800 */
[----:B------:R-:W-:Y:S02]  /*110d0*/  SGXT.U32 R14, R14, 0x1 ;  /* 0x000000010e0e781a */ /* 0x000fe40000000000 */
[----:B---3--:R-:W-:Y:S01]  /*110e0*/  SHF.R.U32.HI R5, RZ, 0x6, R5 ;  /* 0x00000006ff057819 */ /* 0x008fe20000011605 */
[----:B------:R-:W-:Y:S01]  /*110f0*/  STL [R1+0x1618], R24 ;  /* 0x0016181801007387 */ /* 0x000fe20000100800 */
[----:B------:R-:W-:Y:S02]  /*11100*/  SGXT.U32 R10, R10, 0x1 ;  /* 0x000000010a0a781a */ /* 0x000fe40000000000 */
[----:B------:R-:W-:Y:S01]  /*11110*/  SGXT.U32 R5, R5, 0x1 ;  /* 0x000000010505781a */ /* 0x000fe20000000000 */
[----:B------:R-:W-:Y:S01]  /*11120*/  STL [R1+0x1608], R12 ;  /* 0x0016080c01007387 */ /* 0x000fe20000100800 */
[----:B------:R-:W-:Y:S01]  /*11130*/  ISETP.GE.AND P0, PT, R14, UR4, PT ;  /* 0x000000040e007c0c */ /* 0x000fe2000bf06270 */
[----:B------:R-:W-:Y:S01]  /*11140*/  IMAD R10, R10, c[0x0][0x188], RZ ;  /* 0x000062000a0a7a24 */ /* 0x000fe200078e02ff */
[----:B------:R-:W-:Y:S01]  /*11150*/  LOP3.LUT R5, R5, 0x2, RZ, 0xfc, !PT ;  /* 0x0000000205057812 */ /* 0x000fe200078efcff */
[----:B------:R-:W-:Y:S01]  /*11160*/  STL [R1+0x1604], R22 ;  /* 0x0016041601007387 */ /* 0x000fe20000100800 */
[----:B------:R-:W-:-:S02]  /*11170*/  SHF.R.U32.HI R9, RZ, 0x6, R9 ;  /* 0x00000006ff097819 */ /* 0x000fc40000011609 */
[----:B------:R-:W-:Y:S01]  /*11180*/  ISETP.GE.AND P1, PT, R5, UR4, PT ;  /* 0x0000000405007c0c */ /* 0x000fe2000bf26270 */
[----:B------:R-:W-:Y:S01]  /*11190*/  IMAD.WIDE R4, R10, 0x2, R28 ;  /* 0x000000020a047825 */ /* 0x000fe200078e021c */
[----:B------:R-:W-:Y:S01]  /*111a0*/  SGXT.U32 R9, R9, 0x1 ;  /* 0x000000010909781a */ /* 0x000fe20000000000 */
[----:B------:R-:W-:Y:S04]  /*111b0*/  STL [R1+0x1600], R21 ;  /* 0x0016001501007387 */ /* 0x000fe80000100800 */
[----:B------:R1:W2:Y:S04]  /*111c0*/  @!P0 LDG.E.U16 R13, [R4.64] ;  /* 0x00000006040d8981 */ /* 0x0002a8000c1e1500 */
[----:B------:R-:W3:Y:S04]  /*111d0*/  S2R R10, SR_TID.X ;  /* 0x00000000000a7919 */ /* 0x000ee80000002100 */
[----:B-----5:R-:W-:Y:S01]  /*111e0*/  STL [R1+0x15fc], R2 ;  /* 0x0015fc0201007387 */ /* 0x020fe20000100800 */
[----:B-1----:R-:W-:-:S02]  /*111f0*/  LOP3.LUT R5, R9, 0x4, RZ, 0xfc, !PT ;  /* 0x0000000409057812 */ /* 0x002fc400078efcff */
[----:B------:R-:W-:Y:S01]  /*11200*/  LOP3.LUT R9, R9, 0x2, RZ, 0xfc, !PT ;  /* 0x0000000209097812 */ /* 0x000fe200078efcff */
[----:B------:R-:W-:Y:S01]  /*11210*/  STL [R1+0x15f8], R0 ;  /* 0x0015f80001007387 */ /* 0x000fe20000100800 */
[----:B------:R-:W-:-:S03]  /*11220*/  ISETP.GE.AND P0, PT, R5, UR4, PT ;  /* 0x0000000405007c0c */ /* 0x000fc6000bf06270 */
[----:B------:R-:W-:Y:S01]  /*11230*/  IMAD R9, R9, c[0x0][0x188], RZ ;  /* 0x0000620009097a24 */ /* 0x000fe200078e02ff */
[----:B------:R-:W-:Y:S03]  /*11240*/  STL [R1+0x15ec], R3 ;  /* 0x0015ec0301007387 */ /* 0x000fe60000100800 */
[----:B------:R-:W-:Y:S01]  /*11250*/  IMAD.WIDE R4, R9, 0x2, R28 ;  /* 0x0000000209047825 */ /* 0x000fe200078e021c */
[----:B------:R-:W-:Y:S04]  /*11260*/  STL [R1+0x15f0], R3 ;  /* 0x0015f00301007387 */ /* 0x000fe80000100800 */
[----:B------:R1:W2:Y:S01]  /*11270*/  @!P1 LDG.E.U16 R20, [R4.64] ;  /* 0x0000000604149981 */ /* 0x0002a2000c1e1500 */
[----:B---3--:R-:W-:-:S03]  /*11280*/  SHF.R.U32.HI R9, RZ, 0x6, R10 ;  /* 0x00000006ff097819 */ /* 0x008fc6000001160a */
[----:B------:R-:W-:Y:S04]  /*11290*/  STL [R1+0x15f4], R3 ;  /* 0x0015f40301007387 */ /* 0x000fe80000100800 */
[----:B-1----:R-:W1:Y:S01]  /*112a0*/  S2R R5, SR_TID.X ;  /* 0x0000000000057919 */ /* 0x002e620000002100 */
[----:B------:R-:W-:Y:S02]  /*112b0*/  SGXT.U32 R9, R9, 0x1 ;  /* 0x000000010909781a */ /* 0x000fe40000000000 */
[----:B------:R-:W-:Y:S01]  /*112c0*/  SHF.R.U32.HI R10, RZ, 0x6, R10 ;  /* 0x00000006ff0a7819 */ /* 0x000fe2000001160a */
[----:B------:R-:W-:Y:S01]  /*112d0*/  STL [R1+0x15e8], R27 ;  /* 0x0015e81b01007387 */ /* 0x000fe20000100800 */
[----:B-1----:R-:W-:-:S03]  /*112e0*/  SHF.R.U32.HI R5, RZ, 0x6, R5 ;  /* 0x00000006ff057819 */ /* 0x002fc60000011605 */
[----:B------:R-:W-:Y:S01]  /*112f0*/  STL [R1+0x15e4], R26 ;  /* 0x0015e41a01007387 */ /* 0x000fe20000100800 */
[----:B------:R-:W-:-:S03]  /*11300*/  SGXT.U32 R5, R5, 0x1 ;  /* 0x000000010505781a */ /* 0x000fc60000000000 */
[----:B------:R-:W-:Y:S01]  /*11310*/  STL [R1+0x15e0], R25 ;  /* 0x0015e01901007387 */ /* 0x000fe20000100800 */
[----:B------:R-:W-:-:S04]  /*11320*/  LOP3.LUT R5, R5, 0x6, RZ, 0xfc, !PT ;  /* 0x0000000605057812 */ /* 0x000fc800078efcff */
[----:B------:R-:W-:Y:S02]  /*11330*/  ISETP.GE.AND P1, PT, R5, UR4, PT ;  /* 0x0000000405007c0c */ /* 0x000fe4000bf26270 */
[----:B------:R-:W-:-:S05]  /*11340*/  LOP3.LUT R5, R9, 0x4, RZ, 0xfc, !PT ;  /* 0x0000000409057812 */ /* 0x000fca00078efcff */
[----:B------:R-:W-:-:S04]  /*11350*/  IMAD R5, R5, c[0x0][0x188], RZ ;  /* 0x0000620005057a24 */ /* 0x000fc800078e02ff */
[----:B------:R-:W-:-:S05]  /*11360*/  IMAD.WIDE R4, R5, 0x2, R28 ;  /* 0x0000000205047825 */ /* 0x000fca00078e021c */
[----:B------:R-:W3:Y:S04]  /*11370*/  @!P0 LDG.E.U16 R11, [R4.64] ;  /* 0x00000006040b8981 */ /* 0x000ee8000c1e1500 */
[----:B------:R-:W1:Y:S01]  /*11380*/  S2R R9, SR_TID.X ;  /* 0x0000000000097919 */ /* 0x000e620000002100 */
[----:B------:R-:W-:-:S04]  /*11390*/  SGXT.U32 R10, R10, 0x1 ;  /* 0x000000010a0a781a */ /* 0x000fc80000000000 */
[----:B------:R-:W-:-:S04]  /*113a0*/  LOP3.LUT R10, R10, 0x8, RZ, 0xfc, !PT ;  /* 0x000000080a0a7812 */ /* 0x000fc800078efcff */
[----:B------:R-:W-:Y:S02]  /*113b0*/  ISETP.GE.AND P0, PT, R10, UR4, PT ;  /* 0x000000040a007c0c */ /* 0x000fe4000bf06270 */
[----:B------:R-:W1:Y:S01]  /*113c0*/  S2R R10, SR_TID.X ;  /* 0x00000000000a7919 */ /* 0x000e620000002100 */
[----:B0---4-:R-:W-:Y:S02]  /*113d0*/  PRMT R6, RZ, 0x7610, R6 ;  /* 0x00007610ff067816 */ /* 0x011fe40000000006 */
[----:B------:R-:W-:Y:S02]  /*113e0*/  PRMT R16, RZ, 0x7610, R16 ;  /* 0x00007610ff107816 */ /* 0x000fe40000000010 */
[----:B------:R-:W-:Y:S02]  /*113f0*/  PRMT R19, RZ, 0x7610, R19 ;  /* 0x00007610ff137816 */ /* 0x000fe40000000013 */
[----:B------:R-:W-:Y:S02]  /*11400*/  PRMT R17, RZ, 0x7610, R17 ;  /* 0x00007610ff117816 */ /* 0x000fe40000000011 */
[----:B------:R-:W-:Y:S01]  /*11410*/  PRMT R23, RZ, 0x7610, R23 ;  /* 0x00007610ff177816 */ /* 0x000fe20000000017 */
[----:B---3--:R1:W-:Y:S02]  /*11420*/  STL [R1+0x20], R11 ;  /* 0x0000200b01007387 */ /* 0x0083e40000100800 */
[----:B-1----:R-:W-:-:S04]  /*11430*/  SHF.R.U32.HI R11, RZ, 0x6, R9 ;  /* 0x00000006ff0b7819 */ /* 0x002fc80000011609 */
[----:B------:R-:W-:-:S04]  /*11440*/  SGXT.U32 R11, R11, 0x1 ;  /* 0x000000010b0b781a */ /* 0x000fc80000000000 */
[----:B------:R-:W-:Y:S02]  /*11450*/  LOP3.LUT R5, R11, 0x6, RZ, 0xfc, !PT ;  /* 0x000000060b057812 */ /* 0x000fe400078efcff */
[----:B------:R-:W-:-:S03]  /*11460*/  SHF.R.U32.HI R9, RZ, 0x6, R9 ;  /* 0x00000006ff097819 */ /* 0x000fc60000011609 */
[----:B------:R-:W-:Y:S01]  /*11470*/  IMAD R5, R5, c[0x0][0x188], RZ ;  /* 0x0000620005057a24 */ /* 0x000fe200078e02ff */
[----:B------:R-:W-:-:S03]  /*11480*/  LOP3.LUT R11, R11, 0xa, RZ, 0xfc, !PT ;  /* 0x0000000a0b0b7812 */ /* 0x000fc600078efcff */
[----:B------:R-:W-:Y:S01]  /*11490*/  IMAD.WIDE R4, R5, 0x2, R28 ;  /* 0x0000000205047825 */ /* 0x000fe200078e021c */
[----:B------:R-:W-:-:S04]  /*114a0*/  SGXT.U32 R9, R9, 0x1 ;  /* 0x000000010909781a */ /* 0x000fc80000000000 */
[----:B------:R0:W3:Y:S01]  /*114b0*/  @!P1 LDG.E.U16 R6, [R4.64] ;  /* 0x0000000604069981 */ /* 0x0000e2000c1e1500 */
[----:B------:R-:W-:Y:S02]  /*114c0*/  ISETP.GE.AND P1, PT, R11, UR4, PT ;  /* 0x000000040b007c0c */ /* 0x000fe4000bf26270 */
[----:B------:R-:W-:Y:S02]  /*114d0*/  LOP3.LUT R11, R9, 0x8, RZ, 0xfc, !PT ;  /* 0x00000008090b7812 */ /* 0x000fe400078efcff */
[----:B------:R-:W-:-:S03]  /*114e0*/  SHF.R.U32.HI R9, RZ, 0x6, R10 ;  /* 0x00000006ff097819 */ /* 0x000fc6000001160a */
[----:B------:R-:W-:Y:S01]  /*114f0*/  IMAD R11, R11, c[0x0][0x188], RZ ;  /* 0x000062000b0b7a24 */ /* 0x000fe200078e02ff */
[----:B------:R-:W-:Y:S02]  /*11500*/  SGXT.U32 R9, R9, 0x1 ;  /* 0x000000010909781a */ /* 0x000fe40000000000 */
[----:B------:R-:W-:Y:S01]  /*11510*/  SHF.R.U32.HI R10, RZ, 0x6, R10 ;  /* 0x00000006ff0a7819 */ /* 0x000fe2000001160a */
[----:B0-----:R-:W-:Y:S01]  /*11520*/  IMAD.WIDE R4, R11, 0x2, R28 ;  /* 0x000000020b047825 */ /* 0x001fe200078e021c */
[----:B------:R-:W-:Y:S02]  /*11530*/  LOP3.LUT R11, R9, 0x10, RZ, 0xfc, !PT ;  /* 0x00000010090b7812 */ /* 0x000fe400078efcff */
[----:B------:R-:W0:Y:S01]  /*11540*/  S2R R9, SR_TID.X ;  /* 0x0000000000097919 */ /* 0x000e220000002100 */
[----:B------:R-:W-:-:S03]  /*11550*/  SGXT.U32 R10, R10, 0x1 ;  /* 0x000000010a0a781a */ /* 0x000fc60000000000 */
[----:B------:R1:W4:Y:S01]  /*11560*/  @!P0 LDG.E.U16 R16, [R4.64] ;  /* 0x0000000604108981 */ /* 0x000322000c1e1500 */
[----:B------:R-:W-:-:S05]  /*11570*/  LOP3.LUT R10, R10, 0xa, RZ, 0xfc, !PT ;  /* 0x0000000a0a0a7812 */ /* 0x000fca00078efcff */
[----:B------:R-:W-:-:S04]  /*11580*/  IMAD R10, R10, c[0x0][0x188], RZ ;  /* 0x000062000a0a7a24 */ /* 0x000fc800078e02ff */
[----:B-1----:R-:W-:Y:S02]  /*11590*/  IMAD.WIDE R4, R10, 0x2, R28 ;  /* 0x000000020a047825 */ /* 0x002fe400078e021c */
[----:B------:R-:W1:Y:S01]  /*115a0*/  S2R R10, SR_TID.X ;  /* 0x00000000000a7919 */ /* 0x000e620000002100 */
[----:B------:R-:W-:-:S03]  /*115b0*/  ISETP.GE.AND P2, PT, R11, UR4, PT ;  /* 0x000000040b007c0c */ /* 0x000fc6000bf46270 */
[----:B------:R1:W2:Y:S01]  /*115c0*/  @!P1 LDG.E.U16 R19, [R4.64] ;  /* 0x0000000604139981 */ /* 0x0002a2000c1e1500 */
[----:B0-----:R-:W-:-:S04]  /*115d0*/  SHF.R.U32.HI R9, RZ, 0x6, R9 ;  /* 0x00000006ff097819 */ /* 0x001fc80000011609 */
[----:B------:R-:W-:-:S04]  /*115e0*/  SGXT.U32 R9, R9, 0x1 ;  /* 0x000000010909781a */ /* 0x000fc80000000000 */
[C---:B------:R-:W-:Y:S02]  /*115f0*/  LOP3.LUT R11, R9.reuse, 0xc, RZ, 0xfc, !PT ;  /* 0x0000000c090b7812 */ /* 0x040fe400078efcff */
[----:B------:R-:W-:Y:S02]  /*11600*/  LOP3.LUT R9, R9, 0x10, RZ, 0xfc, !PT ;  /* 0x0000001009097812 */ /* 0x000fe400078efcff */
[----:B------:R-:W-:-:S03]  /*11610*/  ISETP.GE.AND P0, PT, R11, UR4, PT ;  /* 0x000000040b007c0c */ /* 0x000fc6000bf06270 */
[----:B------:R-:W-:Y:S01]  /*11620*/  IMAD R9, R9, c[0x0][0x188], RZ ;  /* 0x0000620009097a24 */ /* 0x000fe200078e02ff */
[----:B-1----:R-:W-:-:S03]  /*11630*/  SHF.R.U32.HI R11, RZ, 0x6, R10 ;  /* 0x00000006ff0b7819 */ /* 0x002fc6000001160a */
[----:B------:R-:W-:Y:S01]  /*11640*/  IMAD.WIDE R4, R9, 0x2, R28 ;  /* 0x0000000209047825 */ /* 0x000fe200078e021c */
[----:B------:R-:W-:-:S04]  /*11650*/  SGXT.U32 R11, R11, 0x1 ;  /* 0x000000010b0b781a */ /* 0x000fc80000000000 */
[----:B------:R0:W2:Y:S02]  /*11660*/  @!P2 LDG.E.U16 R17, [R4.64] ;  /* 0x000000060411a981 */ /* 0x0000a4000c1e1500 */
[C---:B0-----:R-:W-:Y:S02]  /*11670*/  LOP3.LUT R5, R11.reuse, 0x18, RZ, 0xfc, !PT ;  /* 0x000000180b057812 */ /* 0x041fe400078efcff */
[----:B------:R-:W-:Y:S02]  /*11680*/  LOP3.LUT R11, R11, 0xc, RZ, 0xfc, !PT ;  /* 0x0000000c0b0b7812 */ /* 0x000fe400078efcff */
[----:B------:R-:W-:-:S03]  /*11690*/  ISETP.GE.AND P1, PT, R5, UR4, PT ;  /* 0x0000000405007c0c */ /* 0x000fc6000bf26270 */
[----:B------:R-:W-:-:S04]  /*116a0*/  IMAD R11, R11, c[0x0][0x188], RZ ;  /* 0x000062000b0b7a24 */ /* 0x000fc800078e02ff */
[----:B------:R-:W-:-:S05]  /*116b0*/  IMAD.WIDE R4, R11, 0x2, R28 ;  /* 0x000000020b047825 */ /* 0x000fca00078e021c */
[----:B------:R0:W2:Y:S04]  /*116c0*/  @!P0 LDG.E.U16 R23, [R4.64] ;  /* 0x0000000604178981 */ /* 0x0000a8000c1e1500 */
[----:B------:R-:W1:Y:S01]  /*116d0*/  S2R R9, SR_TID.X ;  /* 0x0000000000097919 */ /* 0x000e620000002100 */
[----:B------:R-:W-:-:S04]  /*116e0*/  SHF.R.U32.HI R10, RZ, 0x6, R10 ;  /* 0x00000006ff0a7819 */ /* 0x000fc8000001160a */
[----:B------:R-:W-:-:S04]  /*116f0*/  SGXT.U32 R10, R10, 0x1 ;  /* 0x000000010a0a781a */ /* 0x000fc80000000000 */
[----:B------:R-:W-:-:S04]  /*11700*/  LOP3.LUT R11, R10, 0x20, RZ, 0xfc, !PT ;  /* 0x000000200a0b7812 */ /* 0x000fc800078efcff */
[----:B------:R-:W-:Y:S02]  /*11710*/  ISETP.GE.AND P2, PT, R11, UR4, PT ;  /* 0x000000040b007c0c */ /* 0x000fe4000bf46270 */
[----:B-1----:R-:W-:-:S04]  /*11720*/  SHF.R.U32.HI R10, RZ, 0x6, R9 ;  /* 0x00000006ff0a7819 */ /* 0x002fc80000011609 */
[----:B------:R-:W-:-:S04]  /*11730*/  SGXT.U32 R10, R10, 0x1 ;  /* 0x000000010a0a781a */ /* 0x000fc80000000000 */
[----:B------:R-:W-:Y:S02]  /*11740*/  LOP3.LUT R11, R10, 0x18, RZ, 0xfc, !PT ;  /* 0x000000180a0b7812 */ /* 0x000fe400078efcff */
[----:B------:R-:W1:Y:S03]  /*11750*/  S2R R10, SR_TID.X ;  /* 0x00000000000a7919 */ /* 0x000e660000002100 */
[----:B------:R-:W-:Y:S01]  /*11760*/  IMAD R11, R11, c[0x0][0x188], RZ ;  /* 0x000062000b0b7a24 */ /* 0x000fe200078e02ff */
[----:B------:R-:W-:-:S03]  /*11770*/  PRMT R18, RZ, 0x7610, R18 ;  /* 0x00007610ff127816 */ /* 0x000fc60000000012 */
[----:B0-----:R-:W-:Y:S01]  /*11780*/  IMAD.WIDE R4, R11, 0x2, R28 ;  /* 0x000000020b047825 */ /* 0x001fe200078e021c */
[----:B------:R-:W-:-:S04]  /*11790*/  SHF.R.U32.HI R9, RZ, 0x6, R9 ;  /* 0x00000006ff097819 */ /* 0x000fc80000011609 */
[----:B------:R-:W-:Y:S01]  /*117a0*/  SGXT.U32 R9, R9, 0x1 ;  /* 0x000000010909781a */ /* 0x000fe20000000000 */
[----:B------:R0:W4:Y:S01]  /*117b0*/  @!P1 LDG.E.U16 R18, [R4.64] ;  /* 0x0000000604129981 */ /* 0x000122000c1e1500 */
[--C-:B-1----:R-:W-:Y:S02]  /*117c0*/  SHF.R.U32.HI R11, RZ, 0x6, R10.reuse ;  /* 0x00000006ff0b7819 */ /* 0x102fe4000001160a */
[----:B------:R-:W-:Y:S02]  /*117d0*/  SHF.R.U32.HI R10, RZ, 0x6, R10 ;  /* 0x00000006ff0a7819 */ /* 0x000fe4000001160a */
[----:B------:R-:W-:Y:S02]  /*117e0*/  SGXT.U32 R11, R11, 0x1 ;  /* 0x000000010b0b781a */ /* 0x000fe40000000000 */
[----:B------:R-:W-:Y:S02]  /*117f0*/  SGXT.U32 R10, R10, 0x1 ;  /* 0x000000010a0a781a */ /* 0x000fe40000000000 */
[----:B0-----:R-:W-:-:S02]  /*11800*/  LOP3.LUT R5, R11, 0x20, RZ, 0xfc, !PT ;  /* 0x000000200b057812 */ /* 0x001fc400078efcff */
[----:B------:R-:W-:Y:S02]  /*11810*/  LOP3.LUT R11, R11, 0x28, RZ, 0xfc, !PT ;  /* 0x000000280b0b7812 */ /* 0x000fe400078efcff */
[----:B------:R-:W-:Y:S01]  /*11820*/  LOP3.LUT R9, R9, 0xe, RZ, 0xfc, !PT ;  /* 0x0000000e09097812 */ /* 0x000fe200078efcff */
[----:B------:R-:W-:Y:S01]  /*11830*/  IMAD R5, R5, c[0x0][0x188], RZ ;  /* 0x0000620005057a24 */ /* 0x000fe200078e02ff */
[----:B------:R-:W-:Y:S02]  /*11840*/  ISETP.GE.AND P1, PT, R11, UR4, PT ;  /* 0x000000040b007c0c */ /* 0x000fe4000bf26270 */
[----:B------:R-:W-:Y:S02]  /*11850*/  LOP3.LUT R11, R10, 0xe, RZ, 0xfc, !PT ;  /* 0x0000000e0a0b7812 */ /* 0x000fe400078efcff */
[----:B------:R-:W-:Y:S01]  /*11860*/  ISETP.GE.AND P0, PT, R9, UR4, PT ;  /* 0x0000000409007c0c */ /* 0x000fe2000bf06270 */
[----:B------:R-:W-:Y:S01]  /*11870*/  IMAD.WIDE R4, R5, 0x2, R28 ;  /* 0x0000000205047825 */ /* 0x000fe200078e021c */
[----:B------:R-:W-:-:S03]  /*11880*/  PRMT R7, RZ, 0x7610, R7 ;  /* 0x00007610ff077816 */ /* 0x000fc60000000007 */
[----:B------:R-:W-:Y:S01]  /*11890*/  IMAD R11, R11, c[0x0][0x188], RZ ;  /* 0x000062000b0b7a24 */ /* 0x000fe200078e02ff */
[----:B------:R-:W-:Y:S02]  /*118a0*/  PRMT R8, RZ, 0x7610, R8 ;  /* 0x00007610ff087816 */ /* 0x000fe40000000008 */
[----:B------:R0:W4:Y:S02]  /*118b0*/  @!P2 LDG.E.U16 R7, [R4.64] ;  /* 0x000000060407a981 */ /* 0x000124000c1e1500 */
[----:B0-----:R-:W-:-:S05]  /*118c0*/  IMAD.WIDE R4, R11, 0x2, R28 ;  /* 0x000000020b047825 */ /* 0x001fca00078e021c */
[----:B------:R0:W4:Y:S04]  /*118d0*/  @!P0 LDG.E.U16 R8, [R4.64] ;  /* 0x0000000604088981 */ /* 0x000128000c1e1500 */
[----:B---3--:R1:W-:Y:S04]  /*118e0*/  STL [R1+0x58], R6 ;  /* 0x0000580601007387 */ /* 0x0083e80000100800 */
[----:B-1----:R-:W3:Y:S04]  /*118f0*/  LDL.LU R6, [R1+0x1620] ;  /* 0x0016200001067983 */ /* 0x002ee80000300800 */
[----:B--2---:R1:W-:Y:S04]  /*11900*/  STL [R1+0x34], R23 ;  /* 0x0000341701007387 */ /* 0x0043e80000100800 */
[----:B-1----:R-:W2:Y:S04]  /*11910*/  LDL.LU R23, [R1+0x161c] ;  /* 0x00161c0001177983 */ /* 0x002ea80000300800 */
[----:B------:R-:W1:Y:S04]  /*11920*/  S2R R9, SR_TID.X ;  /* 0x0000000000097919 */ /* 0x000e680000002100 */
[----:B------:R-:W0:Y:S01]  /*11930*/  S2R R11, SR_TID.X ;  /* 0x00000000000b7919 */ /* 0x000e220000002100 */
[----:B-1----:R-:W-:-:S02]  /*11940*/  SHF.R.U32.HI R10, RZ, 0x6, R9 ;  /* 0x00000006ff0a7819 */ /* 0x002fc40000011609 */
[----:B------:R-:W-:-:S04]  /*11950*/  SHF.R.U32.HI R9, RZ, 0x6, R9 ;  /* 0x00000006ff097819 */ /* 0x000fc80000011609 */
[----:B------:R-:W-:-:S04]  /*11960*/  SGXT.U32 R9, R9, 0x1 ;  /* 0x000000010909781a */ /* 0x000fc80000000000 */
[----:B------:R-:W-:Y:S02]  /*11970*/  LOP3.LUT R9, R9, 0x28, RZ, 0xfc, !PT ;  /* 0x0000002809097812 */ /* 0x000fe400078efcff */
[----:B------:R-:W-:-:S03]  /*11980*/  SGXT.U32 R10, R10, 0x1 ;  /* 0x000000010a0a781a */ /* 0x000fc60000000000 */
[----:B------:R-:W-:Y:S01]  /*11990*/  IMAD R9, R9, c[0x0][0x188], RZ ;  /* 0x0000620009097a24 */ /* 0x000fe200078e02ff */
[----:B------:R-:W-:-:S03]  /*119a0*/  LOP3.LUT R10, R10, 0x30, RZ, 0xfc, !PT ;  /* 0x000000300a0a7812 */ /* 0x000fc600078efcff */
[----:B0-----:R-:W-:Y:S01]  /*119b0*/  IMAD.WIDE R4, R9, 0x2, R28 ;  /* 0x0000000209047825 */ /* 0x001fe200078e021c */
[----:B------:R-:W-:Y:S02]  /*119c0*/  ISETP.GE.AND P2, PT, R10, UR4, PT ;  /* 0x000000040a007c0c */ /* 0x000fe4000bf46270 */
[----:B------:R-:W-:Y:S01]  /*119d0*/  SHF.R.U32.HI R10, RZ, 0x6, R11 ;  /* 0x00000006ff0a7819 */ /* 0x000fe2000001160b */
[----:B----4-:R0:W-:Y:S04]  /*119e0*/  STL [R1+0x5c], R8 ;  /* 0x00005c0801007387 */ /* 0x0101e80000100800 */
[----:B0-----:R-:W0:Y:S01]  /*119f0*/  S2R R8, SR_TID.X ;  /* 0x0000000000087919 */ /* 0x001e220000002100 */
[----:B------:R-:W-:Y:S02]  /*11a00*/  SGXT.U32 R10, R10, 0x1 ;  /* 0x000000010a0a781a */ /* 0x000fe40000000000 */
[----:B0-----:R-:W-:-:S04]  /*11a10*/  SHF.R.U32.HI R8, RZ, 0x6, R8 ;  /* 0x00000006ff087819 */ /* 0x001fc80000011608 */
[----:B------:R-:W-:-:S04]  /*11a20*/  SGXT.U32 R8, R8, 0x1 ;  /* 0x000000010808781a */ /* 0x000fc80000000000 */
[C---:B------:R-:W-:Y:S02]  /*11a30*/  LOP3.LUT R9, R8.reuse, 0x12, RZ, 0xfc, !PT ;  /* 0x0000001208097812 */ /* 0x040fe400078efcff */
[----:B------:R-:W-:Y:S02]  /*11a40*/  LOP3.LUT R8, R8, 0x30, RZ, 0xfc, !PT ;  /* 0x0000003008087812 */ /* 0x000fe400078efcff */
[----:B------:R-:W-:-:S03]  /*11a50*/  ISETP.GE.AND P0, PT, R9, UR4, PT ;  /* 0x0000000409007c0c */ /* 0x000fc6000bf06270 */
[----:B------:R-:W-:-:S04]  /*11a60*/  IMAD R8, R8, c[0x0][0x188], RZ ;  /* 0x0000620008087a24 */ /* 0x000fc800078e02ff */
[----:B------:R-:W-:Y:S01]  /*11a70*/  IMAD.WIDE R8, R8, 0x2, R28 ;  /* 0x0000000208087825 */ /* 0x000fe200078e021c */
[----:B------:R-:W-:-:S04]  /*11a80*/  SHF.R.U32.HI R11, RZ, 0x6, R11 ;  /* 0x00000006ff0b7819 */ /* 0x000fc8000001160b */
[----:B------:R-:W-:-:S04]  /*11a90*/  SGXT.U32 R11, R11, 0x1 ;  /* 0x000000010b0b781a */ /* 0x000fc80000000000 */
[----:B------:R-:W-:-:S05]  /*11aa0*/  LOP3.LUT R11, R11, 0x12, RZ, 0xfc, !PT ;  /* 0x000000120b0b7812 */ /* 0x000fca00078efcff */
[----:B------:R-:W-:Y:S01]  /*11ab0*/  IMAD R11, R11, c[0x0][0x188], RZ ;  /* 0x000062000b0b7a24 */ /* 0x000fe200078e02ff */
[----:B---3--:R-:W-:-:S06]  /*11ac0*/  PRMT R6, RZ, 0x7610, R6 ;  /* 0x00007610ff067816 */ /* 0x008fcc0000000006 */
[----:B------:R0:W3:Y:S02]  /*11ad0*/  @!P1 LDG.E.U16 R6, [R4.64] ;  /* 0x0000000604069981 */ /* 0x0000e4000c1e1500 */
[----:B0-----:R-:W-:-:S06]  /*11ae0*/  PRMT R5, RZ, 0x7610, R5 ;  /* 0x00007610ff057816 */ /* 0x001fcc0000000005 */
[----:B------:R0:W4:Y:S02]  /*11af0*/  @!P2 LDG.E.U16 R5, [R8.64] ;  /* 0x000000060805a981 */ /* 0x000124000c1e1500 */
[----:B0-----:R-:W-:Y:S02]  /*11b00*/  LOP3.LUT R9, R10, 0x38, RZ, 0xfc, !PT ;  /* 0x000000380a097812 */ /* 0x001fe400078efcff */
[----:B------:R-:W0:Y:S02]  /*11b10*/  S2R R10, SR_TID.X ;  /* 0x00000000000a7919 */ /* 0x000e240000002100 */
[----:B------:R-:W-:Y:S01]  /*11b20*/  ISETP.GE.AND P1, PT, R9, UR4, PT ;  /* 0x0000000409007c0c */ /* 0x000fe2000bf26270 */
[----:B------:R-:W-:Y:S01]  /*11b30*/  IMAD.WIDE R8, R11, 0x2, R28 ;  /* 0x000000020b087825 */ /* 0x000fe200078e021c */
[----:B------:R-:W-:Y:S02]  /*11b40*/  PRMT R4, RZ, 0x7610, R4 ;  /* 0x00007610ff047816 */ /* 0x000fe40000000004 */
[----:B0-----:R-:W-:-:S04]  /*11b50*/  SHF.R.U32.HI R10, RZ, 0x6, R10 ;  /* 0x00000006ff0a7819 */ /* 0x001fc8000001160a */
[----:B------:R-:W-:-:S04]  /*11b60*/  SGXT.U32 R10, R10, 0x1 ;  /* 0x000000010a0a781a */ /* 0x000fc80000000000 */
[----:B------:R-:W-:-:S05]  /*11b70*/  LOP3.LUT R11, R10, 0x38, RZ, 0xfc, !PT ;  /* 0x000000380a0b7812 */ /* 0x000fca00078efcff */
[----:B------:R-:W-:Y:S01]  /*11b80*/  IMAD R11, R11, c[0x0][0x188], RZ ;  /* 0x000062000b0b7a24 */ /* 0x000fe200078e02ff */
[----:B--2---:R-:W-:-:S06]  /*11b90*/  PRMT R23, RZ, 0x7610, R23 ;  /* 0x00007610ff177816 */ /* 0x004fcc0000000017 */
[----:B------:R0:W2:Y:S02]  /*11ba0*/  @!P0 LDG.E.U16 R23, [R8.64] ;  /* 0x0000000608178981 */ /* 0x0000a4000c1e1500 */
[----:B0-----:R-:W-:-:S04]  /*11bb0*/  LOP3.LUT R9, R10, 0x14, RZ, 0xfc, !PT ;  /* 0x000000140a097812 */ /* 0x001fc800078efcff */
[----:B------:R-:W-:Y:S01]  /*11bc0*/  ISETP.GE.AND P0, PT, R9, UR4, PT ;  /* 0x0000000409007c0c */ /* 0x000fe2000bf06270 */
[----:B------:R-:W-:-:S05]  /*11bd0*/  IMAD.WIDE R8, R11, 0x2, R28 ;  /* 0x000000020b087825 */ /* 0x000fca00078e021c */
[----:B------:R0:W2:Y:S04]  /*11be0*/  @!P1 LDG.E.U16 R4, [R8.64] ;  /* 0x0000000608049981 */ /* 0x0000a8000c1e1500 */
[----:B------:R-:W1:Y:S04]  /*11bf0*/  S2R R10, SR_TID.X ;  /* 0x00000000000a7919 */ /* 0x000e680000002100 */
[----:B0-----:R-:W0:Y:S01]  /*11c00*/  S2R R9, SR_TID.X ;  /* 0x0000000000097919 */ /* 0x001e220000002100 */
[----:B------:R-:W-:Y:S02]  /*11c10*/  PRMT R24, RZ, 0x7610, R24 ;  /* 0x00007610ff187816 */ /* 0x000fe40000000018 */
[----:B-1----:R-:W-:-:S02]  /*11c20*/  SHF.R.U32.HI R11, RZ, 0x6, R10 ;  /* 0x00000006ff0b7819 */ /* 0x002fc4000001160a */
[----:B0-----:R-:W-:-:S04]  /*11c30*/  SHF.R.U32.HI R9, RZ, 0x6, R9 ;  /* 0x00000006ff097819 */ /* 0x001fc80000011609 */
[----:B------:R-:W-:Y:S02]  /*11c40*/  SGXT.U32 R9, R9, 0x1 ;  /* 0x000000010909781a */ /* 0x000fe40000000000 */
[----:B------:R-:W-:Y:S02]  /*11c50*/  SGXT.U32 R11, R11, 0x1 ;  /* 0x000000010b0b781a */ /* 0x000fe40000000000 */
[----:B------:R-:W-:-:S04]  /*11c60*/  LOP3.LUT R9, R9, 0x16, RZ, 0xfc, !PT ;  /* 0x0000001609097812 */ /* 0x000fc800078efcff */
[----:B------:R-:W-:Y:S02]  /*11c70*/  ISETP.GE.AND P1, PT, R9, UR4, PT ;  /* 0x0000000409007c0c */ /* 0x000fe4000bf26270 */
[----:B------:R-:W-:-:S05]  /*11c80*/  LOP3.LUT R9, R11, 0x14, RZ, 0xfc, !PT ;  /* 0x000000140b097812 */ /* 0x000fca00078efcff */
[----:B------:R-:W-:-:S04]  /*11c90*/  IMAD R9, R9, c[0x0][0x188], RZ ;  /* 0x0000620009097a24 */ /* 0x000fc800078e02ff */
[----:B------:R-:W-:-:S05]  /*11ca0*/  IMAD.WIDE R8, R9, 0x2, R28 ;  /* 0x0000000209087825 */ /* 0x000fca00078e021c */
[----:B------:R-:W2:Y:S01]  /*11cb0*/  @!P0 LDG.E.U16 R24, [R8.64] ;  /* 0x0000000608188981 */ /* 0x000ea2000c1e1500 */
[----:B------:R-:W-:-:S04]  /*11cc0*/  SHF.R.U32.HI R11, RZ, 0x6, R10 ;  /* 0x00000006ff0b7819 */ /* 0x000fc8000001160a */
[----:B------:R-:W-:Y:S01]  /*11cd0*/  SGXT.U32 R11, R11, 0x1 ;  /* 0x000000010b0b781a */ /* 0x000fe20000000000 */
[----:B--2---:R0:W-:Y:S04]  /*11ce0*/  STL [R1+0x30], R24 ;  /* 0x0000301801007387 */ /* 0x0041e80000100800 */
[----:B0-----:R-:W2:Y:S01]  /*11cf0*/  LDL.LU R24, [R1+0x1618] ;  /* 0x0016180001187983 */ /* 0x001ea20000300800 */
[C---:B------:R-:W-:Y:S02]  /*11d00*/  LOP3.LUT R9, R11.reuse, 0x1a, RZ, 0xfc, !PT ;  /* 0x0000001a0b097812 */ /* 0x040fe400078efcff */
[----:B------:R-:W-:Y:S02]  /*11d10*/  LOP3.LUT R11, R11, 0x16, RZ, 0xfc, !PT ;  /* 0x000000160b0b7812 */ /* 0x000fe400078efcff */
[----:B------:R-:W-:-:S03]  /*11d20*/  ISETP.GE.AND P0, PT, R9, UR4, PT ;  /* 0x0000000409007c0c */ /* 0x000fc6000bf06270 */
[----:B------:R-:W-:-:S04]  /*11d30*/  IMAD R11, R11, c[0x0][0x188], RZ ;  /* 0x000062000b0b7a24 */ /* 0x000fc800078e02ff */
[----:B------:R-:W-:Y:S01]  /*11d40*/  IMAD.WIDE R8, R11, 0x2, R28 ;  /* 0x000000020b087825 */ /* 0x000fe200078e021c */
[----:B--2---:R-:W-:-:S06]  /*11d50*/  PRMT R24, RZ, 0x7610, R24 ;  /* 0x00007610ff187816 */ /* 0x004fcc0000000018 */
[----:B------:R0:W2:Y:S01]  /*11d60*/  @!P1 LDG.E.U16 R24, [R8.64] ;  /* 0x0000000608189981 */ /* 0x0000a2000c1e1500 */
[----:B------:R-:W-:-:S04]  /*11d70*/  SHF.R.U32.HI R10, RZ, 0x6, R10 ;  /* 0x00000006ff0a7819 */ /* 0x000fc8000001160a */
[----:B------:R-:W-:-:S04]  /*11d80*/  SGXT.U32 R10, R10, 0x1 ;  /* 0x000000010a0a781a */ /* 0x000fc80000000000 */
[C---:B------:R-:W-:Y:S02]  /*11d90*/  LOP3.LUT R11, R10.reuse, 0x1c, RZ, 0xfc, !PT ;  /* 0x0000001c0a0b7812 */ /* 0x040fe400078efcff */
[----:B------:R-:W-:Y:S02]  /*11da0*/  LOP3.LUT R10, R10, 0x1a, RZ, 0xfc, !PT ;  /* 0x0000001a0a0a7812 */ /* 0x000fe400078efcff */
[----:B------:R-:W-:-:S03]  /*11db0*/  ISETP.GE.AND P1, PT, R11, UR4, PT ;  /* 0x000000040b007c0c */ /* 0x000fc6000bf26270 */
[----:B------:R-:W-:Y:S01]  /*11dc0*/  IMAD R10, R10, c[0x0][0x188], RZ ;  /* 0x000062000a0a7a24 */ /* 0x000fe200078e02ff */
[----:B0-----:R-:W-:-:S03]  /*11dd0*/  PRMT R8, RZ, 0x7610, R8 ;  /* 0x00007610ff087816 */ /* 0x001fc60000000008 */
[----:B------:R-:W-:-:S05]  /*11de0*/  IMAD.WIDE R10, R10, 0x2, R28 ;  /* 0x000000020a0a7825 */ /* 0x000fca00078e021c */
[----:B------:R0:W3:Y:S04]  /*11df0*/  @!P0 LDG.E.U16 R8, [R10.64] ;  /* 0x000000060a088981 */ /* 0x0000e8000c1e1500 */
[----:B0-----:R-:W0:Y:S04]  /*11e00*/  S2R R11, SR_TID.X ;  /* 0x00000000000b7919 */ /* 0x001e280000002100 */
[----:B--2---:R1:W-:Y:S04]  /*11e10*/  STL [R1+0x4c], R24 ;  /* 0x00004c1801007387 */ /* 0x0043e80000100800 */
[----:B-1----:R-:W2:Y:S01]  /*11e20*/  LDL.LU R24, [R1+0x1614] ;  /* 0x0016140001187983 */ /* 0x002ea20000300800 */
[----:B0-----:R-:W-:-:S04]  /*11e30*/  SHF.R.U32.HI R11, RZ, 0x6, R11 ;  /* 0x00000006ff0b7819 */ /* 0x001fc8000001160b */
[----:B------:R-:W-:-:S04]  /*11e40*/  SGXT.U32 R11, R11, 0x1 ;  /* 0x000000010b0b781a */ /* 0x000fc80000000000 */
[C---:B------:R-:W-:Y:S02]  /*11e50*/  LOP3.LUT R10, R11.reuse, 0x1e, RZ, 0xfc, !PT ;  /* 0x0000001e0b0a7812 */ /* 0x040fe400078efcff */
[----:B------:R-:W-:Y:S02]  /*11e60*/  LOP3.LUT R11, R11, 0x1c, RZ, 0xfc, !PT ;  /* 0x0000001c0b0b7812 */ /* 0x000fe400078efcff */
[----:B------:R-:W-:-:S03]  /*11e70*/  ISETP.GE.AND P0, PT, R10, UR4, PT ;  /* 0x000000040a007c0c */ /* 0x000fc6000bf06270 */
[----:B------:R-:W-:-:S04]  /*11e80*/  IMAD R11, R11, c[0x0][0x188], RZ ;  /* 0x000062000b0b7a24 */ /* 0x000fc800078e02ff */
[----:B------:R-:W-:Y:S01]  /*11e90*/  IMAD.WIDE R10, R11, 0x2, R28 ;  /* 0x000000020b0a7825 */ /* 0x000fe200078e021c */
[----:B--2---:R-:W-:-:S06]  /*11ea0*/  PRMT R24, RZ, 0x7610, R24 ;  /* 0x00007610ff187816 */ /* 0x004fcc0000000018 */
[----:B------:R0:W2:Y:S04]  /*11eb0*/  @!P1 LDG.E.U16 R24, [R10.64] ;  /* 0x000000060a189981 */ /* 0x0000a8000c1e1500 */
        /* <DEDUP_REMOVED lines=10> */
[----:B------:R-:W-:Y:S02]  /*11f60*/  PRMT R9, RZ, 0x7610, R9 ;  /* 0x00007610ff097816 */ /* 0x000fe40000000009 */
[----:B------:R-:W-:Y:S02]  /*11f70*/  PRMT R12, RZ, 0x7610, R12 ;  /* 0x00007610ff0c7816 */ /* 0x000fe4000000000c */
[----:B--2---:R-:W-:-:S06]  /*11f80*/  PRMT R24, RZ, 0x7610, R24 ;  /* 0x00007610ff187816 */ /* 0x004fcc0000000018 */
[----:B------:R0:W2:Y:S04]  /*11f90*/  @!P0 LDG.E.U16 R24, [R10.64] ;  /* 0x000000060a188981 */ /* 0x0000a8000c1e1500 */
[----:B0-----:R-:W0:Y:S02]  /*11fa0*/  S2R R11, SR_TID.X ;  /* 0x00000000000b7919 */ /* 0x001e240000002100 */
[----:B0-----:R-:W-:-:S04]  /*11fb0*/  SHF.R.U32.HI R11, RZ, 0x6, R11 ;  /* 0x00000006ff0b7819 */ /* 0x001fc8000001160b */
[----:B------:R-:W-:-:S04]  /*11fc0*/  SGXT.U32 R11, R11, 0x1 ;  /* 0x000000010b0b781a */ /* 0x000fc80000000000 */
[C---:B------:R-:W-:Y:S02]  /*11fd0*/  LOP3.LUT R10, R11.reuse, 0x24, RZ, 0xfc, !PT ;  /* 0x000000240b0a7812 */ /* 0x040fe400078efcff */
[----:B------:R-:W-:Y:S02]  /*11fe0*/  LOP3.LUT R11, R11, 0x22, RZ, 0xfc, !PT ;  /* 0x000000220b0b7812 */ /* 0x000fe400078efcff */
[----:B------:R-:W-:-:S03]  /*11ff0*/  ISETP.GE.AND P0, PT, R10, UR4, PT ;  /* 0x000000040a007c0c */ /* 0x000fc6000bf06270 */
[----:B------:R-:W-:-:S04]  /*12000*/  IMAD R11, R11, c[0x0][0x188], RZ ;  /* 0x000062000b0b7a24 */ /* 0x000fc800078e02ff */
[----:B------:R-:W-:-:S05]  /*12010*/  IMAD.WIDE R10, R11, 0x2, R28 ;  /* 0x000000020b0a7825 */ /* 0x000fca00078e021c */
[----:B------:R0:W3:Y:S02]  /*12020*/  @!P1 LDG.E.U16 R9, [R10.64] ;  /* 0x000000060a099981 */ /* 0x0000e4000c1e1500 */
[----:B0-----:R-:W-:-:S04]  /*12030*/  SHF.R.U32.HI R11, RZ, 0x6, R15 ;  /* 0x00000006ff0b7819 */ /* 0x001fc8000001160f */
[----:B------:R-:W-:-:S04]  /*12040*/  SGXT.U32 R11, R11, 0x1 ;  /* 0x000000010b0b781a */ /* 0x000fc80000000000 */
[C---:B------:R-:W-:Y:S02]  /*12050*/  LOP3.LUT R10, R11.reuse, 0x26, RZ, 0xfc, !PT ;  /* 0x000000260b0a7812 */ /* 0x040fe400078efcff */
[----:B------:R-:W-:Y:S02]  /*12060*/  LOP3.LUT R11, R11, 0x24, RZ, 0xfc, !PT ;  /* 0x000000240b0b7812 */ /* 0x000fe400078efcff */
[----:B------:R-:W-:-:S03]  /*12070*/  ISETP.GE.AND P1, PT, R10, UR4, PT ;  /* 0x000000040a007c0c */ /* 0x000fc6000bf26270 */
[----:B------:R-:W-:-:S04]  /*12080*/  IMAD R11, R11, c[0x0][0x188], RZ ;  /* 0x000062000b0b7a24 */ /* 0x000fc800078e02ff */
[----:B------:R-:W-:-:S05]  /*12090*/  IMAD.WIDE R10, R11, 0x2, R28 ;  /* 0x000000020b0a7825 */ /* 0x000fca00078e021c */
[----:B------:R0:W3:Y:S04]  /*120a0*/  @!P0 LDG.E.U16 R12, [R10.64] ;  /* 0x000000060a0c8981 */ /* 0x0000e8000c1e1500 */
[----:B0-----:R-:W0:Y:S01]  /*120b0*/  S2R R11, SR_TID.X ;  /* 0x00000000000b7919 */ /* 0x001e220000002100 */
[----:B------:R-:W-:-:S04]  /*120c0*/  SHF.R.U32.HI R15, RZ, 0x6, R15 ;  /* 0x00000006ff0f7819 */ /* 0x000fc8000001160f */
[----:B------:R-:W-:-:S04]  /*120d0*/  SGXT.U32 R15, R15, 0x1 ;  /* 0x000000010f0f781a */ /* 0x000fc80000000000 */
[----:B------:R-:W-:Y:S01]  /*120e0*/  LOP3.LUT R15, R15, 0x26, RZ, 0xfc, !PT ;  /* 0x000000260f0f7812 */ /* 0x000fe200078efcff */
[----:B--2---:R1:W-:Y:S04]  /*120f0*/  STL [R1+0x54], R24 ;  /* 0x0000541801007387 */ /* 0x0043e80000100800 */
[----:B-1----:R-:W2:Y:S04]  /*12100*/  LDL.LU R24, [R1+0x160c] ;  /* 0x00160c0001187983 */ /* 0x002ea80000300800 */
[----:B---3--:R1:W-:Y:S04]  /*12110*/  STL [R1+0x1c], R12 ;  /* 0x00001c0c01007387 */ /* 0x0083e80000100800 */
[----:B-1----:R-:W3:Y:S01]  /*12120*/  LDL.LU R12, [R1+0x1608] ;  /* 0x00160800010c7983 */ /* 0x002ee20000300800 */
[----:B0-----:R-:W-:-:S04]  /*12130*/  SHF.R.U32.HI R11, RZ, 0x6, R11 ;  /* 0x00000006ff0b7819 */ /* 0x001fc8000001160b */
[----:B------:R-:W-:Y:S01]  /*12140*/  SGXT.U32 R11, R11, 0x1 ;  /* 0x000000010b0b781a */ /* 0x000fe20000000000 */
[----:B------:R-:W-:-:S03]  /*12150*/  IMAD R15, R15, c[0x0][0x188], RZ ;  /* 0x000062000f0f7a24 */ /* 0x000fc600078e02ff */
[----:B------:R-:W-:-:S04]  /*12160*/  LOP3.LUT R11, R11, 0x2a, RZ, 0xfc, !PT ;  /* 0x0000002a0b0b7812 */ /* 0x000fc800078efcff */
[----:B------:R-:W-:Y:S01]  /*12170*/  ISETP.GE.AND P0, PT, R11, UR4, PT ;  /* 0x000000040b007c0c */ /* 0x000fe2000bf06270 */
[----:B------:R-:W-:Y:S01]  /*12180*/  IMAD.WIDE R10, R15, 0x2, R28 ;  /* 0x000000020f0a7825 */ /* 0x000fe200078e021c */
[C---:B------:R-:W-:Y:S02]  /*12190*/  LOP3.LUT R15, R14.reuse, 0x32, RZ, 0xfc, !PT ;  /* 0x000000320e0f7812 */ /* 0x040fe400078efcff */
[----:B------:R-:W-:Y:S02]  /*121a0*/  LOP3.LUT R14, R14, 0x2a, RZ, 0xfc, !PT ;  /* 0x0000002a0e0e7812 */ /* 0x000fe400078efcff */
[----:B------:R-:W-:-:S03]  /*121b0*/  PRMT R22, RZ, 0x7610, R22 ;  /* 0x00007610ff167816 */ /* 0x000fc60000000016 */
[----:B------:R-:W-:-:S03]  /*121c0*/  IMAD R14, R14, c[0x0][0x188], RZ ;  /* 0x000062000e0e7a24 */ /* 0x000fc600078e02ff */
[----:B------:R0:W4:Y:S01]  /*121d0*/  @!P1 LDG.E.U16 R22, [R10.64] ;  /* 0x000000060a169981 */ /* 0x000122000c1e1500 */
[----:B------:R-:W-:Y:S01]  /*121e0*/  ISETP.GE.AND P1, PT, R15, UR4, PT ;  /* 0x000000040f007c0c */ /* 0x000fe2000bf26270 */
[----:B------:R-:W-:Y:S01]  /*121f0*/  IMAD.WIDE R14, R14, 0x2, R28 ;  /* 0x000000020e0e7825 */ /* 0x000fe200078e021c */
[----:B0-----:R-:W-:-:S06]  /*12200*/  PRMT R10, RZ, 0x7610, R10 ;  /* 0x00007610ff0a7816 */ /* 0x001fcc000000000a */
[----:B------:R0:W4:Y:S04]  /*12210*/  @!P0 LDG.E.U16 R10, [R14.64] ;  /* 0x000000060e0a8981 */ /* 0x000128000c1e1500 */
[----:B0-----:R-:W0:Y:S01]  /*12220*/  S2R R15, SR_TID.X ;  /* 0x00000000000f7919 */ /* 0x001e220000002100 */
[----:B------:R-:W-:Y:S02]  /*12230*/  PRMT R11, RZ, 0x7610, R11 ;  /* 0x00007610ff0b7816 */ /* 0x000fe4000000000b */
[----:B0-----:R-:W-:-:S04]  /*12240*/  SHF.R.U32.HI R15, RZ, 0x6, R15 ;  /* 0x00000006ff0f7819 */ /* 0x001fc8000001160f */
[----:B------:R-:W-:-:S04]  /*12250*/  SGXT.U32 R15, R15, 0x1 ;  /* 0x000000010f0f781a */ /* 0x000fc80000000000 */
[C---:B------:R-:W-:Y:S02]  /*12260*/  LOP3.LUT R14, R15.reuse, 0x2c, RZ, 0xfc, !PT ;  /* 0x0000002c0f0e7812 */ /* 0x040fe400078efcff */
[----:B------:R-:W-:Y:S02]  /*12270*/  LOP3.LUT R15, R15, 0x32, RZ, 0xfc, !PT ;  /* 0x000000320f0f7812 */ /* 0x000fe400078efcff */
[----:B------:R-:W-:-:S03]  /*12280*/  ISETP.GE.AND P0, PT, R14, UR4, PT ;  /* 0x000000040e007c0c */ /* 0x000fc6000bf06270 */
[----:B------:R-:W-:-:S04]  /*12290*/  IMAD R15, R15, c[0x0][0x188], RZ ;  /* 0x000062000f0f7a24 */ /* 0x000fc800078e02ff */
[----:B------:R-:W-:-:S05]  /*122a0*/  IMAD.WIDE R14, R15, 0x2, R28 ;  /* 0x000000020f0e7825 */ /* 0x000fca00078e021c */
[----:B------:R0:W4:Y:S04]  /*122b0*/  @!P1 LDG.E.U16 R11, [R14.64] ;  /* 0x000000060e0b9981 */ /* 0x000128000c1e1500 */
[----:B0-----:R-:W0:Y:S02]  /*122c0*/  S2R R15, SR_TID.X ;  /* 0x00000000000f7919 */ /* 0x001e240000002100 */
        /* <DEDUP_REMOVED lines=17> */
[----:B---3--:R-:W-:-:S06]  /*123e0*/  PRMT R12, RZ, 0x7610, R12 ;  /* 0x00007610ff0c7816 */ /* 0x008fcc000000000c */
[----:B------:R0:W3:Y:S04]  /*123f0*/  @!P1 LDG.E.U16 R12, [R14.64] ;  /* 0x000000060e0c9981 */ /* 0x0000e8000c1e1500 */
        /* <DEDUP_REMOVED lines=9> */
[----:B------:R-:W3:Y:S04]  /*12490*/  @!P0 LDG.E.U16 R21, [R14.64] ;  /* 0x000000060e158981 */ /* 0x000ee8000c1e1500 */
[----:B----4-:R0:W-:Y:S04]  /*124a0*/  STL [R1+0x50], R22 ;  /* 0x0000501601007387 */ /* 0x0101e80000100800 */
[----:B0-----:R-:W4:Y:S04]  /*124b0*/  LDL.LU R22, [R1+0x1604] ;  /* 0x0016040001167983 */ /* 0x001f280000300800 */
[----:B--2---:R-:W-:Y:S04]  /*124c0*/  STL [R1+0x15cc], R24 ;  /* 0x0015cc1801007387 */ /* 0x004fe80000100800 */
[----:B------:R-:W-:Y:S04]  /*124d0*/  STL [R1+0x15d0], R24 ;  /* 0x0015d01801007387 */ /* 0x000fe80000100800 */
[----:B------:R-:W-:Y:S04]  /*124e0*/  STL [R1+0x15d4], R24 ;  /* 0x0015d41801007387 */ /* 0x000fe80000100800 */
[----:B------:R-:W-:Y:S04]  /*124f0*/  STL [R1+0x15d8], R24 ;  /* 0x0015d81801007387 */ /* 0x000fe80000100800 */
[----:B------:R-:W-:Y:S04]  /*12500*/  STL [R1+0x15dc], R24 ;  /* 0x0015dc1801007387 */ /* 0x000fe80000100800 */
[----:B---3--:R0:W-:Y:S04]  /*12510*/  STL [R1+0x48], R21 ;  /* 0x0000481501007387 */ /* 0x0081e80000100800 */
[----:B0-----:R-:W2:Y:S04]  /*12520*/  LDL.LU R21, [R1+0x1600] ;  /* 0x0016000001157983 */ /* 0x001ea80000300800 */
[----:B------:R-:W0:Y:S01]  /*12530*/  S2R R15, SR_TID.X ;  /* 0x00000000000f7919 */ /* 0x000e220000002100 */
[----:B----4-:R-:W-:-:S02]  /*12540*/  PRMT R22, RZ, 0x7610, R22 ;  /* 0x00007610ff167816 */ /* 0x010fc40000000016 */
        /* <DEDUP_REMOVED lines=27> */
[----:B--2---:R-:W-:-:S06]  /*12700*/  PRMT R21, RZ, 0x7610, R21 ;  /* 0x00007610ff157816 */ /* 0x004fcc0000000015 */
[----:B------:R0:W2:Y:S04]  /*12710*/  @!P1 LDG.E.U16 R21, [R14.64] ;  /* 0x000000060e159981 */ /* 0x0000a8000c1e1500 */
[----:B0-----:R-:W0:Y:S02]  /*12720*/  S2R R15, SR_TID.X ;  /* 0x00000000000f7919 */ /* 0x001e240000002100 */
[----:B0-----:R-:W-:-:S04]  /*12730*/  SHF.R.U32.HI R15, RZ, 0x6, R15 ;  /* 0x00000006ff0f7819 */ /* 0x001fc8000001160f */
[----:B------:R-:W-:-:S04]  /*12740*/  SGXT.U32 R15, R15, 0x1 ;  /* 0x000000010f0f781a */ /* 0x000fc80000000000 */
[----:B------:R-:W-:-:S05]  /*12750*/  LOP3.LUT R15, R15, 0x3e, RZ, 0xfc, !PT ;  /* 0x0000003e0f0f7812 */ /* 0x000fca00078efcff */
[----:B------:R-:W-:-:S04]  /*12760*/  IMAD R15, R15, c[0x0][0x188], RZ ;  /* 0x000062000f0f7a24 */ /* 0x000fc800078e02ff */
[----:B------:R-:W-:-:S05]  /*12770*/  IMAD.WIDE R14, R15, 0x2, R28 ;  /* 0x000000020f0e7825 */ /* 0x000fca00078e021c */
[----:B------:R0:W2:Y:S04]  /*12780*/  @!P0 LDG.E.U16 R0, [R14.64] ;  /* 0x000000060e008981 */ /* 0x0000a8000c1e1500 */
[----:B0-----:R-:W0:Y:S04]  /*12790*/  S2R R15, SR_TID.X ;  /* 0x00000000000f7919 */ /* 0x001e280000002100 */
[----:B---3--:R-:W-:Y:S01]  /*127a0*/  STL [R1+0x15c8], R22 ;  /* 0x0015c81601007387 */ /* 0x008fe20000100800 */
[----:B0-----:R-:W-:-:S03]  /*127b0*/  LOP3.LUT R14, R15, 0x3f, RZ, 0xc0, !PT ;  /* 0x0000003f0f0e7812 */ /* 0x001fc600078ec0ff */
[----:B----4-:R0:W-:Y:S04]  /*127c0*/  STL [R1+0x2c], R2 ;  /* 0x00002c0201007387 */ /* 0x0101e80000100800 */
[----:B0-----:R-:W3:Y:S04]  /*127d0*/  LDL.LU R2, [R1+0x15fc] ;  /* 0x0015fc0001027983 */ /* 0x001ee80000300800 */
[----:B--2---:R-:W-:Y:S04]  /*127e0*/  STL [R1+0x15c4], R21 ;  /* 0x0015c41501007387 */ /* 0x004fe80000100800 */
[----:B------:R-:W-:Y:S04]  /*127f0*/  STL [R1+0xabc], R28 ;  /* 0x000abc1c01007387 */ /* 0x000fe80000100800 */
[----:B------:R-:W-:Y:S04]  /*12800*/  STL [R1+0xab8], R29 ;  /* 0x000ab81d01007387 */ /* 0x000fe80000100800 */
[----:B------:R0:W-:Y:S04]  /*12810*/  STL [R1+0x24], R0 ;  /* 0x0000240001007387 */ /* 0x0001e80000100800 */
[----:B0-----:R-:W2:Y:S04]  /*12820*/  LDL.LU R0, [R1+0x15f8] ;  /* 0x0015f80001007983 */ /* 0x001ea80000300800 */
[----:B------:R-:W3:Y:S01]  /*12830*/  LDL R15, [R1+0x7a0] ;  /* 0x0007a000010f7983 */ /* 0x000ee20000100800 */
[----:B------:R-:W-:-:S02]  /*12840*/  ISETP.GE.AND P0, PT, R14, UR4, PT ;  /* 0x000000040e007c0c */ /* 0x000fc4000bf06270 */
[----:B------:R-:W-:Y:S01]  /*12850*/  PRMT R3, RZ, 0x7610, R3 ;  /* 0x00007610ff037816 */ /* 0x000fe20000000003 */
[----:B------:R-:W-:Y:S01]  /*12860*/  BAR.SYNC.DEFER_BLOCKING 0x0 ;  /* 0x0000000000007b1d */ /* 0x000fe20000010000 */
[----:B---3--:R-:W-:-:S05]  /*12870*/  IADD3 R14, P1, R15, R2, RZ ;  /* 0x000000020f0e7210 */ /* 0x008fca0007f3e0ff */
[----:B------:R-:W2:Y:S02]  /*12880*/  LDL R15, [R1+0x5a0] ;  /* 0x0005a000010f7983 */ /* 0x000ea40000100800 */
[----:B--2---:R-:W-:-:S05]  /*12890*/  IMAD.X R15, R15, 0x1, R0, P1 ;  /* 0x000000010f0f7824 */ /* 0x004fca00008e0600 */
[----:B------:R-:W2:Y:S04]  /*128a0*/  @!P0 LDG.E.U16 R3, [R14.64] ;  /* 0x000000060e038981 */ /* 0x000ea8000c1e1500 */
[----:B--2---:R0:W-:Y:S04]  /*128b0*/  STL [R1+0x8c], R3 ;  /* 0x00008c0301007387 */ /* 0x0041e80000100800 */
[----:B0-----:R-:W2:Y:S04]  /*128c0*/  LDL.LU R3, [R1+0x15f4] ;  /* 0x0015f40001037983 */ /* 0x001ea80000300800 */
[----:B------:R-:W3:Y:S02]  /*128d0*/  LDL R15, [R1+0x79c] ;  /* 0x00079c00010f7983 */ /* 0x000ee40000100800 */
[----:B---3--:R-:W-:-:S02]  /*128e0*/  IADD3 R14, P1, R15, R2, RZ ;  /* 0x000000020f0e7210 */ /* 0x008fc40007f3e0ff */
[----:B------:R-:W3:Y:S01]  /*128f0*/  LDL R15, [R1+0x6f4] ;  /* 0x0006f400010f7983 */ /* 0x000ee20000100800 */
[----:B--2---:R-:W-:Y:S02]  /*12900*/  PRMT R3, RZ, 0x7610, R3 ;  /* 0x00007610ff037816 */ /* 0x004fe40000000003 */
[----:B---3--:R-:W-:-:S05]  /*12910*/  IMAD.X R15, R15, 0x1, R0, P1 ;  /* 0x000000010f0f7824 */ /* 0x008fca00008e0600 */
        /* <DEDUP_REMOVED lines=14> */
[----:B------:R-:W-:Y:S02]  /*12a00*/  PRMT R27, RZ, 0x7610, R27 ;  /* 0x00007610ff1b7816 */ /* 0x000fe4000000001b */
[----:B---3--:R-:W-:-:S05]  /*12a10*/  IMAD.X R15, R15, 0x1, R0, P1 ;  /* 0x000000010f0f7824 */ /* 0x008fca00008e0600 */
[----:B------:R-:W3:Y:S04]  /*12a20*/  @!P0 LDG.E.U16 R27, [R14.64] ;  /* 0x000000060e1b8981 */ /* 0x000ee8000c1e1500 */
[----:B---3--:R0:W-:Y:S04]  /*12a30*/  STL [R1+0x10], R27 ;  /* 0x0000101b01007387 */ /* 0x0081e80000100800 */
[----:B0-----:R-:W3:Y:S04]  /*12a40*/  LDL.LU R27, [R1+0x15e8] ;  /* 0x0015e800011b7983 */ /* 0x001ee80000300800 */
[----:B------:R-:W4:Y:S02]  /*12a50*/  LDL R15, [R1+0x580] ;  /* 0x00058000010f7983 */ /* 0x000f240000100800 */
[----:B----4-:R-:W-:-:S02]  /*12a60*/  IADD3 R14, P1, R15, R2, RZ ;  /* 0x000000020f0e7210 */ /* 0x010fc40007f3e0ff */
[----:B------:R-:W4:Y:S01]  /*12a70*/  LDL R15, [R1+0x440] ;  /* 0x00044000010f7983 */ /* 0x000f220000100800 */
[----:B------:R-:W-:Y:S02]  /*12a80*/  PRMT R28, RZ, 0x7610, R28 ;  /* 0x00007610ff1c7816 */ /* 0x000fe4000000001c */
[----:B----4-:R-:W-:-:S05]  /*12a90*/  IMAD.X R15, R15, 0x1, R0, P1 ;  /* 0x000000010f0f7824 */ /* 0x010fca00008e0600 */
[----:B------:R0:W4:Y:S04]  /*12aa0*/  @!P0 LDG.E.U16 R28, [R14.64] ;  /* 0x000000060e1c8981 */ /* 0x000128000c1e1500 */
[----:B0-----:R-:W2:Y:S04]  /*12ab0*/  LDL R15, [R1+0x784] ;  /* 0x00078400010f7983 */ /* 0x001ea80000100800 */
[----:B----4-:R0:W-:Y:S01]  /*12ac0*/  STL [R1+0xc], R28 ;  /* 0x00000c1c01007387 */ /* 0x0101e20000100800 */
[----:B--2---:R-:W-:-:S03]  /*12ad0*/  IADD3 R14, P1, R15, R2, RZ ;  /* 0x000000020f0e7210 */ /* 0x004fc60007f3e0ff */
[----:B0-----:R-:W2:Y:S04]  /*12ae0*/  LDL R28, [R1+0x6a8] ;  /* 0x0006a800011c7983 */ /* 0x001ea80000100800 */
[----:B------:R-:W4:Y:S01]  /*12af0*/  LDL R15, [R1+0x6c8] ;  /* 0x0006c800010f7983 */ /* 0x000f220000100800 */
[----:B------:R-:W-:Y:S01]  /*12b00*/  PRMT R26, RZ, 0x7610, R26 ;  /* 0x00007610ff1a7816 */ /* 0x000fe2000000001a */
[----:B----4-:R-:W-:-:S05]  /*12b10*/  IMAD.X R15, R15, 0x1, R0, P1 ;  /* 0x000000010f0f7824 */ /* 0x010fca00008e0600 */
[----:B------:R-:W4:Y:S04]  /*12b20*/  @!P0 LDG.E.U16 R26, [R14.64] ;  /* 0x000000060e1a8981 */ /* 0x000f28000c1e1500 */
[----:B----4-:R0:W-:Y:S04]  /*12b30*/  STL [R1+0x8], R26 ;  /* 0x0000081a01007387 */ /* 0x0101e80000100800 */
[----:B0-----:R-:W4:Y:S04]  /*12b40*/  LDL.LU R26, [R1+0x15e4] ;  /* 0x0015e400011a7983 */ /* 0x001f280000300800 */
[----:B------:R-:W2:Y:S02]  /*12b50*/  LDL R15, [R1+0x6bc] ;  /* 0x0006bc00010f7983 */ /* 0x000ea40000100800 */
[----:B--2---:R-:W-:-:S02]  /*12b60*/  IADD3 R14, P1, R15, R2, RZ ;  /* 0x000000020f0e7210 */ /* 0x004fc40007f3e0ff */
[----:B------:R-:W2:Y:S01]  /*12b70*/  LDL R15, [R1+0x56c] ;  /* 0x00056c00010f7983 */ /* 0x000ea20000100800 */
[----:B------:R-:W-:Y:S02]  /*12b80*/  PRMT R25, RZ, 0x7610, R25 ;  /* 0x00007610ff197816 */ /* 0x000fe40000000019 */
[----:B--2---:R-:W-:-:S05]  /*12b90*/  IMAD.X R15, R15, 0x1, R0, P1 ;  /* 0x000000010f0f7824 */ /* 0x004fca00008e0600 */
[----:B------:R-:W2:Y:S04]  /*12ba0*/  @!P0 LDG.E.U16 R25, [R14.64] ;  /* 0x000000060e198981 */ /* 0x000ea8000c1e1500 */
[----:B--2---:R0:W-:Y:S04]  /*12bb0*/  STL [R1+0x4], R25 ;  /* 0x0000041901007387 */ /* 0x0041e80000100800 */
[----:B0-----:R-:W2:Y:S04]  /*12bc0*/  LDL.LU R25, [R1+0x15e0] ;  /* 0x0015e00001197983 */ /* 0x001ea80000300800 */
[----:B------:R-:W2:Y:S02]  /*12bd0*/  LDL R15, [R1+0x560] ;  /* 0x00056000010f7983 */ /* 0x000ea40000100800 */
[----:B--2---:R-:W-:-:S02]  /*12be0*/  IADD3 R14, P1, R15, R2, RZ ;  /* 0x000000020f0e7210 */ /* 0x004fc40007f3e0ff */
[----:B------:R-:W2:Y:S01]  /*12bf0*/  LDL R15, [R1+0x430] ;  /* 0x00043000010f7983 */ /* 0x000ea20000100800 */
[----:B------:R-:W-:Y:S02]  /*12c00*/  PRMT R24, RZ, 0x7610, R24 ;  /* 0x00007610ff187816 */ /* 0x000fe40000000018 */
[----:B--2---:R-:W-:-:S05]  /*12c10*/  IMAD.X R15, R15, 0x1, R0, P1 ;  /* 0x000000010f0f7824 */ /* 0x004fca00008e0600 */
[----:B------:R0:W2:Y:S04]  /*12c20*/  @!P0 LDG.E.U16 R24, [R14.64] ;  /* 0x000000060e188981 */ /* 0x0000a8000c1e1500 */
[----:B0-----:R-:W4:Y:S01]  /*12c30*/  LDL R15, [R1+0x774] ;  /* 0x00077400010f7983 */ /* 0x001f220000100800 */
[----:B---3--:R-:W-:-:S03]  /*12c40*/  PRMT R27, RZ, 0x7610, R27 ;  /* 0x00007610ff1b7816 */ /* 0x008fc6000000001b */
[----:B--2---:R0:W-:Y:S01]  /*12c50*/  STL [R1], R24 ;  /* 0x0000001801007387 */ /* 0x0041e20000100800 */
[----:B----4-:R-:W-:-:S03]  /*12c60*/  IADD3 R14, P1, R15, R2, RZ ;  /* 0x000000020f0e7210 */ /* 0x010fc60007f3e0ff */
[----:B0-----:R-:W2:Y:S02]  /*12c70*/  LDL R24, [R1+0x54c] ;  /* 0x00054c0001187983 */ /* 0x001ea40000100800 */
[----:B------:R-:W-:Y:S02]  /*12c80*/  IMAD.X R15, R28, 0x1, R0, P1 ;  /* 0x000000011c0f7824 */ /* 0x000fe400008e0600 */
[----:B------:R-:W3:Y:S04]  /*12c90*/  LDL R28, [R1+0x420] ;  /* 0x00042000011c7983 */ /* 0x000ee80000100800 */
[----:B------:R0:W4:Y:S04]  /*12ca0*/  @!P0 LDG.E.U16 R27, [R14.64] ;  /* 0x000000060e1b8981 */ /* 0x000128000c1e1500 */
[----:B0-----:R-:W2:Y:S01]  /*12cb0*/  LDL R15, [R1+0x69c] ;  /* 0x00069c00010f7983 */ /* 0x001ea20000100800 */
[----:B------:R-:W-:-:S03]  /*12cc0*/  PRMT R26, RZ, 0x7610, R26 ;  /* 0x00007610ff1a7816 */ /* 0x000fc6000000001a */
[----:B----4-:R-:W-:Y:S04]  /*12cd0*/  STL [R1+0x1588], R27 ;  /* 0x0015881b01007387 */ /* 0x010fe80000100800 */
[----:B------:R-:W-:Y:S01]  /*12ce0*/  STL [R1+0x158c], R27 ;  /* 0x00158c1b01007387 */ /* 0x000fe20000100800 */
[----:B--2---:R-:W-:-:S03]  /*12cf0*/  IADD3 R14, P1, R15, R2, RZ ;  /* 0x000000020f0e7210 */ /* 0x004fc60007f3e0ff */
[----:B------:R-:W-:Y:S02]  /*12d00*/  STL [R1+0x1590], R27 ;  /* 0x0015901b01007387 */ /* 0x000fe40000100800 */
[----:B------:R-:W-:Y:S02]  /*12d10*/  IMAD.X R15, R24, 0x1, R0, P1 ;  /* 0x00000001180f7824 */ /* 0x000fe400008e0600 */
[----:B------:R-:W-:Y:S04]  /*12d20*/  STL [R1+0x1594], R27 ;  /* 0x0015941b01007387 */ /* 0x000fe80000100800 */
[----:B------:R-:W-:Y:S04]  /*12d30*/  STL [R1+0x1598], R27 ;  /* 0x0015981b01007387 */ /* 0x000fe80000100800 */
[----:B------:R-:W-:Y:S04]  /*12d40*/  STL [R1+0x159c], R27 ;  /* 0x00159c1b01007387 */ /* 0x000fe80000100800 */
[----:B------:R-:W-:Y:S04]  /*12d50*/  STL [R1+0x15a0], R27 ;  /* 0x0015a01b01007387 */ /* 0x000fe80000100800 */
[----:B------:R0:W-:Y:S04]  /*12d60*/  STL [R1+0x15a4], R27 ;  /* 0x0015a41b01007387 */ /* 0x0001e80000100800 */
[----:B------:R1:W2:Y:S01]  /*12d70*/  @!P0 LDG.E.U16 R26, [R14.64] ;  /* 0x000000060e1a8981 */ /* 0x0002a2000c1e1500 */
[----:B------:R-:W-:-:S03]  /*12d80*/  PRMT R25, RZ, 0x7610, R25 ;  /* 0x00007610ff197816 */ /* 0x000fc60000000019 */
[----:B------:R-:W4:Y:S04]  /*12d90*/  LDL R24, [R1+0x764] ;  /* 0x0007640001187983 */ /* 0x000f280000100800 */
[----:B0-----:R-:W3:Y:S04]  /*12da0*/  LDL R27, [R1+0x52c] ;  /* 0x00052c00011b7983 */ /* 0x001ee80000100800 */
[----:B-1----:R-:W3:Y:S04]  /*12db0*/  LDL R15, [R1+0x540] ;  /* 0x00054000010f7983 */ /* 0x002ee80000100800 */
[----:B--2---:R-:W-:Y:S04]  /*12dc0*/  STL [R1+0x15a8], R26 ;  /* 0x0015a81a01007387 */ /* 0x004fe80000100800 */
[----:B------:R-:W-:Y:S01]  /*12dd0*/  STL [R1+0x15ac], R26 ;  /* 0x0015ac1a01007387 */ /* 0x000fe20000100800 */
[----:B---3--:R-:W-:-:S03]  /*12de0*/  IADD3 R14, P1, R15, R2, RZ ;  /* 0x000000020f0e7210 */ /* 0x008fc60007f3e0ff */
[----:B------:R-:W-:Y:S02]  /*12df0*/  STL [R1+0x15b0], R26 ;  /* 0x0015b01a01007387 */ /* 0x000fe40000100800 */
[----:B------:R-:W-:Y:S02]  /*12e00*/  IMAD.X R15, R28, 0x1, R0, P1 ;  /* 0x000000011c0f7824 */ /* 0x000fe400008e0600 */
[----:B------:R-:W-:Y:S04]  /*12e10*/  STL [R1+0x15b4], R26 ;  /* 0x0015b41a01007387 */ /* 0x000fe80000100800 */
[----:B------:R-:W-:Y:S04]  /*12e20*/  STL [R1+0x15b8], R26 ;  /* 0x0015b81a01007387 */ /* 0x000fe80000100800 */
[----:B------:R-:W-:Y:S04]  /*12e30*/  STL [R1+0x15bc], R26 ;  /* 0x0015bc1a01007387 */ /* 0x000fe80000100800 */
[----:B------:R-:W-:Y:S04]  /*12e40*/  STL [R1+0x15c0], R26 ;  /* 0x0015c01a01007387 */ /* 0x000fe80000100800 */
[----:B------:R0:W2:Y:S04]  /*12e50*/  @!P0 LDG.E.U16 R25, [R14.64] ;  /* 0x000000060e198981 */ /* 0x0000a8000c1e1500 */
[----:B------:R1:W-:Y:S04]  /*12e60*/  STS.U16 [R3+0x9000], R7 ;  /* 0x0090000703007388 */ /* 0x0003e80000000400 */
[----:B------:R3:W-:Y:S04]  /*12e70*/  STS.U16 [R3+0x8c00], R18 ;  /* 0x008c001203007388 */ /* 0x0007e80000000400 */
[----:B0-----:R-:W2:Y:S01]  /*12e80*/  LDL R15, [R1+0x688] ;  /* 0x00068800010f7983 */ /* 0x001ea20000100800 */
[----:B----4-:R-:W-:-:S03]  /*12e90*/  IADD3 R14, P1, R24, R2, RZ ;  /* 0x00000002180e7210 */ /* 0x010fc60007f3e0ff */
[----:B-1----:R-:W4:Y:S01]  /*12ea0*/  LDL R7, [R1+0x67c] ;  /* 0x00067c0001077983 */ /* 0x002f220000100800 */
[----:B---3--:R-:W-:-:S03]  /*12eb0*/  PRMT R18, RZ, 0x7610, R18 ;  /* 0x00007610ff127816 */ /* 0x008fc60000000012 */
[----:B------:R-:W3:Y:S04]  /*12ec0*/  LDL R28, [R1+0x410] ;  /* 0x00041000011c7983 */ /* 0x000ee80000100800 */
[----:B------:R4:W-:Y:S04]  /*12ed0*/  STS.U16 [R3+0x9400], R6 ;  /* 0x0094000603007388 */ /* 0x0009e80000000400 */
[----:B------:R0:W-:Y:S04]  /*12ee0*/  STS.U16 [R3+0x8800], R17 ;  /* 0x0088001103007388 */ /* 0x0001e80000000400 */
[----:B------:R1:W-:Y:S04]  /*12ef0*/  STS.U16 [R3+0x8400], R16 ;  /* 0x0084001003007388 */ /* 0x0003e80000000400 */
[----:B------:R-:W3:Y:S01]  /*12f00*/  LDL R24, [R1+0x754] ;  /* 0x0007540001187983 */ /* 0x000ee20000100800 */
[----:B--2---:R-:W-:-:S05]  /*12f10*/  IMAD.X R15, R15, 0x1, R0, P1 ;  /* 0x000000010f0f7824 */ /* 0x004fca00008e0600 */
[----:B------:R2:W3:Y:S04]  /*12f20*/  @!P0 LDG.E.U16 R18, [R14.64] ;  /* 0x000000060e128981 */ /* 0x0004e8000c1e1500 */
[----:B--2---:R-:W2:Y:S01]  /*12f30*/  LDL R15, [R1+0x520] ;  /* 0x00052000010f7983 */ /* 0x004ea20000100800 */
[-C--:B----4-:R-:W-:Y:S02]  /*12f40*/  IADD3 R6, P1, R7, R2.reuse, RZ ;  /* 0x0000000207067210 */ /* 0x090fe40007f3e0ff */
[----:B0-----:R-:W-:Y:S01]  /*12f50*/  PRMT R17, RZ, 0x7610, R17 ;  /* 0x00007610ff117816 */ /* 0x001fe20000000011 */
[----:B------:R0:W-:Y:S02]  /*12f60*/  STS.U16 [R3+0x9800], R5 ;  /* 0x0098000503007388 */ /* 0x0001e40000000400 */
[----:B------:R-:W-:Y:S01]  /*12f70*/  IMAD.X R7, R27, 0x1, R0, P1 ;  /* 0x000000011b077824 */ /* 0x000fe200008e0600 */
[----:B-1----:R-:W-:Y:S01]  /*12f80*/  PRMT R16, RZ, 0x7610, R16 ;  /* 0x00007610ff107816 */ /* 0x002fe20000000010 */
[----:B------:R-:W4:Y:S04]  /*12f90*/  LDL R27, [R1+0x65c] ;  /* 0x00065c00011b7983 */ /* 0x000f280000100800 */
[----:B------:R2:W4:Y:S04]  /*12fa0*/  @!P0 LDG.E.U16 R17, [R6.64] ;  /* 0x0000000606118981 */ /* 0x000528000c1e1500 */
[----:B------:R1:W-:Y:S04]  /*12fb0*/  STS.U16 [R3+0x9c00], R4 ;  /* 0x009c000403007388 */ /* 0x0003e80000000400 */
[----:B------:R-:W4:Y:S01]  /*12fc0*/  LDL R14, [R1+0x744] ;  /* 0x00074400010e7983 */ /* 0x000f220000100800 */
[----:B--2---:R-:W-:-:S02]  /*12fd0*/  IADD3 R6, P1, R15, R2, RZ ;  /* 0x000000020f067210 */ /* 0x004fc40007f3e0ff */
[----:B0-----:R-:W-:Y:S01]  /*12fe0*/  PRMT R5, RZ, 0x7610, R5 ;  /* 0x00007610ff057816 */ /* 0x001fe20000000005 */
[----:B------:R-:W2:Y:S02]  /*12ff0*/  LDL R15, [R1+0x400] ;  /* 0x00040000010f7983 */ /* 0x000ea40000100800 */
[----:B---3--:R-:W-:Y:S01]  /*13000*/  IMAD.X R7, R28, 0x1, R0, P1 ;  /* 0x000000011c077824 */ /* 0x008fe200008e0600 */
[----:B-1----:R-:W-:Y:S01]  /*13010*/  PRMT R4, RZ, 0x7610, R4 ;  /* 0x00007610ff047816 */ /* 0x002fe20000000004 */
[----:B------:R-:W3:Y:S04]  /*13020*/  LDL R28, [R1+0x648] ;  /* 0x00064800011c7983 */ /* 0x000ee80000100800 */
[----:B------:R0:W2:Y:S04]  /*13030*/  @!P0 LDG.E.U16 R16, [R6.64] ;  /* 0x0000000606108981 */ /* 0x0000a8000c1e1500 */
[----:B0-----:R-:W2:Y:S01]  /*13040*/  LDL R7, [R1+0x668] ;  /* 0x0006680001077983 */ /* 0x001ea20000100800 */
[----:B------:R-:W-:-:S05]  /*13050*/  IADD3 R6, P1, R24, R2, RZ ;  /* 0x0000000218067210 */ /* 0x000fca0007f3e0ff */
[----:B--2---:R-:W-:-:S05]  /*13060*/  IMAD.X R7, R7, 0x1, R0, P1 ;  /* 0x0000000107077824 */ /* 0x004fca00008e0600 */
[----:B------:R0:W2:Y:S04]  /*13070*/  @!P0 LDG.E.U16 R5, [R6.64] ;  /* 0x0000000606058981 */ /* 0x0000a8000c1e1500 */
[----:B0-----:R-:W2:Y:S01]  /*13080*/  LDL R7, [R1+0x50c] ;  /* 0x00050c0001077983 */ /* 0x001ea20000100800 */
[----:B----4-:R-:W-:-:S03]  /*13090*/  IADD3 R6, P1, R27, R2, RZ ;  /* 0x000000021b067210 */ /* 0x010fc60007f3e0ff */
[----:B------:R0:W-:Y:S04]  /*130a0*/  STS.U16 [R3+0x8000], R13 ;  /* 0x0080000d03007388 */ /* 0x0001e80000000400 */
[----:B------:R-:W4:Y:S01]  /*130b0*/  LDL R27, [R1+0x4ec] ;  /* 0x0004ec00011b7983 */ /* 0x000f220000100800 */
[----:B--2---:R-:W-:-:S05]  /*130c0*/  IMAD.X R7, R7, 0x1, R0, P1 ;  /* 0x0000000107077824 */ /* 0x004fca00008e0600 */
[----:B------:R1:W2:Y:S04]  /*130d0*/  @!P0 LDG.E.U16 R4, [R6.64] ;  /* 0x0000000606048981 */ /* 0x0002a8000c1e1500 */
[----:B-1----:R-:W2:Y:S01]  /*130e0*/  LDL R7, [R1+0x500] ;  /* 0x0005000001077983 */ /* 0x002ea20000100800 */
[----:B0-----:R-:W-:Y:S02]  /*130f0*/  PRMT R13, RZ, 0x7610, R13 ;  /* 0x00007610ff0d7816 */ /* 0x001fe4000000000d */
[----:B--2---:R-:W-:-:S05]  /*13100*/  IADD3 R6, P1, R7, R2, RZ ;  /* 0x0000000207067210 */ /* 0x004fca0007f3e0ff */
[----:B------:R-:W-:Y:S01]  /*13110*/  IMAD.X R7, R15, 0x1, R0, P1 ;  /* 0x000000010f077824 */ /* 0x000fe200008e0600 */
[----:B------:R-:W-:-:S04]  /*13120*/  IADD3 R14, P1, R14, R2, RZ ;  /* 0x000000020e0e7210 */ /* 0x000fc80007f3e0ff */
[----:B------:R0:W2:Y:S01]  /*13130*/  @!P0 LDG.E.U16 R13, [R6.64] ;  /* 0x00000006060d8981 */ /* 0x0000a2000c1e1500 */
[----:B---3--:R-:W-:Y:S01]  /*13140*/  IMAD.X R15, R28, 0x1, R0, P1 ;  /* 0x000000011c0f7824 */ /* 0x008fe200008e0600 */
[----:B------:R-:W-:Y:S02]  /*13150*/  LOP3.LUT R24, R3, 0x20, RZ, 0x3c, !PT ;  /* 0x0000002003187812 */ /* 0x000fe400078e3cff */
[----:B------:R-:W3:Y:S01]  /*13160*/  LDL R28, [R1+0x628] ;  /* 0x00062800011c7983 */ /* 0x000ee20000100800 */
[----:B0-----:R-:W-:-:S06]  /*13170*/  PRMT R6, RZ, 0x7610, R6 ;  /* 0x00007610ff067816 */ /* 0x001fcc0000000006 */
[----:B------:R0:W2:Y:S04]  /*13180*/  @!P0 LDG.E.U16 R6, [R14.64] ;  /* 0x000000060e068981 */ /* 0x0000a8000c1e1500 */
[----:B0-----:R-:W2:Y:S01]  /*13190*/  LDL R15, [R1+0x63c] ;  /* 0x00063c00010f7983 */ /* 0x001ea20000100800 */
[----:B------:R-:W-:Y:S02]  /*131a0*/  PRMT R7, RZ, 0x7610, R7 ;  /* 0x00007610ff077816 */ /* 0x000fe40000000007 */
[----:B--2---:R-:W-:-:S05]  /*131b0*/  IADD3 R14, P1, R15, R2, RZ ;  /* 0x000000020f0e7210 */ /* 0x004fca0007f3e0ff */
[----:B----4-:R-:W-:Y:S01]  /*131c0*/  IMAD.X R15, R27, 0x1, R0, P1 ;  /* 0x000000011b0f7824 */ /* 0x010fe200008e0600 */
[----:B------:R-:W-:Y:S04]  /*131d0*/  STS.U16 [R24+0x8100], R20 ;  /* 0x0081001418007388 */ /* 0x000fe80000000400 */
[----:B------:R0:W2:Y:S04]  /*131e0*/  @!P0 LDG.E.U16 R7, [R14.64] ;  /* 0x000000060e078981 */ /* 0x0000a8000c1e1500 */
[----:B------:R-:W4:Y:S04]  /*131f0*/  LDL R27, [R1+0x4c0] ;  /* 0x0004c000011b7983 */ /* 0x000f280000100800 */
[----:B0-----:R-:W2:Y:S02]  /*13200*/  LDL R15, [R1+0x4e0] ;  /* 0x0004e000010f7983 */ /* 0x001ea40000100800 */
[----:B--2---:R-:W-:-:S02]  /*13210*/  IADD3 R14, P1, R15, R2, RZ ;  /* 0x000000020f0e7210 */ /* 0x004fc40007f3e0ff */
[----:B------:R-:W2:Y:S04]  /*13220*/  LDL R15, [R1+0x3f0] ;  /* 0x0003f000010f7983 */ /* 0x000ea80000100800 */
[----:B------:R-:W-:Y:S04]  /*13230*/  STS.U16 [R24+0x8500], R19 ;  /* 0x0085001318007388 */ /* 0x000fe80000000400 */
[----:B------:R-:W-:Y:S04]  /*13240*/  STS.U16 [R24+0x8900], R23 ;  /* 0x0089001718007388 */ /* 0x000fe80000000400 */
[----:B------:R0:W-:Y:S02]  /*13250*/  STS.U16 [R24+0x8d00], R8 ;  /* 0x008d000818007388 */ /* 0x0001e40000000400 */
[----:B0-----:R-:W-:Y:S01]  /*13260*/  PRMT R8, RZ, 0x7610, R8 ;  /* 0x00007610ff087816 */ /* 0x001fe20000000008 */
[----:B--2---:R-:W-:-:S05]  /*13270*/  IMAD.X R15, R15, 0x1, R0, P1 ;  /* 0x000000010f0f7824 */ /* 0x004fca00008e0600 */
[----:B------:R0:W2:Y:S04]  /*13280*/  @!P0 LDG.E.U16 R8, [R14.64] ;  /* 0x000000060e088981 */ /* 0x0000a8000c1e1500 */
[----:B0-----:R-:W2:Y:S04]  /*13290*/  LDL R15, [R1+0x734] ;  /* 0x00073400010f7983 */ /* 0x001ea80000100800 */
[----:B------:R-:W-:Y:S04]  /*132a0*/  STS.U16 [R24+0x9100], R9 ;  /* 0x0091000918007388 */ /* 0x000fe80000000400 */
[----:B------:R0:W-:Y:S04]  /*132b0*/  STS.U16 [R24+0x9500], R10 ;  /* 0x0095000a18007388 */ /* 0x0001e80000000400 */
[----:B------:R1:W-:Y:S04]  /*132c0*/  STS.U16 [R24+0x9900], R11 ;  /* 0x0099000b18007388 */ /* 0x0003e80000000400 */
[----:B0-----:R-:W4:Y:S01]  /*132d0*/  LDL R10, [R1+0x61c] ;  /* 0x00061c00010a7983 */ /* 0x001f220000100800 */
[----:B--2---:R-:W-:-:S05]  /*132e0*/  IADD3 R14, P1, R15, R2, RZ ;  /* 0x000000020f0e7210 */ /* 0x004fca0007f3e0ff */
[----:B---3--:R-:W-:Y:S02]  /*132f0*/  IMAD.X R15, R28, 0x1, R0, P1 ;  /* 0x000000011c0f7824 */ /* 0x008fe400008e0600 */
[----:B------:R-:W2:Y:S04]  /*13300*/  LDL.LU R28, [R1+0x1c] ;  /* 0x00001c00011c7983 */ /* 0x000ea80000300800 */
[----:B-1----:R-:W3:Y:S04]  /*13310*/  LDL.LU R24, [R1+0x15dc] ;  /* 0x0015dc0001187983 */ /* 0x002ee80000300800 */
[----:B------:R-:W2:Y:S01]  /*13320*/  LDL R11, [R1+0x4cc] ;  /* 0x0004cc00010b7983 */ /* 0x000ea20000100800 */
[----:B------:R-:W-:-:S02]  /*13330*/  PRMT R9, RZ, 0x7610, R9 ;  /* 0x00007610ff097816 */ /* 0x000fc40000000009 */
[----:B----4-:R-:W-:-:S04]  /*13340*/  IADD3 R10, P1, R10, R2, RZ ;  /* 0x000000020a0a7210 */ /* 0x010fc80007f3e0ff */
[----:B------:R0:W4:Y:S02]  /*13350*/  @!P0 LDG.E.U16 R9, [R14.64] ;  /* 0x000000060e098981 */ /* 0x000124000c1e1500 */
[----:B0-----:R-:W-:Y:S01]  /*13360*/  PRMT R14, RZ, 0x7610, R14 ;  /* 0x00007610ff0e7816 */ /* 0x001fe2000000000e */
[----:B--2---:R-:W-:-:S05]  /*13370*/  IMAD.X R11, R11, 0x1, R0, P1 ;  /* 0x000000010b0b7824 */ /* 0x004fca00008e0600 */
[----:B------:R0:W2:Y:S02]  /*13380*/  @!P0 LDG.E.U16 R14, [R10.64] ;  /* 0x000000060a0e8981 */ /* 0x0000a4000c1e1500 */
[----:B0-----:R-:W-:-:S05]  /*13390*/  LOP3.LUT R11, R3, 0x20, RZ, 0x3c, !PT ;  /* 0x00000020030b7812 */ /* 0x001fca00078e3cff */
[----:B------:R0:W-:Y:S04]  /*133a0*/  STS.U16 [R11+0x9d00], R12 ;  /* 0x009d000c0b007388 */ /* 0x0001e80000000400 */
[----:B0-----:R-:W2:Y:S01]  /*133b0*/  LDL R11, [R1+0x3e0] ;  /* 0x0003e000010b7983 */ /* 0x001ea20000100800 */
[----:B------:R-:W-:Y:S02]  /*133c0*/  IADD3 R10, P1, R27, R2, RZ ;  /* 0x000000021b0a7210 */ /* 0x000fe40007f3e0ff */
[----:B------:R-:W-:-:S03]  /*133d0*/  PRMT R15, RZ, 0x7610, R15 ;  /* 0x00007610ff0f7816 */ /* 0x000fc6000000000f */
[----:B--2---:R-:W-:-:S05]  /*133e0*/  IMAD.X R11, R11, 0x1, R0, P1 ;  /* 0x000000010b0b7824 */ /* 0x004fca00008e0600 */
[----:B------:R0:W2:Y:S04]  /*133f0*/  @!P0 LDG.E.U16 R15, [R10.64] ;  /* 0x000000060a0f8981 */ /* 0x0000a8000c1e1500 */
[----:B0-----:R-:W2:Y:S04]  /*13400*/  LDL.LU R10, [R1+0x20] ;  /* 0x00002000010a7983 */ /* 0x001ea80000300800 */
[----:B------:R-:W3:Y:S01]  /*13410*/  LDL R11, [R1+0x724] ;  /* 0x00072400010b7983 */ /* 0x000ee20000100800 */
[----:B------:R-:W-:-:S05]  /*13420*/  LOP3.LUT R27, R3, 0x40, RZ, 0x3c, !PT ;  /* 0x00000040031b7812 */ /* 0x000fca00078e3cff */
[----:B--2---:R3:W-:Y:S02]  /*13430*/  STS.U16 [R27+0x8200], R10 ;  /* 0x0082000a1b007388 */ /* 0x0047e40000000400 */
[----:B---3--:R-:W-:Y:S02]  /*13440*/  IADD3 R10, P1, R11, R2, RZ ;  /* 0x000000020b0a7210 */ /* 0x008fe40007f3e0ff */
[----:B------:R-:W2:Y:S01]  /*13450*/  LDL R11, [R1+0x608] ;  /* 0x00060800010b7983 */ /* 0x000ea20000100800 */
[----:B------:R-:W-:Y:S02]  /*13460*/  PRMT R24, RZ, 0x7610, R24 ;  /* 0x00007610ff187816 */ /* 0x000fe40000000018 */
[----:B--2---:R-:W-:-:S05]  /*13470*/  IMAD.X R11, R11, 0x1, R0, P1 ;  /* 0x000000010b0b7824 */ /* 0x004fca00008e0600 */
[----:B------:R-:W2:Y:S04]  /*13480*/  @!P0 LDG.E.U16 R24, [R10.64] ;  /* 0x000000060a188981 */ /* 0x000ea8000c1e1500 */
[----:B--2---:R0:W-:Y:S04]  /*13490*/  STL [R1+0x20], R24 ;  /* 0x0000201801007387 */ /* 0x0041e80000100800 */
[----:B0-----:R-:W2:Y:S04]  /*134a0*/  LDL.LU R24, [R1+0x15d8] ;  /* 0x0015d80001187983 */ /* 0x001ea80000300800 */
[----:B------:R-:W3:Y:S04]  /*134b0*/  LDL.LU R10, [R1+0x34] ;  /* 0x00003400010a7983 */ /* 0x000ee80000300800 */
[----:B------:R-:W2:Y:S04]  /*134c0*/  LDL R11, [R1+0x5fc] ;  /* 0x0005fc00010b7983 */ /* 0x000ea80000100800 */
[----:B---3--:R2:W-:Y:S02]  /*134d0*/  STS.U16 [R27+0x8600], R10 ;  /* 0x0086000a1b007388 */ /* 0x0085e40000000400 */
[----:B--2---:R-:W-:-:S02]  /*134e0*/  IADD3 R10, P1, R11, R2, RZ ;  /* 0x000000020b0a7210 */ /* 0x004fc40007f3e0ff */
        /* <DEDUP_REMOVED lines=23> */
[----:B------:R0:W2:Y:S04]  /*13660*/  @!P0 LDG.E.U16 R29, [R10.64] ;  /* 0x000000060a1d8981 */ /* 0x0000a8000c1e1500 */
[----:B0-----:R-:W3:Y:S04]  /*13670*/  LDL R11, [R1+0x5dc] ;  /* 0x0005dc00010b7983 */ /* 0x001ee80000100800 */
[----:B------:R0:W-:Y:S04]  /*13680*/  STS.U16 [R27+0x9200], R28 ;  /* 0x0092001c1b007388 */ /* 0x0001e80000000400 */
[----:B0-----:R-:W4:Y:S04]  /*13690*/  LDL R27, [R1+0x46c] ;  /* 0x00046c00011b7983 */ /* 0x001f280000100800 */
[----:B------:R-:W4:Y:S04]  /*136a0*/  LDL.LU R28, [R1+0x6f0] ;  /* 0x0006f000011c7983 */ /* 0x000f280000300800 */
[----:B--2---:R0:W-:Y:S04]  /*136b0*/  STL [R1+0x3c], R29 ;  /* 0x00003c1d01007387 */ /* 0x0041e80000100800 */
[----:B0-----:R-:W2:Y:S01]  /*136c0*/  LDL.LU R29, [R1+0x798] ;  /* 0x00079800011d7983 */ /* 0x001ea20000300800 */
[----:B---3--:R-:W-:-:S03]  /*136d0*/  IADD3 R10, P1, R11, R2, RZ ;  /* 0x000000020b0a7210 */ /* 0x008fc60007f3e0ff */
[----:B------:R-:W3:Y:S01]  /*136e0*/  LDL R11, [R1+0x48c] ;  /* 0x00048c00010b7983 */ /* 0x000ee20000100800 */
[----:B------:R-:W-:Y:S01]  /*136f0*/  PRMT R24, RZ, 0x7610, R24 ;  /* 0x00007610ff187816 */ /* 0x000fe20000000018 */
[----:B---3--:R-:W-:-:S05]  /*13700*/  IMAD.X R11, R11, 0x1, R0, P1 ;  /* 0x000000010b0b7824 */ /* 0x008fca00008e0600 */
[----:B------:R-:W3:Y:S04]  /*13710*/  @!P0 LDG.E.U16 R24, [R10.64] ;  /* 0x000000060a188981 */ /* 0x000ee8000c1e1500 */
[----:B---3--:R0:W-:Y:S04]  /*13720*/  STL [R1+0x38], R24 ;  /* 0x0000381801007387 */ /* 0x0081e80000100800 */
[----:B0-----:R-:W3:Y:S04]  /*13730*/  LDL.LU R24, [R1+0x15cc] ;  /* 0x0015cc0001187983 */ /* 0x001ee80000300800 */
[----:B------:R-:W2:Y:S01]  /*13740*/  LDL R11, [R1+0x480] ;  /* 0x00048000010b7983 */ /* 0x000ea20000100800 */
[----:B------:R-:W-:-:S05]  /*13750*/  LOP3.LUT R10, R3, 0x40, RZ, 0x3c, !PT ;  /* 0x00000040030a7812 */ /* 0x000fca00078e3cff */
[----:B---3--:R2:W-:Y:S02]  /*13760*/  STS.U16 [R10+0x9600], R24 ;  /* 0x009600180a007388 */ /* 0x0085e40000000400 */
[----:B--2---:R-:W-:Y:S02]  /*13770*/  IADD3 R10, P1, R11, R2, RZ ;  /* 0x000000020b0a7210 */ /* 0x004fe40007f3e0ff */
[----:B------:R-:W2:Y:S01]  /*13780*/  LDL R11, [R1+0x3c0] ;  /* 0x0003c000010b7983 */ /* 0x000ea20000100800 */
[----:B------:R-:W-:Y:S02]  /*13790*/  PRMT R22, RZ, 0x7610, R22 ;  /* 0x00007610ff167816 */ /* 0x000fe40000000016 */
[----:B--2---:R-:W-:-:S05]  /*137a0*/  IMAD.X R11, R11, 0x1, R0, P1 ;  /* 0x000000010b0b7824 */ /* 0x004fca00008e0600 */
[----:B------:R-:W2:Y:S04]  /*137b0*/  @!P0 LDG.E.U16 R22, [R10.64] ;  /* 0x000000060a168981 */ /* 0x000ea8000c1e1500 */
[----:B--2---:R0:W-:Y:S04]  /*137c0*/  STL [R1+0x30], R22 ;  /* 0x0000301601007387 */ /* 0x0041e80000100800 */
        /* <DEDUP_REMOVED lines=11> */
[----:B------:R-:W3:Y:S01]  /*13880*/  LDL R11, [R1+0x5bc] ;  /* 0x0005bc00010b7983 */ /* 0x000ee20000100800 */
[----:B------:R-:W-:-:S02]  /*13890*/  LOP3.LUT R10, R3, 0x40, RZ, 0x3c, !PT ;  /* 0x00000040030a7812 */ /* 0x000fc400078e3cff */
[----:B------:R-:W-:-:S03]  /*138a0*/  PRMT R24, RZ, 0x7610, R24 ;  /* 0x00007610ff187816 */ /* 0x000fc60000000018 */
[----:B--2---:R3:W-:Y:S02]  /*138b0*/  STS.U16 [R10+0x9e00], R21 ;  /* 0x009e00150a007388 */ /* 0x0047e40000000400 */
[----:B---3--:R-:W-:-:S05]  /*138c0*/  IADD3 R10, P1, R11, R2, RZ ;  /* 0x000000020b0a7210 */ /* 0x008fca0007f3e0ff */
[----:B----4-:R-:W-:-:S05]  /*138d0*/  IMAD.X R11, R27, 0x1, R0, P1 ;  /* 0x000000011b0b7824 */ /* 0x010fca00008e0600 */
[----:B------:R0:W2:Y:S04]  /*138e0*/  @!P0 LDG.E.U16 R24, [R10.64] ;  /* 0x000000060a188981 */ /* 0x0000a8000c1e1500 */
[----:B0-----:R-:W3:Y:S04]  /*138f0*/  LDL.LU R10, [R1+0x58] ;  /* 0x00005800010a7983 */ /* 0x001ee80000300800 */
[----:B------:R-:W4:Y:S01]  /*13900*/  LDL R11, [R1+0x460] ;  /* 0x00046000010b7983 */ /* 0x000f220000100800 */
[----:B------:R-:W-:-:S03]  /*13910*/  LOP3.LUT R27, R3, 0x60, RZ, 0x3c, !PT ;  /* 0x00000060031b7812 */ /* 0x000fc600078e3cff */
[----:B--2---:R-:W-:Y:S04]  /*13920*/  STL [R1+0x1580], R24 ;  /* 0x0015801801007387 */ /* 0x004fe80000100800 */
[----:B------:R-:W-:Y:S04]  /*13930*/  STL [R1+0x1584], R24 ;  /* 0x0015841801007387 */ /* 0x000fe80000100800 */
[----:B---3--:R4:W-:Y:S02]  /*13940*/  STS.U16 [R27+0x8300], R10 ;  /* 0x0083000a1b007388 */ /* 0x0089e40000000400 */
[----:B----4-:R-:W-:-:S02]  /*13950*/  IADD3 R10, P1, R11, R2, RZ ;  /* 0x000000020b0a7210 */ /* 0x010fc40007f3e0ff */
[----:B------:R-:W2:Y:S01]  /*13960*/  LDL R11, [R1+0x3b0] ;  /* 0x0003b000010b7983 */ /* 0x000ea20000100800 */
[----:B------:R-:W-:Y:S02]  /*13970*/  PRMT R26, RZ, 0x7610, R26 ;  /* 0x00007610ff1a7816 */ /* 0x000fe4000000001a */
[----:B--2---:R-:W-:-:S05]  /*13980*/  IMAD.X R11, R11, 0x1, R0, P1 ;  /* 0x000000010b0b7824 */ /* 0x004fca00008e0600 */
[----:B------:R-:W2:Y:S04]  /*13990*/  @!P0 LDG.E.U16 R26, [R10.64] ;  /* 0x000000060a1a8981 */ /* 0x000ea8000c1e1500 */
[----:B--2---:R0:W-:Y:S04]  /*139a0*/  STL [R1+0x28], R26 ;  /* 0x0000281a01007387 */ /* 0x0041e80000100800 */
[----:B0-----:R-:W2:Y:S04]  /*139b0*/  LDL.LU R26, [R1+0x15c0] ;  /* 0x0015c000011a7983 */ /* 0x001ea80000300800 */
[----:B------:R-:W3:Y:S04]  /*139c0*/  LDL.LU R10, [R1+0x5c] ;  /* 0x00005c00010a7983 */ /* 0x000ee80000300800 */
[----:B------:R-:W4:Y:S04]  /*139d0*/  LDL R11, [R1+0x7a4] ;  /* 0x0007a400010b7983 */ /* 0x000f280000100800 */
[----:B---3--:R4:W-:Y:S02]  /*139e0*/  STS.U16 [R27+0x8700], R10 ;  /* 0x0087000a1b007388 */ /* 0x0089e40000000400 */
[----:B----4-:R-:W-:-:S02]  /*139f0*/  IADD3 R10, P1, R11, R2, RZ ;  /* 0x000000020b0a7210 */ /* 0x010fc40007f3e0ff */
[----:B------:R-:W3:Y:S01]  /*13a00*/  LDL R11, [R1+0x5a8] ;  /* 0x0005a800010b7983 */ /* 0x000ee20000100800 */
[----:B--2---:R-:W-:Y:S02]  /*13a10*/  PRMT R26, RZ, 0x7610, R26 ;  /* 0x00007610ff1a7816 */ /* 0x004fe4000000001a */
[----:B---3--:R-:W-:-:S05]  /*13a20*/  IMAD.X R11, R11, 0x1, R0, P1 ;  /* 0x000000010b0b7824 */ /* 0x008fca00008e0600 */
[----:B------:R-:W2:Y:S04]  /*13a30*/  @!P0 LDG.E.U16 R26, [R10.64] ;  /* 0x000000060a1a8981 */ /* 0x000ea8000c1e1500 */
[----:B--2---:R0:W-:Y:S04]  /*13a40*/  STL [R1+0x34], R26 ;  /* 0x0000341a01007387 */ /* 0x0041e80000100800 */
[----:B0-----:R-:W2:Y:S04]  /*13a50*/  LDL.LU R26, [R1+0x15bc] ;  /* 0x0015bc00011a7983 */ /* 0x001ea80000300800 */
[----:B------:R-:W3:Y:S01]  /*13a60*/  LDL.LU R11, [R1+0x4c] ;  /* 0x00004c00010b7983 */ /* 0x000ee20000300800 */
[----:B------:R-:W-:-:S02]  /*13a70*/  IADD3 R10, P1, R29, R2, RZ ;  /* 0x000000021d0a7210 */ /* 0x000fc40007f3e0ff */
[----:B--2---:R-:W-:Y:S01]  /*13a80*/  PRMT R26, RZ, 0x7610, R26 ;  /* 0x00007610ff1a7816 */ /* 0x004fe2000000001a */
[----:B---3--:R0:W-:Y:S02]  /*13a90*/  STS.U16 [R27+0x8b00], R11 ;  /* 0x008b000b1b007388 */ /* 0x0081e40000000400 */
[----:B0-----:R-:W-:-:S05]  /*13aa0*/  IMAD.X R11, R28, 0x1, R0, P1 ;  /* 0x000000011c0b7824 */ /* 0x001fca00008e0600 */
[----:B------:R-:W2:Y:S04]  /*13ab0*/  @!P0 LDG.E.U16 R26, [R10.64] ;  /* 0x000000060a1a8981 */ /* 0x000ea8000c1e1500 */
[----:B------:R0:W-:Y:S04]  /*13ac0*/  STL [R1+0xac4], R29 ;  /* 0x000ac41d01007387 */ /* 0x0001e80000100800 */
[----:B0-----:R-:W3:Y:S04]  /*13ad0*/  LDL.LU R29, [R1+0x6e4] ;  /* 0x0006e400011d7983 */ /* 0x001ee80000300800 */
[----:B------:R0:W-:Y:S04]  /*13ae0*/  STL [R1+0xac8], R28 ;  /* 0x000ac81c01007387 */ /* 0x0001e80000100800 */
[----:B0-----:R-:W4:Y:S04]  /*13af0*/  LDL.LU R28, [R1+0x594] ;  /* 0x00059400011c7983 */ /* 0x001f280000300800 */
[----:B--2---:R0:W-:Y:S04]  /*13b00*/  STL [R1+0x4c], R26 ;  /* 0x00004c1a01007387 */ /* 0x0041e80000100800 */
[----:B0-----:R-:W2:Y:S04]  /*13b10*/  LDL.LU R26, [R1+0x15b8] ;  /* 0x0015b800011a7983 */ /* 0x001ea80000300800 */
[----:B------:R-:W4:Y:S01]  /*13b20*/  LDL.LU R11, [R1+0x54] ;  /* 0x00005400010b7983 */ /* 0x000f220000300800 */
[----:B---3--:R-:W-:-:S02]  /*13b30*/  IADD3 R10, P1, R29, R2, RZ ;  /* 0x000000021d0a7210 */ /* 0x008fc40007f3e0ff */
[----:B--2---:R-:W-:Y:S01]  /*13b40*/  PRMT R26, RZ, 0x7610, R26 ;  /* 0x00007610ff1a7816 */ /* 0x004fe2000000001a */
[----:B----4-:R0:W-:Y:S02]  /*13b50*/  STS.U16 [R27+0x8f00], R11 ;  /* 0x008f000b1b007388 */ /* 0x0101e40000000400 */
[----:B0-----:R-:W-:-:S05]  /*13b60*/  IMAD.X R11, R28, 0x1, R0, P1 ;  /* 0x000000011c0b7824 */ /* 0x001fca00008e0600 */
[----:B------:R-:W2:Y:S04]  /*13b70*/  @!P0 LDG.E.U16 R26, [R10.64] ;  /* 0x000000060a1a8981 */ /* 0x000ea8000c1e1500 */
[----:B------:R-:W-:Y:S04]  /*13b80*/  STL [R1+0xacc], R29 ;  /* 0x000acc1d01007387 */ /* 0x000fe80000100800 */
[----:B------:R-:W-:Y:S04]  /*13b90*/  STL [R1+0xad0], R28 ;  /* 0x000ad01c01007387 */ /* 0x000fe80000100800 */
        /* <DEDUP_REMOVED lines=34> */
[----:B---3--:R0:W-:Y:S04]  /*13dc0*/  STS.U16 [R27+0x9f00], R10 ;  /* 0x009f000a1b007388 */ /* 0x0081e80000000400 */
[----:B0-----:R-:W3:Y:S01]  /*13dd0*/  LDL.LU R27, [R1+0x15a4] ;  /* 0x0015a400011b7983 */ /* 0x001ee20000300800 */
[----:B----4-:R-:W-:-:S03]  /*13de0*/  IADD3 R10, P1, R11, R2, RZ ;  /* 0x000000020b0a7210 */ /* 0x010fc60007f3e0ff */
[----:B------:R-:W4:Y:S01]  /*13df0*/  LDL R11, [R1+0x434] ;  /* 0x00043400010b7983 */ /* 0x000f220000100800 */
[----:B---3--:R-:W-:Y:S01]  /*13e00*/  PRMT R27, RZ, 0x7610, R27 ;  /* 0x00007610ff1b7816 */ /* 0x008fe2000000001b */
[----:B----4-:R-:W-:-:S05]  /*13e10*/  IMAD.X R11, R11, 0x1, R0, P1 ;  /* 0x000000010b0b7824 */ /* 0x010fca00008e0600 */
[----:B------:R-:W3:Y:S04]  /*13e20*/  @!P0 LDG.E.U16 R27, [R10.64] ;  /* 0x000000060a1b8981 */ /* 0x000ee8000c1e1500 */
[----:B---3--:R0:W-:Y:S04]  /*13e30*/  STL [R1+0x2c], R27 ;  /* 0x00002c1b01007387 */ /* 0x0081e80000100800 */
[----:B0-----:R-:W3:Y:S04]  /*13e40*/  LDL.LU R27, [R1+0x15a0] ;  /* 0x0015a000011b7983 */ /* 0x001ee80000300800 */
[----:B------:R-:W4:Y:S04]  /*13e50*/  LDL.LU R10, [R1+0x18] ;  /* 0x00001800010a7983 */ /* 0x000f280000300800 */
[----:B------:R-:W2:Y:S04]  /*13e60*/  LDL R11, [R1+0x778] ;  /* 0x00077800010b7983 */ /* 0x000ea80000100800 */
[----:B----4-:R2:W-:Y:S02]  /*13e70*/  STS.U16 [R3], R10 ;  /* 0x0000000a03007388 */ /* 0x0105e40000000400 */
[----:B--2---:R-:W-:-:S02]  /*13e80*/  IADD3 R10, P1, R11, R2, RZ ;  /* 0x000000020b0a7210 */ /* 0x004fc40007f3e0ff */
[----:B------:R-:W2:Y:S01]  /*13e90*/  LDL R11, [R1+0x6b0] ;  /* 0x0006b000010b7983 */ /* 0x000ea20000100800 */
[----:B------:R-:W-:Y:S02]  /*13ea0*/  PRMT R29, RZ, 0x7610, R29 ;  /* 0x00007610ff1d7816 */ /* 0x000fe4000000001d */
[----:B--2---:R-:W-:-:S05]  /*13eb0*/  IMAD.X R11, R11, 0x1, R0, P1 ;  /* 0x000000010b0b7824 */ /* 0x004fca00008e0600 */
[----:B------:R0:W2:Y:S04]  /*13ec0*/  @!P0 LDG.E.U16 R29, [R10.64] ;  /* 0x000000060a1d8981 */ /* 0x0000a8000c1e1500 */
[----:B0-----:R-:W4:Y:S04]  /*13ed0*/  LDL.LU R10, [R1+0x14] ;  /* 0x00001400010a7983 */ /* 0x001f280000300800 */
[----:B------:R-:W3:Y:S04]  /*13ee0*/  LDL R11, [R1+0x6a4] ;  /* 0x0006a400010b7983 */ /* 0x000ee80000100800 */
[----:B--2---:R0:W-:Y:S04]  /*13ef0*/  STL [R1+0x24], R29 ;  /* 0x0000241d01007387 */ /* 0x0041e80000100800 */
[----:B----4-:R1:W-:Y:S01]  /*13f00*/  STS.U16 [R3+0x400], R10 ;  /* 0x0004000a03007388 */ /* 0x0103e20000000400 */
[----:B---3--:R-:W-:-:S03]  /*13f10*/  PRMT R27, RZ, 0x7610, R27 ;  /* 0x00007610ff1b7816 */ /* 0x008fc6000000001b */
[----:B0-----:R-:W2:Y:S01]  /*13f20*/  LDL R29, [R1+0x684] ;  /* 0x00068400011d7983 */ /* 0x001ea20000100800 */
[----:B-1----:R-:W-:-:S03]  /*13f30*/  IADD3 R10, P1, R11, R2, RZ ;  /* 0x000000020b0a7210 */ /* 0x002fc60007f3e0ff */
[----:B------:R-:W3:Y:S02]  /*13f40*/  LDL R11, [R1+0x554] ;  /* 0x00055400010b7983 */ /* 0x000ee40000100800 */
[----:B---3--:R-:W-:-:S05]  /*13f50*/  IMAD.X R11, R11, 0x1, R0, P1 ;  /* 0x000000010b0b7824 */ /* 0x008fca00008e0600 */
[----:B------:R-:W3:Y:S04]  /*13f60*/  @!P0 LDG.E.U16 R27, [R10.64] ;  /* 0x000000060a1b8981 */ /* 0x000ee8000c1e1500 */
[----:B---3--:R0:W-:Y:S04]  /*13f70*/  STL [R1+0x18], R27 ;  /* 0x0000181b01007387 */ /* 0x0081e80000100800 */
[----:B0-----:R-:W3:Y:S04]  /*13f80*/  LDL.LU R27, [R1+0x159c] ;  /* 0x00159c00011b7983 */ /* 0x001ee80000300800 */
[----:B------:R-:W4:Y:S04]  /*13f90*/  LDL.LU R10, [R1+0x10] ;  /* 0x00001000010a7983 */ /* 0x000f280000300800 */
[----:B------:R-:W2:Y:S04]  /*13fa0*/  LDL R11, [R1+0x548] ;  /* 0x00054800010b7983 */ /* 0x000ea80000100800 */
[----:B----4-:R2:W-:Y:S02]  /*13fb0*/  STS.U16 [R3+0x800], R10 ;  /* 0x0008000a03007388 */ /* 0x0105e40000000400 */
[----:B--2---:R-:W-:-:S02]  /*13fc0*/  IADD3 R10, P1, R11, R2, RZ ;  /* 0x000000020b0a7210 */ /* 0x004fc40007f3e0ff */
[----:B------:R-:W2:Y:S01]  /*13fd0*/  LDL R11, [R1+0x424] ;  /* 0x00042400010b7983 */ /* 0x000ea20000100800 */
[----:B---3--:R-:W-:Y:S02]  /*13fe0*/  PRMT R27, RZ, 0x7610, R27 ;  /* 0x00007610ff1b7816 */ /* 0x008fe4000000001b */
        /* <DEDUP_REMOVED lines=15> */
[----:B------:R-:W-:-:S03]  /*140e0*/  IADD3 R10, P1, R29, R2, RZ ;  /* 0x000000021d0a7210 */ /* 0x000fc60007f3e0ff */
[----:B------:R-:W4:Y:S04]  /*140f0*/  LDL R29, [R1+0x514] ;  /* 0x00051400011d7983 */ /* 0x000f280000100800 */
[----:B---3--:R0:W-:Y:S04]  /*14100*/  STS.U16 [R3+0x1000], R11 ;  /* 0x0010000b03007388 */ /* 0x0081e80000000400 */
[----:B0-----:R-:W3:Y:S01]  /*14110*/  LDL R11, [R1+0x534] ;  /* 0x00053400010b7983 */ /* 0x001ee20000100800 */
[----:B--2---:R-:W-:Y:S01]  /*14120*/  PRMT R27, RZ, 0x7610, R27 ;  /* 0x00007610ff1b7816 */ /* 0x004fe2000000001b */
[----:B---3--:R-:W-:-:S05]  /*14130*/  IMAD.X R11, R11, 0x1, R0, P1 ;  /* 0x000000010b0b7824 */ /* 0x008fca00008e0600 */
        /* <DEDUP_REMOVED lines=13> */
[----:B------:R-:W3:Y:S04]  /*14210*/  LDL.LU R10, [R1] ;  /* 0x00000000010a7983 */ /* 0x000ee80000300800 */
        /* <DEDUP_REMOVED lines=9> */
[----:B------:R-:W3:Y:S01]  /*142b0*/  LDL R11, [R1+0x664] ;  /* 0x00066400010b7983 */ /* 0x000ee20000100800 */
[----:B------:R-:W-:-:S02]  /*142c0*/  PRMT R28, RZ, 0x7610, R28 ;  /* 0x00007610ff1c7816 */ /* 0x000fc4000000001c */
[----:B---3--:R-:W-:-:S05]  /*142d0*/  IADD3 R10, P1, R11, R2, RZ ;  /* 0x000000020b0a7210 */ /* 0x008fca0007f3e0ff */
[----:B----4-:R-:W-:-:S05]  /*142e0*/  IMAD.X R11, R29, 0x1, R0, P1 ;  /* 0x000000011d0b7824 */ /* 0x010fca00008e0600 */
[----:B------:R0:W3:Y:S04]  /*142f0*/  @!P0 LDG.E.U16 R28, [R10.64] ;  /* 0x000000060a1c8981 */ /* 0x0000e8000c1e1500 */
[----:B--2---:R-:W-:Y:S04]  /*14300*/  STL [R1+0x157c], R27 ;  /* 0x00157c1b01007387 */ /* 0x004fe80000100800 */
[----:B------:R1:W-:Y:S04]  /*14310*/  STS.U16 [R3+0x1c00], R27 ;  /* 0x001c001b03007388 */ /* 0x0003e80000000400 */
[----:B0-----:R-:W2:Y:S04]  /*14320*/  LDL R11, [R1+0x508] ;  /* 0x00050800010b7983 */ /* 0x001ea80000100800 */
[----:B------:R-:W4:Y:S04]  /*14330*/  LDL R29, [R1+0x650] ;  /* 0x00065000011d7983 */ /* 0x000f280000100800 */
[----:B-1----:R-:W2:Y:S04]  /*14340*/  LDL R27, [R1+0x4f4] ;  /* 0x0004f400011b7983 */ /* 0x002ea80000100800 */
[----:B---3--:R-:W-:Y:S04]  /*14350*/  STL [R1+0x1550], R28 ;  /* 0x0015501c01007387 */ /* 0x008fe80000100800 */
[----:B------:R-:W-:Y:S04]  /*14360*/  STL [R1+0x1554], R28 ;  /* 0x0015541c01007387 */ /* 0x000fe80000100800 */
[----:B------:R-:W-:Y:S04]  /*14370*/  STL [R1+0x1558], R28 ;  /* 0x0015581c01007387 */ /* 0x000fe80000100800 */
[----:B------:R-:W-:Y:S04]  /*14380*/  STL [R1+0x155c], R28 ;  /* 0x00155c1c01007387 */ /* 0x000fe80000100800 */
[----:B------:R-:W-:Y:S04]  /*14390*/  STL [R1+0x1560], R28 ;  /* 0x0015601c01007387 */ /* 0x000fe80000100800 */
[----:B------:R-:W-:Y:S04]  /*143a0*/  STL [R1+0x1564], R28 ;  /* 0x0015641c01007387 */ /* 0x000fe80000100800 */
[----:B------:R-:W-:Y:S01]  /*143b0*/  STL [R1+0x1568], R28 ;  /* 0x0015681c01007387 */ /* 0x000fe20000100800 */
[----:B--2---:R-:W-:-:S03]  /*143c0*/  IADD3 R10, P1, R11, R2, RZ ;  /* 0x000000020b0a7210 */ /* 0x004fc60007f3e0ff */
[----:B------:R-:W-:Y:S04]  /*143d0*/  STL [R1+0x156c], R28 ;  /* 0x00156c1c01007387 */ /* 0x000fe80000100800 */
[----:B------:R-:W-:Y:S04]  /*143e0*/  STL [R1+0x1570], R28 ;  /* 0x0015701c01007387 */ /* 0x000fe80000100800 */
[----:B------:R-:W-:Y:S04]  /*143f0*/  STL [R1+0x1574], R28 ;  /* 0x0015741c01007387 */ /* 0x000fe80000100800 */
[----:B------:R-:W-:Y:S04]  /*14400*/  STL [R1+0x1578], R28 ;  /* 0x0015781c01007387 */ /* 0x000fe80000100800 */
[----:B------:R-:W2:Y:S04]  /*14410*/  LDL R11, [R1+0x404] ;  /* 0x00040400010b7983 */ /* 0x000ea80000100800 */
[----:B------:R0:W-:Y:S02]  /*14420*/  STS.U16 [R3+0x2000], R26 ;  /* 0x0020001a03007388 */ /* 0x0001e40000000400 */
[----:B0-----:R-:W-:Y:S01]  /*14430*/  PRMT R26, RZ, 0x7610, R26 ;  /* 0x00007610ff1a7816 */ /* 0x001fe2000000001a */
[----:B--2---:R-:W-:-:S05]  /*14440*/  IMAD.X R11, R11, 0x1, R0, P1 ;  /* 0x000000010b0b7824 */ /* 0x004fca00008e0600 */
[----:B------:R0:W2:Y:S04]  /*14450*/  @!P0 LDG.E.U16 R26, [R10.64] ;  /* 0x000000060a1a8981 */ /* 0x0000a8000c1e1500 */
[----:B0-----:R-:W3:Y:S04]  /*14460*/  LDL R11, [R1+0x748] ;  /* 0x00074800010b7983 */ /* 0x001ee80000100800 */
[----:B------:R0:W-:Y:S02]  /*14470*/  STS.U16 [R3+0x2400], R25 ;  /* 0x0024001903007388 */ /* 0x0001e40000000400 */
[----:B0-----:R-:W-:-:S02]  /*14480*/  PRMT R25, RZ, 0x7610, R25 ;  /* 0x00007610ff197816 */ /* 0x001fc40000000019 */
[----:B--2---:R-:W-:Y:S01]  /*14490*/  STL [R1+0x154c], R26 ;  /* 0x00154c1a01007387 */ /* 0x004fe20000100800 */
[----:B---3--:R-:W-:-:S05]  /*144a0*/  IADD3 R10, P1, R11, R2, RZ ;  /* 0x000000020b0a7210 */ /* 0x008fca0007f3e0ff */
[----:B----4-:R-:W-:Y:S01]  /*144b0*/  IMAD.X R11, R29, 0x1, R0, P1 ;  /* 0x000000011d0b7824 */ /* 0x010fe200008e0600 */
[----:B------:R-:W-:Y:S01]  /*144c0*/  PRMT R23, RZ, 0x7610, R23 ;  /* 0x00007610ff177816 */ /* 0x000fe20000000017 */
[----:B------:R-:W2:Y:S04]  /*144d0*/  LDL R29, [R1+0x630] ;  /* 0x00063000011d7983 */ /* 0x000ea80000100800 */
[----:B------:R0:W3:Y:S04]  /*144e0*/  @!P0 LDG.E.U16 R25, [R10.64] ;  /* 0x000000060a198981 */ /* 0x0000e8000c1e1500 */
[----:B0-----:R-:W4:Y:S04]  /*144f0*/  LDL R11, [R1+0x644] ;  /* 0x00064400010b7983 */ /* 0x001f280000100800 */
[----:B---3--:R-:W-:Y:S01]  /*14500*/  STL [R1+0x1548], R25 ;  /* 0x0015481901007387 */ /* 0x008fe20000100800 */
[----:B----4-:R-:W-:-:S05]  /*14510*/  IADD3 R10, P1, R11, R2, RZ ;  /* 0x000000020b0a7210 */ /* 0x010fca0007f3e0ff */
[----:B------:R-:W-:Y:S02]  /*14520*/  IMAD.X R11, R27, 0x1, R0, P1 ;  /* 0x000000011b0b7824 */ /* 0x000fe400008e0600 */
[----:B------:R-:W3:Y:S04]  /*14530*/  LDL R27, [R1+0x4d4] ;  /* 0x0004d400011b7983 */ /* 0x000ee80000100800 */
[----:B------:R0:W4:Y:S04]  /*14540*/  @!P0 LDG.E.U16 R23, [R10.64] ;  /* 0x000000060a178981 */ /* 0x000128000c1e1500 */
[----:B0-----:R-:W2:Y:S04]  /*14550*/  LDL R11, [R1+0x4e8] ;  /* 0x0004e800010b7983 */ /* 0x001ea80000100800 */
[----:B------:R0:W-:Y:S04]  /*14560*/  STS.U16 [R3+0x2c00], R17 ;  /* 0x002c001103007388 */ /* 0x0001e80000000400 */
[----:B------:R1:W-:Y:S04]  /*14570*/  STS.U16 [R3+0x3000], R16 ;  /* 0x0030001003007388 */ /* 0x0003e80000000400 */
[----:B----4-:R-:W-:Y:S04]  /*14580*/  STL [R1+0x1544], R23 ;  /* 0x0015441701007387 */ /* 0x010fe80000100800 */
[----:B0-----:R-:W4:Y:S04]  /*14590*/  LDL R17, [R1+0x738] ;  /* 0x0007380001117983 */ /* 0x001f280000100800 */
[----:B-1----:R-:W3:Y:S01]  /*145a0*/  LDL R16, [R1+0x624] ;  /* 0x0006240001107983 */ /* 0x002ee20000100800 */
[----:B--2---:R-:W-:-:S03]  /*145b0*/  IADD3 R10, P1, R11, R2, RZ ;  /* 0x000000020b0a7210 */ /* 0x004fc60007f3e0ff */
[----:B------:R-:W2:Y:S01]  /*145c0*/  LDL R11, [R1+0x3f4] ;  /* 0x0003f400010b7983 */ /* 0x000ea20000100800 */
[----:B------:R-:W-:Y:S02]  /*145d0*/  PRMT R22, RZ, 0x7610, R22 ;  /* 0x00007610ff167816 */ /* 0x000fe40000000016 */
[----:B------:R-:W-:Y:S01]  /*145e0*/  PRMT R21, RZ, 0x7610, R21 ;  /* 0x00007610ff157816 */ /* 0x000fe20000000015 */
[----:B------:R0:W-:Y:S02]  /*145f0*/  STS.U16 [R3+0x3400], R5 ;  /* 0x0034000503007388 */ /* 0x0001e40000000400 */
[----:B0-----:R-:W-:Y:S01]  /*14600*/  PRMT R5, RZ, 0x7610, R5 ;  /* 0x00007610ff057816 */ /* 0x001fe20000000005 */
[----:B--2---:R-:W-:-:S05]  /*14610*/  IMAD.X R11, R11, 0x1, R0, P1 ;  /* 0x000000010b0b7824 */ /* 0x004fca00008e0600 */
[----:B------:R4:W2:Y:S02]  /*14620*/  @!P0 LDG.E.U16 R22, [R10.64] ;  /* 0x000000060a168981 */ /* 0x0008a4000c1e1500 */
[-C--:B----4-:R-:W-:Y:S02]  /*14630*/  IADD3 R10, P1, R17, R2.reuse, RZ ;  /* 0x00000002110a7210 */ /* 0x090fe40007f3e0ff */
[----:B------:R-:W4:Y:S03]  /*14640*/  LDL R17, [R1+0x610] ;  /* 0x0006100001117983 */ /* 0x000f260000100800 */
[----:B------:R-:W-:Y:S02]  /*14650*/  IMAD.X R11, R29, 0x1, R0, P1 ;  /* 0x000000011d0b7824 */ /* 0x000fe400008e0600 */
[----:B------:R-:W2:Y:S04]  /*14660*/  LDL R29, [R1+0x728] ;  /* 0x00072800011d7983 */ /* 0x000ea80000100800 */
[----:B------:R3:W2:Y:S02]  /*14670*/  @!P0 LDG.E.U16 R21, [R10.64] ;  /* 0x000000060a158981 */ /* 0x0006a4000c1e1500 */
[----:B---3--:R-:W-:-:S02]  /*14680*/  IADD3 R10, P1, R16, R2, RZ ;  /* 0x00000002100a7210 */ /* 0x008fc40007f3e0ff */
[----:B------:R-:W3:Y:S03]  /*14690*/  LDL R16, [R1+0x604] ;  /* 0x0006040001107983 */ /* 0x000ee60000100800 */
[----:B------:R-:W-:Y:S02]  /*146a0*/  IMAD.X R11, R27, 0x1, R0, P1 ;  /* 0x000000011b0b7824 */ /* 0x000fe400008e0600 */
[----:B------:R-:W2:Y:S04]  /*146b0*/  LDL R27, [R1+0x4b4] ;  /* 0x0004b400011b7983 */ /* 0x000ea80000100800 */
[----:B------:R0:W2:Y:S04]  /*146c0*/  @!P0 LDG.E.U16 R5, [R10.64] ;  /* 0x000000060a058981 */ /* 0x0000a8000c1e1500 */
[----:B0-----:R-:W3:Y:S04]  /*146d0*/  LDL R11, [R1+0x4c8] ;  /* 0x0004c800010b7983 */ /* 0x001ee80000100800 */
[----:B--2---:R-:W-:Y:S01]  /*146e0*/  STL [R1+0x1540], R5 ;  /* 0x0015400501007387 */ /* 0x004fe20000100800 */
[----:B---3--:R-:W-:-:S03]  /*146f0*/  IADD3 R10, P1, R11, R2, RZ ;  /* 0x000000020b0a7210 */ /* 0x008fc60007f3e0ff */
[----:B------:R-:W2:Y:S04]  /*14700*/  LDL R11, [R1+0x3e4] ;  /* 0x0003e400010b7983 */ /* 0x000ea80000100800 */
[----:B------:R0:W-:Y:S02]  /*14710*/  STS.U16 [R3+0x3800], R4 ;  /* 0x0038000403007388 */ /* 0x0001e40000000400 */
[----:B0-----:R-:W-:Y:S02]  /*14720*/  PRMT R4, RZ, 0x7610, R4 ;  /* 0x00007610ff047816 */ /* 0x001fe40000000004 */
[----:B------:R-:W-:Y:S01]  /*14730*/  PRMT R12, RZ, 0x7610, R12 ;  /* 0x00007610ff0c7816 */ /* 0x000fe2000000000c */
[----:B--2---:R-:W-:-:S05]  /*14740*/  IMAD.X R11, R11, 0x1, R0, P1 ;  /* 0x000000010b0b7824 */ /* 0x004fca00008e0600 */
[----:B------:R0:W2:Y:S02]  /*14750*/  @!P0 LDG.E.U16 R4, [R10.64] ;  /* 0x000000060a048981 */ /* 0x0000a4000c1e1500 */
[----:B0-----:R-:W-:-:S05]  /*14760*/  IADD3 R10, P1, R29, R2, RZ ;  /* 0x000000021d0a7210 */ /* 0x001fca0007f3e0ff */
[----:B----4-:R-:W-:Y:S01]  /*14770*/  IMAD.X R11, R17, 0x1, R0, P1 ;  /* 0x00000001110b7824 */ /* 0x010fe200008e0600 */
[----:B------:R-:W-:-:S04]  /*14780*/  IADD3 R16, P1, R16, R2, RZ ;  /* 0x0000000210107210 */ /* 0x000fc80007f3e0ff */
[----:B------:R0:W3:Y:S01]  /*14790*/  @!P0 LDG.E.U16 R12, [R10.64] ;  /* 0x000000060a0c8981 */ /* 0x0000e2000c1e1500 */
[----:B------:R-:W-:Y:S01]  /*147a0*/  IMAD.X R17, R27, 0x1, R0, P1 ;  /* 0x000000011b117824 */ /* 0x000fe200008e0600 */
[----:B0-----:R-:W-:-:S06]  /*147b0*/  PRMT R11, RZ, 0x7610, R11 ;  /* 0x00007610ff0b7816 */ /* 0x001fcc000000000b */
[----:B------:R-:W4:Y:S04]  /*147c0*/  @!P0 LDG.E.U16 R11, [R16.64] ;  /* 0x00000006100b8981 */ /* 0x000f28000c1e1500 */
[----:B------:R0:W-:Y:S04]  /*147d0*/  STS.U16 [R3+0x4000], R6 ;  /* 0x0040000603007388 */ /* 0x0001e80000000400 */
[----:B------:R1:W-:Y:S04]  /*147e0*/  STS.U16 [R3+0x4400], R7 ;  /* 0x0044000703007388 */ /* 0x0003e80000000400 */
[----:B--2---:R-:W-:Y:S04]  /*147f0*/  STL [R1+0x1538], R4 ;  /* 0x0015380401007387 */ /* 0x004fe80000100800 */
[----:B------:R-:W-:Y:S04]  /*14800*/  STL [R1+0x153c], R4 ;  /* 0x00153c0401007387 */ /* 0x000fe80000100800 */
[----:B------:R-:W2:Y:S04]  /*14810*/  LDL R29, [R1+0x5f0] ;  /* 0x0005f000011d7983 */ /* 0x000ea80000100800 */
[----:B---3--:R-:W-:Y:S04]  /*14820*/  STL [R1+0x1534], R12 ;  /* 0x0015340c01007387 */ /* 0x008fe80000100800 */
[----:B0-----:R-:W3:Y:S04]  /*14830*/  LDL R6, [R1+0x4a8] ;  /* 0x0004a80001067983 */ /* 0x001ee80000100800 */
[----:B------:R-:W2:Y:S04]  /*14840*/  LDL R27, [R1+0x494] ;  /* 0x00049400011b7983 */ /* 0x000ea80000100800 */
[----:B----4-:R-:W-:Y:S04]  /*14850*/  STL [R1+0x152c], R11 ;  /* 0x00152c0b01007387 */ /* 0x010fe80000100800 */
[----:B------:R0:W-:Y:S04]  /*14860*/  STL [R1+0x1530], R11 ;  /* 0x0015300b01007387 */ /* 0x0001e80000100800 */
[----:B-1----:R-:W4:Y:S01]  /*14870*/  LDL R7, [R1+0x3d4] ;  /* 0x0003d40001077983 */ /* 0x002f220000100800 */
[----:B------:R-:W-:-:S03]  /*14880*/  PRMT R19, RZ, 0x7610, R19 ;  /* 0x00007610ff137816 */ /* 0x000fc60000000013 */
[----:B0-----:R-:W2:Y:S01]  /*14890*/  LDL R11, [R1+0x5e4] ;  /* 0x0005e400010b7983 */ /* 0x001ea20000100800 */
[----:B---3--:R-:W-:-:S05]  /*148a0*/  IADD3 R6, P1, R6, R2, RZ ;  /* 0x0000000206067210 */ /* 0x008fca0007f3e0ff */
[----:B----4-:R-:W-:-:S05]  /*148b0*/  IMAD.X R7, R7, 0x1, R0, P1 ;  /* 0x0000000107077824 */ /* 0x010fca00008e0600 */
[----:B------:R0:W3:Y:S04]  /*148c0*/  @!P0 LDG.E.U16 R19, [R6.64] ;  /* 0x0000000606138981 */ /* 0x0000e8000c1e1500 */
[----:B0-----:R-:W4:Y:S01]  /*148d0*/  LDL R7, [R1+0x718] ;  /* 0x0007180001077983 */ /* 0x001f220000100800 */
[----:B------:R-:W-:Y:S02]  /*148e0*/  PRMT R20, RZ, 0x7610, R20 ;  /* 0x00007610ff147816 */ /* 0x000fe40000000014 */
[----:B----4-:R-:W-:-:S05]  /*148f0*/  IADD3 R6, P1, R7, R2, RZ ;  /* 0x0000000207067210 */ /* 0x010fca0007f3e0ff */
[----:B--2---:R-:W-:-:S05]  /*14900*/  IMAD.X R7, R29, 0x1, R0, P1 ;  /* 0x000000011d077824 */ /* 0x004fca00008e0600 */
[----:B------:R0:W2:Y:S01]  /*14910*/  @!P0 LDG.E.U16 R20, [R6.64] ;  /* 0x0000000606148981 */ /* 0x0000a2000c1e1500 */
[----:B------:R-:W-:Y:S02]  /*14920*/  PRMT R10, RZ, 0x7610, R10 ;  /* 0x00007610ff0a7816 */ /* 0x000fe4000000000a */
[-C--:B0-----:R-:W-:Y:S01]  /*14930*/  IADD3 R6, P1, R11, R2.reuse, RZ ;  /* 0x000000020b067210 */ /* 0x081fe20007f3e0ff */
[----:B---3--:R-:W-:Y:S04]  /*14940*/  STL [R1+0x1528], R19 ;  /* 0x0015281301007387 */ /* 0x008fe80000100800 */
[----:B------:R-:W-:Y:S01]  /*14950*/  IMAD.X R7, R27, 0x1, R0, P1 ;  /* 0x000000011b077824 */ /* 0x000fe200008e0600 */
[----:B------:R-:W3:Y:S04]  /*14960*/  LDL R29, [R1+0x5d0] ;  /* 0x0005d000011d7983 */ /* 0x000ee80000100800 */
[----:B------:R0:W4:Y:S04]  /*14970*/  @!P0 LDG.E.U16 R10, [R6.64] ;  /* 0x00000006060a8981 */ /* 0x000128000c1e1500 */
[----:B--2---:R-:W-:Y:S04]  /*14980*/  STL [R1+0x1524], R20 ;  /* 0x0015241401007387 */ /* 0x004fe80000100800 */
[----:B0-----:R-:W2:Y:S04]  /*14990*/  LDL R7, [R1+0x488] ;  /* 0x0004880001077983 */ /* 0x001ea80000100800 */
[----:B------:R-:W3:Y:S04]  /*149a0*/  LDL R27, [R1+0x5c4] ;  /* 0x0005c400011b7983 */ /* 0x000ee80000100800 */
[----:B------:R-:W3:Y:S04]  /*149b0*/  LDL R11, [R1+0x474] ;  /* 0x00047400010b7983 */ /* 0x000ee80000100800 */
[----:B------:R0:W-:Y:S04]  /*149c0*/  STS.U16 [R3+0x5000], R14 ;  /* 0x0050000e03007388 */ /* 0x0001e80000000400 */
[----:B----4-:R-:W-:Y:S04]  /*149d0*/  STL [R1+0x1520], R10 ;  /* 0x0015200a01007387 */ /* 0x010fe80000100800 */
[----:B0-----:R-:W4:Y:S01]  /*149e0*/  LDL.LU R14, [R1+0x20] ;  /* 0x00002000010e7983 */ /* 0x001f220000300800 */
[----:B--2---:R-:W-:-:S03]  /*149f0*/  IADD3 R6, P1, R7, R2, RZ ;  /* 0x0000000207067210 */ /* 0x004fc60007f3e0ff */
[----:B------:R-:W2:Y:S04]  /*14a00*/  LDL R7, [R1+0x3c4] ;  /* 0x0003c40001077983 */ /* 0x000ea80000100800 */
[----:B------:R0:W-:Y:S02]  /*14a10*/  STS.U16 [R3+0x4c00], R9 ;  /* 0x004c000903007388 */ /* 0x0001e40000000400 */
[----:B0-----:R-:W-:Y:S01]  /*14a20*/  PRMT R9, RZ, 0x7610, R9 ;  /* 0x00007610ff097816 */ /* 0x001fe20000000009 */
[----:B--2---:R-:W-:-:S05]  /*14a30*/  IMAD.X R7, R7, 0x1, R0, P1 ;  /* 0x0000000107077824 */ /* 0x004fca00008e0600 */
[----:B------:R0:W2:Y:S04]  /*14a40*/  @!P0 LDG.E.U16 R9, [R6.64] ;  /* 0x0000000606098981 */ /* 0x0000a8000c1e1500 */
[----:B0-----:R-:W2:Y:S04]  /*14a50*/  LDL R7, [R1+0x708] ;  /* 0x0007080001077983 */ /* 0x001ea80000100800 */
[----:B------:R0:W-:Y:S02]  /*14a60*/  STS.U16 [R3+0x4800], R8 ;  /* 0x0048000803007388 */ /* 0x0001e40000000400 */
[----:B0-----:R-:W-:-:S02]  /*14a70*/  PRMT R8, RZ, 0x7610, R8 ;  /* 0x00007610ff087816 */ /* 0x001fc40000000008 */
[----:B--2---:R-:W-:-:S05]  /*14a80*/  IADD3 R6, P1, R7, R2, RZ ;  /* 0x0000000207067210 */ /* 0x004fca0007f3e0ff */
[----:B---3--:R-:W-:-:S05]  /*14a90*/  IMAD.X R7, R29, 0x1, R0, P1 ;  /* 0x000000011d077824 */ /* 0x008fca00008e0600 */
[----:B------:R0:W2:Y:S04]  /*14aa0*/  @!P0 LDG.E.U16 R8, [R6.64] ;  /* 0x0000000606088981 */ /* 0x0000a8000c1e1500 */
[----:B----4-:R1:W-:Y:S04]  /*14ab0*/  STS.U16 [R3+0x5800], R14 ;  /* 0x0058000e03007388 */ /* 0x0103e80000000400 */
[----:B------:R3:W-:Y:S01]  /*14ac0*/  STS.U16 [R3+0x5400], R15 ;  /* 0x0054000f03007388 */ /* 0x0007e20000000400 */
[----:B0-----:R-:W-:Y:S02]  /*14ad0*/  PRMT R7, RZ, 0x7610, R7 ;  /* 0x00007610ff077816 */ /* 0x001fe40000000007 */
[-C--:B-1----:R-:W-:Y:S01]  /*14ae0*/  IADD3 R14, P1, R27, R2.reuse, RZ ;  /* 0x000000021b0e7210 */ /* 0x082fe20007f3e0ff */
[----:B------:R-:W-:Y:S04]  /*14af0*/  STL [R1+0x151c], R9 ;  /* 0x00151c0901007387 */ /* 0x000fe80000100800 */
[----:B---3--:R-:W-:Y:S01]  /*14b00*/  IMAD.X R15, R11, 0x1, R0, P1 ;  /* 0x000000010b0f7824 */ /* 0x008fe200008e0600 */
[----:B------:R-:W3:Y:S04]  /*14b10*/  LDL R29, [R1+0x5b0] ;  /* 0x0005b000011d7983 */ /* 0x000ee80000100800 */
[----:B------:R0:W4:Y:S04]  /*14b20*/  @!P0 LDG.E.U16 R7, [R14.64] ;  /* 0x000000060e078981 */ /* 0x000128000c1e1500 */
[----:B--2---:R-:W-:Y:S04]  /*14b30*/  STL [R1+0x1518], R8 ;  /* 0x0015180801007387 */ /* 0x004fe80000100800 */
[----:B------:R-:W2:Y:S04]  /*14b40*/  LDL R27, [R1+0x5a4] ;  /* 0x0005a400011b7983 */ /* 0x000ea80000100800 */
[----:B------:R-:W2:Y:S04]  /*14b50*/  LDL R11, [R1+0x454] ;  /* 0x00045400010b7983 */ /* 0x000ea80000100800 */
[----:B0-----:R-:W2:Y:S04]  /*14b60*/  LDL.LU R14, [R1+0x44] ;  /* 0x00004400010e7983 */ /* 0x001ea80000300800 */
[----:B------:R-:W3:Y:S04]  /*14b70*/  LDL R15, [R1+0x468] ;  /* 0x00046800010f7983 */ /* 0x000ee80000100800 */
[----:B----4-:R-:W-:Y:S04]  /*14b80*/  STL [R1+0x1514], R7 ;  /* 0x0015140701007387 */ /* 0x010fe80000100800 */
[----:B--2---:R3:W-:Y:S02]  /*14b90*/  STS.U16 [R3+0x5c00], R14 ;  /* 0x005c000e03007388 */ /* 0x0047e40000000400 */
[----:B---3--:R-:W-:-:S02]  /*14ba0*/  IADD3 R14, P1, R15, R2, RZ ;  /* 0x000000020f0e7210 */ /* 0x008fc40007f3e0ff */
[----:B------:R-:W2:Y:S01]  /*14bb0*/  LDL R15, [R1+0x3b4] ;  /* 0x0003b400010f7983 */ /* 0x000ea20000100800 */
[----:B------:R-:W-:Y:S02]  /*14bc0*/  PRMT R6, RZ, 0x7610, R6 ;  /* 0x00007610ff067816 */ /* 0x000fe40000000006 */
[----:B--2---:R-:W-:-:S05]  /*14bd0*/  IMAD.X R15, R15, 0x1, R0, P1 ;  /* 0x000000010f0f7824 */ /* 0x004fca00008e0600 */
[----:B------:R0:W2:Y:S04]  /*14be0*/  @!P0 LDG.E.U16 R6, [R14.64] ;  /* 0x000000060e068981 */ /* 0x0000a8000c1e1500 */
[----:B0-----:R-:W3:Y:S04]  /*14bf0*/  LDL.LU R14, [R1+0x40] ;  /* 0x00004000010e7983 */ /* 0x001ee80000300800 */
[----:B------:R-:W4:Y:S04]  /*14c00*/  LDL R15, [R1+0x6f8] ;  /* 0x0006f800010f7983 */ /* 0x000f280000100800 */
[----:B------:R0:W-:Y:S02]  /*14c10*/  STS.U16 [R3+0x2800], R18 ;  /* 0x0028001203007388 */ /* 0x0001e40000000400 */
[----:B0-----:R-:W-:-:S02]  /*14c20*/  PRMT R18, RZ, 0x7610, R18 ;  /* 0x00007610ff127816 */ /* 0x001fc40000000012 */
[----:B--2---:R-:W-:Y:S04]  /*14c30*/  STL [R1+0x1510], R6 ;  /* 0x0015100601007387 */ /* 0x004fe80000100800 */
[----:B---3--:R4:W-:Y:S02]  /*14c40*/  STS.U16 [R3+0x6000], R14 ;  /* 0x0060000e03007388 */ /* 0x0089e40000000400 */
[----:B----4-:R-:W-:-:S05]  /*14c50*/  IADD3 R14, P1, R15, R2, RZ ;  /* 0x000000020f0e7210 */ /* 0x010fca0007f3e0ff */
[----:B------:R-:W-:Y:S02]  /*14c60*/  IMAD.X R15, R29, 0x1, R0, P1 ;  /* 0x000000011d0f7824 */ /* 0x000fe400008e0600 */
[----:B------:R-:W2:Y:S04]  /*14c70*/  LDL R29, [R1+0x448] ;  /* 0x00044800011d7983 */ /* 0x000ea80000100800 */
[----:B------:R0:W3:Y:S04]  /*14c80*/  @!P0 LDG.E.U16 R18, [R14.64] ;  /* 0x000000060e128981 */ /* 0x0000e8000c1e1500 */
[----:B0-----:R-:W4:Y:S01]  /*14c90*/  LDL.LU R15, [R1+0x3c] ;  /* 0x00003c00010f7983 */ /* 0x001f220000300800 */
[----:B------:R-:W-:-:S02]  /*14ca0*/  IADD3 R14, P1, R27, R2, RZ ;  /* 0x000000021b0e7210 */ /* 0x000fc40007f3e0ff */
[----:B------:R-:W-:Y:S01]  /*14cb0*/  PRMT R17, RZ, 0x7610, R17 ;  /* 0x00007610ff117816 */ /* 0x000fe20000000011 */
[----:B---3--:R-:W-:Y:S04]  /*14cc0*/  STL [R1+0x150c], R18 ;  /* 0x00150c1201007387 */ /* 0x008fe80000100800 */
[----:B----4-:R0:W-:Y:S02]  /*14cd0*/  STS.U16 [R3+0x6400], R15 ;  /* 0x0064000f03007388 */ /* 0x0101e40000000400 */
[----:B0-----:R-:W-:Y:S02]  /*14ce0*/  IMAD.X R15, R11, 0x1, R0, P1 ;  /* 0x000000010b0f7824 */ /* 0x001fe400008e0600 */
[----:B------:R-:W3:Y:S04]  /*14cf0*/  LDL R11, [R1+0x6d8] ;  /* 0x0006d800010b7983 */ /* 0x000ee80000100800 */
[----:B------:R-:W4:Y:S04]  /*14d00*/  LDL.LU R27, [R1+0x34] ;  /* 0x00003400011b7983 */ /* 0x000f280000300800 */
[----:B------:R0:W2:Y:S04]  /*14d10*/  @!P0 LDG.E.U16 R17, [R14.64] ;  /* 0x000000060e118981 */ /* 0x0000a8000c1e1500 */
[----:B0-----:R-:W3:Y:S04]  /*14d20*/  LDL.LU R14, [R1+0x38] ;  /* 0x00003800010e7983 */ /* 0x001ee80000300800 */
[----:B------:R-:W4:Y:S04]  /*14d30*/  LDL R15, [R1+0x6ec] ;  /* 0x0006ec00010f7983 */ /* 0x000f280000100800 */
[----:B--2---:R-:W-:Y:S04]  /*14d40*/  STL [R1+0x1508], R17 ;  /* 0x0015081101007387 */ /* 0x004fe80000100800 */
        /* <DEDUP_REMOVED lines=10> */
[----:B---3--:R4:W-:Y:S01]  /*14df0*/  STS.U16 [R3+0x6c00], R14 ;  /* 0x006c000e03007388 */ /* 0x0089e20000000400 */
[----:B--2---:R-:W-:-:S02]  /*14e00*/  PRMT R24, RZ, 0x7610, R24 ;  /* 0x00007610ff187816 */ /* 0x004fc40000000018 */
[----:B----4-:R-:W-:-:S05]  /*14e10*/  IADD3 R14, P1, R15, R2, RZ ;  /* 0x000000020f0e7210 */ /* 0x010fca0007f3e0ff */
[----:B------:R-:W-:Y:S02]  /*14e20*/  IMAD.X R15, R29, 0x1, R0, P1 ;  /* 0x000000011d0f7824 */ /* 0x000fe400008e0600 */
[----:B------:R-:W2:Y:S04]  /*14e30*/  LDL R29, [R1+0x438] ;  /* 0x00043800011d7983 */ /* 0x000ea80000100800 */
[----:B------:R-:W3:Y:S04]  /*14e40*/  @!P0 LDG.E.U16 R24, [R14.64] ;  /* 0x000000060e188981 */ /* 0x000ee8000c1e1500 */
[----:B---3--:R0:W-:Y:S04]  /*14e50*/  STL [R1+0x84], R24 ;  /* 0x0000841801007387 */ /* 0x0081e80000100800 */
[----:B0-----:R-:W3:Y:S04]  /*14e60*/  LDL.LU R24, [R1+0x1580] ;  /* 0x0015800001187983 */ /* 0x001ee80000300800 */
[----:B------:R-:W4:Y:S04]  /*14e70*/  LDL.LU R14, [R1+0x1c] ;  /* 0x00001c00010e7983 */ /* 0x000f280000300800 */
[----:B------:R-:W2:Y:S01]  /*14e80*/  LDL R15, [R1+0x78c] ;  /* 0x00078c00010f7983 */ /* 0x000ea20000100800 */
[----:B------:R-:W-:-:S03]  /*14e90*/  PRMT R16, RZ, 0x7610, R16 ;  /* 0x00007610ff107816 */ /* 0x000fc60000000010 */
[----:B----4-:R2:W-:Y:S02]  /*14ea0*/  STS.U16 [R3+0x7000], R14 ;  /* 0x0070000e03007388 */ /* 0x0105e40000000400 */
[----:B--2---:R-:W-:-:S05]  /*14eb0*/  IADD3 R14, P1, R15, R2, RZ ;  /* 0x000000020f0e7210 */ /* 0x004fca0007f3e0ff */
[----:B------:R-:W-:Y:S02]  /*14ec0*/  IMAD.X R15, R11, 0x1, R0, P1 ;  /* 0x000000010b0f7824 */ /* 0x000fe400008e0600 */
[----:B------:R-:W2:Y:S04]  /*14ed0*/  LDL.LU R11, [R1+0x54] ;  /* 0x00005400010b7983 */ /* 0x000ea80000300800 */
[----:B------:R0:W4:Y:S04]  /*14ee0*/  @!P0 LDG.E.U16 R16, [R14.64] ;  /* 0x000000060e108981 */ /* 0x000128000c1e1500 */
[----:B0-----:R-:W2:Y:S04]  /*14ef0*/  LDL R15, [R1+0x6cc] ;  /* 0x0006cc00010f7983 */ /* 0x001ea80000100800 */
[----:B----4-:R-:W-:Y:S04]  /*14f00*/  STL [R1+0x1500], R16 ;  /* 0x0015001001007387 */ /* 0x010fe80000100800 */
[----:B------:R-:W-:Y:S01]  /*14f10*/  STL [R1+0x1504], R16 ;  /* 0x0015041001007387 */ /* 0x000fe20000100800 */
[----:B--2---:R-:W-:-:S03]  /*14f20*/  IADD3 R14, P1, R15, R2, RZ ;  /* 0x000000020f0e7210 */ /* 0x004fc60007f3e0ff */
[----:B------:R-:W2:Y:S04]  /*14f30*/  LDL R15, [R1+0x57c] ;  /* 0x00057c00010f7983 */ /* 0x000ea80000100800 */
[----:B------:R0:W-:Y:S02]  /*14f40*/  STS.U16 [R3+0x3c00], R13 ;  /* 0x003c000d03007388 */ /* 0x0001e40000000400 */
[----:B0-----:R-:W-:Y:S01]  /*14f50*/  PRMT R13, RZ, 0x7610, R13 ;  /* 0x00007610ff0d7816 */ /* 0x001fe2000000000d */
[----:B--2---:R-:W-:-:S05]  /*14f60*/  IMAD.X R15, R15, 0x1, R0, P1 ;  /* 0x000000010f0f7824 */ /* 0x004fca00008e0600 */
[----:B------:R0:W2:Y:S04]  /*14f70*/  @!P0 LDG.E.U16 R13, [R14.64] ;  /* 0x000000060e0d8981 */ /* 0x0000a8000c1e1500 */
[----:B0-----:R-:W4:Y:S04]  /*14f80*/  LDL.LU R14, [R1+0x28] ;  /* 0x00002800010e7983 */ /* 0x001f280000300800 */
[----:B------:R-:W2:Y:S04]  /*14f90*/  LDL R15, [R1+0x570] ;  /* 0x00057000010f7983 */ /* 0x000ea80000100800 */
[----:B---3--:R0:W-:Y:S02]  /*14fa0*/  STS.U16 [R3+0x7400], R24 ;  /* 0x0074001803007388 */ /* 0x0081e40000000400 */
[----:B0-----:R-:W-:-:S02]  /*14fb0*/  PRMT R24, RZ, 0x7610, R24 ;  /* 0x00007610ff187816 */ /* 0x001fc40000000018 */
[----:B----4-:R2:W-:Y:S02]  /*14fc0*/  STS.U16 [R3+0x7800], R14 ;  /* 0x0078000e03007388 */ /* 0x0105e40000000400 */
[----:B--2---:R-:W-:-:S05]  /*14fd0*/  IADD3 R14, P1, R15, R2, RZ ;  /* 0x000000020f0e7210 */ /* 0x004fca0007f3e0ff */
[----:B------:R-:W-:-:S05]  /*14fe0*/  IMAD.X R15, R29, 0x1, R0, P1 ;  /* 0x000000011d0f7824 */ /* 0x000fca00008e0600 */
[----:B------:R0:W2:Y:S04]  /*14ff0*/  @!P0 LDG.E.U16 R24, [R14.64] ;  /* 0x000000060e188981 */ /* 0x0000a8000c1e1500 */
[----:B0-----:R-:W3:Y:S04]  /*15000*/  LDL R15, [R1+0x77c] ;  /* 0x00077c00010f7983 */ /* 0x001ee80000100800 */
[----:B------:R-:W0:Y:S04]  /*15010*/  S2R R29, SR_TID.X ;  /* 0x00000000001d7919 */ /* 0x000e280000002100 */
[----:B------:R0:W-:Y:S04]  /*15020*/  STS.U16 [R3+0x7c00], R27 ;  /* 0x007c001b03007388 */ /* 0x0001e80000000400 */
[----:B------:R-:W-:Y:S01]  /*15030*/  STL [R1+0xac0], R3 ;  /* 0x000ac00301007387 */ /* 0x000fe20000100800 */
[----:B0-----:R-:W-:-:S02]  /*15040*/  LOP3.LUT R27, R29, 0x3f, RZ, 0xc0, !PT ;  /* 0x0000003f1d1b7812 */ /* 0x001fc400078ec0ff */
[----:B------:R-:W-:-:S03]  /*15050*/  LOP3.LUT P2, RZ, R29, 0x40, RZ, 0xc0, !PT ;  /* 0x000000401dff7812 */ /* 0x000fc6000784c0ff */
[----:B------:R-:W-:Y:S01]  /*15060*/  IMAD.SHL.U32 R27, R27, 0x2, RZ ;  /* 0x000000021b1b7824 */ /* 0x000fe200078e00ff */
[----:B------:R-:W-:-:S04]  /*15070*/  SEL R29, RZ, 0x90, !P2 ;  /* 0x00000090ff1d7807 */ /* 0x000fc80005000000 */
[----:B------:R-:W-:Y:S02]  /*15080*/  LOP3.LUT R29, R29, R27, RZ, 0x3c, !PT ;  /* 0x0000001b1d1d7212 */ /* 0x000fe400078e3cff */
[----:B---3--:R-:W-:Y:S02]  /*15090*/  IADD3 R14, P1, R15, R2, RZ ;  /* 0x000000020f0e7210 */ /* 0x008fe40007f3e0ff */
[----:B------:R-:W3:Y:S04]  /*150a0*/  LDL R15, [R1+0x6b8] ;  /* 0x0006b800010f7983 */ /* 0x000ee80000100800 */
[----:B------:R-:W4:Y:S01]  /*150b0*/  LDL.LU R27, [R1+0x157c] ;  /* 0x00157c00011b7983 */ /* 0x000f220000300800 */
[----:B---3--:R-:W-:Y:S01]  /*150c0*/  IMAD.X R15, R15, 0x1, R0, P1 ;  /* 0x000000010f0f7824 */ /* 0x008fe200008e0600 */
[----:B----4-:R-:W-:-:S06]  /*150d0*/  PRMT R27, RZ, 0x7610, R27 ;  /* 0x00007610ff1b7816 */ /* 0x010fcc000000001b */
[----:B------:R0:W3:Y:S04]  /*150e0*/  @!P0 LDG.E.U16 R27, [R14.64] ;  /* 0x000000060e1b8981 */ /* 0x0000e8000c1e1500 */
[----:B0-----:R-:W4:Y:S04]  /*150f0*/  LDL.LU R14, [R1+0x4c] ;  /* 0x00004c00010e7983 */ /* 0x001f280000300800 */
[----:B------:R-:W2:Y:S01]  /*15100*/  LDL R15, [R1+0x6ac] ;  /* 0x0006ac00010f7983 */ /* 0x000ea20000100800 */
[----:B------:R-:W-:-:S05]  /*15110*/  LOP3.LUT R29, R29, 0x20, RZ, 0x3c, !PT ;  /* 0x000000201d1d7812 */ /* 0x000fca00078e3cff */
[----:B----4-:R2:W-:Y:S02]  /*15120*/  STS.U16 [R29+0x100], R14 ;  /* 0x0001000e1d007388 */ /* 0x0105e40000000400 */
[----:B--2---:R-:W-:Y:S02]  /*15130*/  IADD3 R14, P1, R15, R2, RZ ;  /* 0x000000020f0e7210 */ /* 0x004fe40007f3e0ff */
[----:B------:R-:W2:Y:S01]  /*15140*/  LDL R15, [R1+0x55c] ;  /* 0x00055c00010f7983 */ /* 0x000ea20000100800 */
[----:B------:R-:W-:Y:S02]  /*15150*/  PRMT R28, RZ, 0x7610, R28 ;  /* 0x00007610ff1c7816 */ /* 0x000fe4000000001c */
[----:B--2---:R-:W-:-:S05]  /*15160*/  IMAD.X R15, R15, 0x1, R0, P1 ;  /* 0x000000010f0f7824 */ /* 0x004fca00008e0600 */
[----:B------:R-:W2:Y:S04]  /*15170*/  @!P0 LDG.E.U16 R28, [R14.64] ;  /* 0x000000060e1c8981 */ /* 0x000ea8000c1e1500 */
[----:B--2---:R0:W-:Y:S04]  /*15180*/  STL [R1+0x30], R28 ;  /* 0x0000301c01007387 */ /* 0x0041e80000100800 */
[----:B0-----:R-:W2:Y:S04]  /*15190*/  LDL.LU R28, [R1+0x1578] ;  /* 0x00157800011c7983 */ /* 0x001ea80000300800 */
[----:B------:R-:W4:Y:S04]  /*151a0*/  LDL R15, [R1+0x550] ;  /* 0x00055000010f7983 */ /* 0x000f280000100800 */
[----:B------:R0:W-:Y:S04]  /*151b0*/  STS.U16 [R29+0x500], R11 ;  /* 0x0005000b1d007388 */ /* 0x0001e80000000400 */
[----:B0-----:R-:W3:Y:S01]  /*151c0*/  LDL.LU R11, [R1+0x18] ;  /* 0x00001800010b7983 */ /* 0x001ee20000300800 */
[----:B----4-:R-:W-:-:S03]  /*151d0*/  IADD3 R14, P1, R15, R2, RZ ;  /* 0x000000020f0e7210 */ /* 0x010fc60007f3e0ff */
[----:B------:R-:W4:Y:S01]  /*151e0*/  LDL R15, [R1+0x428] ;  /* 0x00042800010f7983 */ /* 0x000f220000100800 */
[----:B--2---:R-:W-:Y:S01]  /*151f0*/  PRMT R28, RZ, 0x7610, R28 ;  /* 0x00007610ff1c7816 */ /* 0x004fe2000000001c */
[----:B----4-:R-:W-:-:S05]  /*15200*/  IMAD.X R15, R15, 0x1, R0, P1 ;  /* 0x000000010f0f7824 */ /* 0x010fca00008e0600 */
[----:B------:R-:W2:Y:S04]  /*15210*/  @!P0 LDG.E.U16 R28, [R14.64] ;  /* 0x000000060e1c8981 */ /* 0x000ea8000c1e1500 */
[----:B--2---:R0:W-:Y:S04]  /*15220*/  STL [R1+0x38], R28 ;  /* 0x0000381c01007387 */ /* 0x0041e80000100800 */
[----:B0-----:R-:W2:Y:S04]  /*15230*/  LDL.LU R28, [R1+0x1574] ;  /* 0x00157400011c7983 */ /* 0x001ea80000300800 */
[----:B------:R-:W4:Y:S04]  /*15240*/  LDL.LU R14, [R1+0x58] ;  /* 0x00005800010e7983 */ /* 0x000f280000300800 */
[----:B------:R-:W2:Y:S04]  /*15250*/  LDL R15, [R1+0x76c] ;  /* 0x00076c00010f7983 */ /* 0x000ea80000100800 */
[----:B----4-:R2:W-:Y:S02]  /*15260*/  STS.U16 [R29+0x900], R14 ;  /* 0x0009000e1d007388 */ /* 0x0105e40000000400 */
[----:B--2---:R-:W-:-:S02]  /*15270*/  IADD3 R14, P1, R15, R2, RZ ;  /* 0x000000020f0e7210 */ /* 0x004fc40007f3e0ff */
[----:B------:R-:W2:Y:S01]  /*15280*/  LDL R15, [R1+0x698] ;  /* 0x00069800010f7983 */ /* 0x000ea20000100800 */
[----:B------:R-:W-:Y:S02]  /*15290*/  PRMT R28, RZ, 0x7610, R28 ;  /* 0x00007610ff1c7816 */ /* 0x000fe4000000001c */
[----:B--2---:R-:W-:-:S05]  /*152a0*/  IMAD.X R15, R15, 0x1, R0, P1 ;  /* 0x000000010f0f7824 */ /* 0x004fca00008e0600 */
        /* <DEDUP_REMOVED lines=43> */
[----:B------:R-:W4:Y:S02]  /*15560*/  LDL R15, [R1+0x510] ;  /* 0x00051000010f7983 */ /* 0x000f240000100800 */
[----:B----4-:R-:W-:-:S02]  /*15570*/  IADD3 R14, P1, R15, R2, RZ ;  /* 0x000000020f0e7210 */ /* 0x010fc40007f3e0ff */
[----:B------:R-:W4:Y:S01]  /*15580*/  LDL R15, [R1+0x408] ;  /* 0x00040800010f7983 */ /* 0x000f220000100800 */
[----:B--2---:R-:W-:Y:S02]  /*15590*/  PRMT R28, RZ, 0x7610, R28 ;  /* 0x00007610ff1c7816 */ /* 0x004fe4000000001c */
[----:B----4-:R-:W-:-:S05]  /*155a0*/  IMAD.X R15, R15, 0x1, R0, P1 ;  /* 0x000000010f0f7824 */ /* 0x010fca00008e0600 */
[----:B------:R-:W2:Y:S04]  /*155b0*/  @!P0 LDG.E.U16 R28, [R14.64] ;  /* 0x000000060e1c8981 */ /* 0x000ea8000c1e1500 */
[----:B---3--:R0:W-:Y:S04]  /*155c0*/  STS.U16 [R29+0x1d00], R11 ;  /* 0x001d000b1d007388 */ /* 0x0081e80000000400 */
[----:B0-----:R-:W3:Y:S04]  /*155d0*/  LDL R11, [R1+0x3f8] ;  /* 0x0003f800010b7983 */ /* 0x001ee80000100800 */
        /* <DEDUP_REMOVED lines=23> */
[----:B------:R-:W2:Y:S01]  /*15750*/  LDL R15, [R1+0x4f0] ;  /* 0x0004f000010f7983 */ /* 0x000ea20000100800 */
[----:B------:R-:W-:-:S03]  /*15760*/  PRMT R4, RZ, 0x7610, R4 ;  /* 0x00007610ff047816 */ /* 0x000fc60000000004 */
[----:B----4-:R2:W-:Y:S02]  /*15770*/  STS.U16 [R29+0x2900], R14 ;  /* 0x0029000e1d007388 */ /* 0x0105e40000000400 */
[----:B--2---:R-:W-:-:S05]  /*15780*/  IADD3 R14, P1, R15, R2, RZ ;  /* 0x000000020f0e7210 */ /* 0x004fca0007f3e0ff */
[----:B---3--:R-:W-:Y:S02]  /*15790*/  IMAD.X R15, R11, 0x1, R0, P1 ;  /* 0x000000010b0f7824 */ /* 0x008fe400008e0600 */
[----:B------:R-:W2:Y:S04]  /*157a0*/  LDL R11, [R1+0x4d0] ;  /* 0x0004d000010b7983 */ /* 0x000ea80000100800 */
[----:B------:R0:W3:Y:S04]  /*157b0*/  @!P0 LDG.E.U16 R4, [R14.64] ;  /* 0x000000060e048981 */ /* 0x0000e8000c1e1500 */
[----:B0-----:R-:W4:Y:S04]  /*157c0*/  LDL.LU R14, [R1+0x8] ;  /* 0x00000800010e7983 */ /* 0x001f280000300800 */
[----:B------:R-:W2:Y:S04]  /*157d0*/  LDL R15, [R1+0x73c] ;  /* 0x00073c00010f7983 */ /* 0x000ea80000100800 */
[----:B---3--:R0:W-:Y:S04]  /*157e0*/  STL [R1+0x60], R4 ;  /* 0x0000600401007387 */ /* 0x0081e80000100800 */
[----:B----4-:R2:W-:Y:S01]  /*157f0*/  STS.U16 [R29+0x2d00], R14 ;  /* 0x002d000e1d007388 */ /* 0x0105e20000000400 */
[----:B------:R-:W-:-:S03]  /*15800*/  PRMT R28, RZ, 0x7610, R28 ;  /* 0x00007610ff1c7816 */ /* 0x000fc6000000001c */
[----:B0-----:R-:W3:Y:S01]  /*15810*/  LDL R4, [R1+0x3e8] ;  /* 0x0003e80001047983 */ /* 0x001ee20000100800 */
[----:B--2---:R-:W-:-:S03]  /*15820*/  IADD3 R14, P1, R15, R2, RZ ;  /* 0x000000020f0e7210 */ /* 0x004fc60007f3e0ff */
[----:B------:R-:W2:Y:S02]  /*15830*/  LDL R15, [R1+0x638] ;  /* 0x00063800010f7983 */ /* 0x000ea40000100800 */
        /* <DEDUP_REMOVED lines=10> */
[----:B------:R-:W-:Y:S01]  /*158e0*/  PRMT R26, RZ, 0x7610, R26 ;  /* 0x00007610ff1a7816 */ /* 0x000fe2000000001a */
[----:B--2---:R-:W-:-:S05]  /*158f0*/  IMAD.X R15, R15, 0x1, R0, P1 ;  /* 0x000000010f0f7824 */ /* 0x004fca00008e0600 */
[----:B------:R0:W2:Y:S02]  /*15900*/  @!P0 LDG.E.U16 R3, [R14.64] ;  /* 0x000000060e038981 */ /* 0x0000a4000c1e1500 */
[----:B0-----:R-:W-:-:S05]  /*15910*/  IADD3 R14, P1, R11, R2, RZ ;  /* 0x000000020b0e7210 */ /* 0x001fca0007f3e0ff */
[----:B---3--:R-:W-:-:S05]  /*15920*/  IMAD.X R15, R4, 0x1, R0, P1 ;  /* 0x00000001040f7824 */ /* 0x008fca00008e0600 */
[----:B------:R0:W3:Y:S04]  /*15930*/  @!P0 LDG.E.U16 R26, [R14.64] ;  /* 0x000000060e1a8981 */ /* 0x0000e8000c1e1500 */
[----:B0-----:R-:W0:Y:S04]  /*15940*/  S2R R15, SR_TID.X ;  /* 0x00000000000f7919 */ /* 0x001e280000002100 */
[----:B------:R-:W1:Y:S04]  /*15950*/  S2R R14, SR_TID.X ;  /* 0x00000000000e7919 */ /* 0x000e680000002100 */
[----:B------:R4:W-:Y:S04]  /*15960*/  STS.U16 [R29+0x3500], R28 ;  /* 0x0035001c1d007388 */ /* 0x0009e80000000400 */
[----:B----4-:R-:W4:Y:S04]  /*15970*/  LDL.LU R28, [R1+0x6e0] ;  /* 0x0006e000011c7983 */ /* 0x010f280000300800 */
[----:B------:R-:W4:Y:S01]  /*15980*/  LDL.LU R29, [R1+0x790] ;  /* 0x00079000011d7983 */ /* 0x000f220000300800 */
[----:B0-----:R-:W-:-:S02]  /*15990*/  LOP3.LUT R15, R15, 0x3f, RZ, 0xc0, !PT ;  /* 0x0000003f0f0f7812 */ /* 0x001fc400078ec0ff */
[----:B-1----:R-:W-:-:S03]  /*159a0*/  LOP3.LUT P1, RZ, R14, 0x40, RZ, 0xc0, !PT ;  /* 0x000000400eff7812 */ /* 0x002fc6000782c0ff */
[----:B------:R-:W-:Y:S01]  /*159b0*/  IMAD.SHL.U32 R15, R15, 0x2, RZ ;  /* 0x000000020f0f7824 */ /* 0x000fe200078e00ff */
[----:B------:R-:W-:-:S04]  /*159c0*/  SEL R14, RZ, 0x90, !P1 ;  /* 0x00000090ff0e7807 */ /* 0x000fc80004800000 */
[----:B------:R-:W-:Y:S01]  /*159d0*/  LOP3.LUT R14, R14, R15, RZ, 0x3c, !PT ;  /* 0x0000000f0e0e7212 */ /* 0x000fe200078e3cff */
[----:B--2---:R0:W-:Y:S04]  /*159e0*/  STL [R1+0x58], R3 ;  /* 0x0000580301007387 */ /* 0x0041e80000100800 */
[----:B0-----:R-:W2:Y:S04]  /*159f0*/  LDL.LU R3, [R1+0x598] ;  /* 0x0005980001037983 */ /* 0x001ea80000300800 */
[----:B------:R-:W2:Y:S04]  /*15a00*/  LDL R11, [R1+0x3d8] ;  /* 0x0003d800010b7983 */ /* 0x000ea80000100800 */
        /* <DEDUP_REMOVED lines=9> */
[----:B------:R0:W2:Y:S04]  /*15aa0*/  @!P0 LDG.E.U16 R25, [R14.64] ;  /* 0x000000060e198981 */ /* 0x0000a8000c1e1500 */
[----:B0-----:R-:W0:Y:S02]  /*15ab0*/  S2R R15, SR_TID.X ;  /* 0x00000000000f7919 */ /* 0x001e240000002100 */
[----:B0-----:R-:W-:Y:S02]  /*15ac0*/  LOP3.LUT P1, RZ, R15, 0x40, RZ, 0xc0, !PT ;  /* 0x000000400fff7812 */ /* 0x001fe4000782c0ff */
[----:B------:R-:W0:Y:S04]  /*15ad0*/  S2R R4, SR_TID.X ;  /* 0x0000000000047919 */ /* 0x000e280000002100 */
[----:B--2---:R1:W-:Y:S04]  /*15ae0*/  STL [R1+0x50], R25 ;  /* 0x0000501901007387 */ /* 0x0043e80000100800 */
[----:B-1----:R-:W2:Y:S04]  /*15af0*/  LDL.LU R25, [R1+0x1548] ;  /* 0x0015480001197983 */ /* 0x002ea80000300800 */
[----:B------:R-:W3:Y:S01]  /*15b00*/  LDL R15, [R1+0x60c] ;  /* 0x00060c00010f7983 */ /* 0x000ee20000100800 */
[----:B0-----:R-:W-:-:S02]  /*15b10*/  LOP3.LUT R4, R4, 0x3f, RZ, 0xc0, !PT ;  /* 0x0000003f04047812 */ /* 0x001fc400078ec0ff */
[----:B------:R-:W-:-:S03]  /*15b20*/  SEL R14, RZ, 0x90, !P1 ;  /* 0x00000090ff0e7807 */ /* 0x000fc60004800000 */
[----:B------:R-:W-:-:S05]  /*15b30*/  IMAD.SHL.U32 R4, R4, 0x2, RZ ;  /* 0x0000000204047824 */ /* 0x000fca00078e00ff */
[----:B------:R-:W-:Y:S02]  /*15b40*/  LOP3.LUT R14, R14, R4, RZ, 0x3c, !PT ;  /* 0x000000040e0e7212 */ /* 0x000fe400078e3cff */
[----:B------:R-:W-:Y:S01]  /*15b50*/  PRMT R23, RZ, 0x7610, R23 ;  /* 0x00007610ff177816 */ /* 0x000fe20000000017 */
[----:B------:R-:W4:Y:S01]  /*15b60*/  LDL R4, [R1+0x5ec] ;  /* 0x0005ec0001047983 */ /* 0x000f220000100800 */
[----:B------:R-:W-:-:S05]  /*15b70*/  LOP3.LUT R14, R14, 0x20, RZ, 0x3c, !PT ;  /* 0x000000200e0e7812 */ /* 0x000fca00078e3cff */
[----:B--2---:R3:W-:Y:S02]  /*15b80*/  STS.U16 [R14+0x3d00], R25 ;  /* 0x003d00190e007388 */ /* 0x0047e40000000400 */
[----:B---3--:R-:W-:Y:S02]  /*15b90*/  IADD3 R14, P1, R15, R2, RZ ;  /* 0x000000020f0e7210 */ /* 0x008fe40007f3e0ff */
[----:B------:R-:W2:Y:S03]  /*15ba0*/  LDL R15, [R1+0x4bc] ;  /* 0x0004bc00010f7983 */ /* 0x000ea60000100800 */
[----:B--2---:R-:W-:-:S05]  /*15bb0*/  IMAD.X R15, R15, 0x1, R0, P1 ;  /* 0x000000010f0f7824 */ /* 0x004fca00008e0600 */
[----:B------:R0:W2:Y:S04]  /*15bc0*/  @!P0 LDG.E.U16 R23, [R14.64] ;  /* 0x000000060e178981 */ /* 0x0000a8000c1e1500 */
[----:B0-----:R-:W0:Y:S04]  /*15bd0*/  S2R R15, SR_TID.X ;  /* 0x00000000000f7919 */ /* 0x001e280000002100 */
[----:B------:R-:W1:Y:S01]  /*15be0*/  S2R R14, SR_TID.X ;  /* 0x00000000000e7919 */ /* 0x000e620000002100 */
[----:B0-----:R-:W-:Y:S02]  /*15bf0*/  LOP3.LUT R15, R15, 0x3f, RZ, 0xc0, !PT ;  /* 0x0000003f0f0f7812 */ /* 0x001fe400078ec0ff */
[----:B-1----:R-:W-:-:S03]  /*15c00*/  LOP3.LUT P1, RZ, R14, 0x40, RZ, 0xc0, !PT ;  /* 0x000000400eff7812 */ /* 0x002fc6000782c0ff */
[----:B------:R-:W-:Y:S01]  /*15c10*/  IMAD.SHL.U32 R15, R15, 0x2, RZ ;  /* 0x000000020f0f7824 */ /* 0x000fe200078e00ff */
[----:B------:R-:W-:-:S04]  /*15c20*/  SEL R14, RZ, 0x90, !P1 ;  /* 0x00000090ff0e7807 */ /* 0x000fc80004800000 */
[----:B------:R-:W-:Y:S01]  /*15c30*/  LOP3.LUT R14, R14, R15, RZ, 0x3c, !PT ;  /* 0x0000000f0e0e7212 */ /* 0x000fe200078e3cff */
[----:B--2---:R0:W-:Y:S04]  /*15c40*/  STL [R1+0x4c], R23 ;  /* 0x00004c1701007387 */ /* 0x0041e80000100800 */
[----:B0-----:R-:W2:Y:S04]  /*15c50*/  LDL.LU R23, [R1+0x1544] ;  /* 0x0015440001177983 */ /* 0x001ea80000300800 */
[----:B------:R-:W3:Y:S01]  /*15c60*/  LDL R15, [R1+0x4b0] ;  /* 0x0004b000010f7983 */ /* 0x000ee20000100800 */
[----:B------:R-:W-:-:S05]  /*15c70*/  LOP3.LUT R14, R14, 0x20, RZ, 0x3c, !PT ;  /* 0x000000200e0e7812 */ /* 0x000fca00078e3cff */
[----:B--2---:R3:W-:Y:S02]  /*15c80*/  STS.U16 [R14+0x4100], R23 ;  /* 0x004100170e007388 */ /* 0x0047e40000000400 */
[----:B---3--:R-:W-:Y:S02]  /*15c90*/  IADD3 R14, P1, R15, R2, RZ ;  /* 0x000000020f0e7210 */ /* 0x008fe40007f3e0ff */
[----:B------:R-:W-:-:S03]  /*15ca0*/  PRMT R23, RZ, 0x7610, R23 ;  /* 0x00007610ff177816 */ /* 0x000fc60000000017 */
[----:B------:R-:W-:Y:S01]  /*15cb0*/  IMAD.X R15, R11, 0x1, R0, P1 ;  /* 0x000000010b0f7824 */ /* 0x000fe200008e0600 */
[----:B------:R-:W-:Y:S01]  /*15cc0*/  PRMT R25, RZ, 0x7610, R25 ;  /* 0x00007610ff197816 */ /* 0x000fe20000000019 */
[----:B------:R-:W2:Y:S04]  /*15cd0*/  LDL R11, [R1+0x70c] ;  /* 0x00070c00010b7983 */ /* 0x000ea80000100800 */
[----:B------:R0:W3:Y:S04]  /*15ce0*/  @!P0 LDG.E.U16 R23, [R14.64] ;  /* 0x000000060e178981 */ /* 0x0000e8000c1e1500 */
[----:B0-----:R-:W0:Y:S04]  /*15cf0*/  S2R R15, SR_TID.X ;  /* 0x00000000000f7919 */ /* 0x001e280000002100 */
[----:B------:R-:W1:Y:S01]  /*15d00*/  S2R R14, SR_TID.X ;  /* 0x00000000000e7919 */ /* 0x000e620000002100 */
[----:B0-----:R-:W-:-:S02]  /*15d10*/  LOP3.LUT R15, R15, 0x3f, RZ, 0xc0, !PT ;  /* 0x0000003f0f0f7812 */ /* 0x001fc400078ec0ff */
[----:B-1----:R-:W-:-:S03]  /*15d20*/  LOP3.LUT P1, RZ, R14, 0x40, RZ, 0xc0, !PT ;  /* 0x000000400eff7812 */ /* 0x002fc6000782c0ff */
[----:B------:R-:W-:Y:S01]  /*15d30*/  IMAD.SHL.U32 R15, R15, 0x2, RZ ;  /* 0x000000020f0f7824 */ /* 0x000fe200078e00ff */
[----:B------:R-:W-:-:S04]  /*15d40*/  SEL R14, RZ, 0x90, !P1 ;  /* 0x00000090ff0e7807 */ /* 0x000fc80004800000 */
[----:B------:R-:W-:Y:S02]  /*15d50*/  LOP3.LUT R14, R14, R15, RZ, 0x3c, !PT ;  /* 0x0000000f0e0e7212 */ /* 0x000fe400078e3cff */
[----:B------:R-:W2:Y:S02]  /*15d60*/  LDL R15, [R1+0x71c] ;  /* 0x00071c00010f7983 */ /* 0x000ea40000100800 */
[----:B------:R-:W-:-:S05]  /*15d70*/  LOP3.LUT R14, R14, 0x20, RZ, 0x3c, !PT ;  /* 0x000000200e0e7812 */ /* 0x000fca00078e3cff */
[----:B------:R2:W-:Y:S02]  /*15d80*/  STS.U16 [R14+0x4500], R22 ;  /* 0x004500160e007388 */ /* 0x0005e40000000400 */
[----:B--2---:R-:W-:Y:S02]  /*15d90*/  IADD3 R14, P1, R15, R2, RZ ;  /* 0x000000020f0e7210 */ /* 0x004fe40007f3e0ff */
[----:B------:R-:W2:Y:S03]  /*15da0*/  LDL R15, [R1+0x5f8] ;  /* 0x0005f800010f7983 */ /* 0x000ea60000100800 */
[----:B--2---:R-:W-:-:S05]  /*15db0*/  IMAD.X R15, R15, 0x1, R0, P1 ;  /* 0x000000010f0f7824 */ /* 0x004fca00008e0600 */
[----:B------:R0:W2:Y:S04]  /*15dc0*/  @!P0 LDG.E.U16 R25, [R14.64] ;  /* 0x000000060e198981 */ /* 0x0000a8000c1e1500 */
[----:B0-----:R-:W0:Y:S02]  /*15dd0*/  S2R R15, SR_TID.X ;  /* 0x00000000000f7919 */ /* 0x001e240000002100 */
[C---:B0-----:R-:W-:Y:S02]  /*15de0*/  LOP3.LUT R14, R15.reuse, 0x3f, RZ, 0xc0, !PT ;  /* 0x0000003f0f0e7812 */ /* 0x041fe400078ec0ff */
[----:B------:R-:W-:-:S03]  /*15df0*/  LOP3.LUT P1, RZ, R15, 0x40, RZ, 0xc0, !PT ;  /* 0x000000400fff7812 */ /* 0x000fc6000782c0ff */
[----:B------:R-:W-:Y:S01]  /*15e00*/  IMAD.SHL.U32 R14, R14, 0x2, RZ ;  /* 0x000000020e0e7824 */ /* 0x000fe200078e00ff */
[----:B------:R-:W-:-:S04]  /*15e10*/  SEL R15, RZ, 0x90, !P1 ;  /* 0x00000090ff0f7807 */ /* 0x000fc80004800000 */
[----:B------:R-:W-:-:S04]  /*15e20*/  LOP3.LUT R15, R15, R14, RZ, 0x3c, !PT ;  /* 0x0000000e0f0f7212 */ /* 0x000fc800078e3cff */
[----:B------:R-:W-:-:S05]  /*15e30*/  LOP3.LUT R15, R15, 0x20, RZ, 0x3c, !PT ;  /* 0x000000200f0f7812 */ /* 0x000fca00078e3cff */
[----:B------:R0:W-:Y:S04]  /*15e40*/  STS.U16 [R15+0x4900], R21 ;  /* 0x004900150f007388 */ /* 0x0001e80000000400 */
[----:B0-----:R-:W2:Y:S01]  /*15e50*/  LDL R15, [R1+0x49c] ;  /* 0x00049c00010f7983 */ /* 0x001ea20000100800 */
[----:B----4-:R-:W-:Y:S02]  /*15e60*/  IADD3 R14, P1, R4, R2, RZ ;  /* 0x00000002040e7210 */ /* 0x010fe40007f3e0ff */
[----:B------:R-:W-:-:S03]  /*15e70*/  PRMT R5, RZ, 0x7610, R5 ;  /* 0x00007610ff057816 */ /* 0x000fc60000000005 */
[----:B--2---:R-:W-:-:S05]  /*15e80*/  IMAD.X R15, R15, 0x1, R0, P1 ;  /* 0x000000010f0f7824 */ /* 0x004fca00008e0600 */
[----:B------:R0:W2:Y:S04]  /*15e90*/  @!P0 LDG.E.U16 R5, [R14.64] ;  /* 0x000000060e058981 */ /* 0x0000a8000c1e1500 */
[----:B------:R-:W1:Y:S04]  /*15ea0*/  S2R R4, SR_TID.X ;  /* 0x0000000000047919 */ /* 0x000e680000002100 */
[----:B0-----:R-:W0:Y:S01]  /*15eb0*/  S2R R15, SR_TID.X ;  /* 0x00000000000f7919 */ /* 0x001e220000002100 */
[----:B-1----:R-:W-:Y:S02]  /*15ec0*/  LOP3.LUT P1, RZ, R4, 0x40, RZ, 0xc0, !PT ;  /* 0x0000004004ff7812 */ /* 0x002fe4000782c0ff */
[----:B0-----:R-:W-:-:S02]  /*15ed0*/  LOP3.LUT R15, R15, 0x3f, RZ, 0xc0, !PT ;  /* 0x0000003f0f0f7812 */ /* 0x001fc400078ec0ff */
[----:B------:R-:W-:-:S03]  /*15ee0*/  SEL R14, RZ, 0x90, !P1 ;  /* 0x00000090ff0e7807 */ /* 0x000fc60004800000 */
[----:B------:R-:W-:-:S05]  /*15ef0*/  IMAD.SHL.U32 R15, R15, 0x2, RZ ;  /* 0x000000020f0f7824 */ /* 0x000fca00078e00ff */
[----:B------:R-:W-:Y:S01]  /*15f00*/  LOP3.LUT R14, R14, R15, RZ, 0x3c, !PT ;  /* 0x0000000f0e0e7212 */ /* 0x000fe200078e3cff */
[----:B--2---:R0:W-:Y:S04]  /*15f10*/  STL [R1+0x48], R5 ;  /* 0x0000480501007387 */ /* 0x0041e80000100800 */
[----:B0-----:R-:W2:Y:S04]  /*15f20*/  LDL.LU R5, [R1+0x1540] ;  /* 0x0015400001057983 */ /* 0x001ea80000300800 */
[----:B------:R-:W4:Y:S01]  /*15f30*/  LDL R15, [R1+0x490] ;  /* 0x00049000010f7983 */ /* 0x000f220000100800 */
[----:B------:R-:W-:-:S02]  /*15f40*/  LOP3.LUT R14, R14, 0x20, RZ, 0x3c, !PT ;  /* 0x000000200e0e7812 */ /* 0x000fc400078e3cff */
[----:B------:R-:W-:-:S05]  /*15f50*/  LOP3.LUT R4, R4, 0x3f, RZ, 0xc0, !PT ;  /* 0x0000003f04047812 */ /* 0x000fca00078ec0ff */
[----:B------:R-:W-:Y:S01]  /*15f60*/  IMAD.SHL.U32 R4, R4, 0x2, RZ ;  /* 0x0000000204047824 */ /* 0x000fe200078e00ff */
[----:B--2---:R0:W-:Y:S04]  /*15f70*/  STS.U16 [R14+0x4d00], R5 ;  /* 0x004d00050e007388 */ /* 0x0041e80000000400 */
[----:B0-----:R-:W0:Y:S01]  /*15f80*/  S2R R5, SR_TID.X ;  /* 0x0000000000057919 */ /* 0x001e220000002100 */
[----:B----4-:R-:W-:-:S03]  /*15f90*/  IADD3 R14, P1, R15, R2, RZ ;  /* 0x000000020f0e7210 */ /* 0x010fc60007f3e0ff */
[----:B------:R-:W2:Y:S01]  /*15fa0*/  LDL R15, [R1+0x3c8] ;  /* 0x0003c800010f7983 */ /* 0x000ea20000100800 */
[----:B0-----:R-:W-:-:S04]  /*15fb0*/  LOP3.LUT P2, RZ, R5, 0x40, RZ, 0xc0, !PT ;  /* 0x0000004005ff7812 */ /* 0x001fc8000784c0ff */
[----:B------:R-:W-:-:S04]  /*15fc0*/  SEL R5, RZ, 0x90, !P2 ;  /* 0x00000090ff057807 */ /* 0x000fc80005000000 */
[----:B------:R-:W-:Y:S02]  /*15fd0*/  LOP3.LUT R5, R5, R4, RZ, 0x3c, !PT ;  /* 0x0000000405057212 */ /* 0x000fe400078e3cff */
[----:B------:R-:W4:Y:S01]  /*15fe0*/  LDL.LU R4, [R1+0x153c] ;  /* 0x00153c0001047983 */ /* 0x000f220000300800 */
[----:B--2---:R-:W-:Y:S01]  /*15ff0*/  IMAD.X R15, R15, 0x1, R0, P1 ;  /* 0x000000010f0f7824 */ /* 0x004fe200008e0600 */
[----:B----4-:R-:W-:-:S06]  /*16000*/  PRMT R4, RZ, 0x7610, R4 ;  /* 0x00007610ff047816 */ /* 0x010fcc0000000004 */
[----:B------:R-:W2:Y:S01]  /*16010*/  @!P0 LDG.E.U16 R4, [R14.64] ;  /* 0x000000060e048981 */ /* 0x000ea2000c1e1500 */
[----:B------:R-:W-:-:S03]  /*16020*/  LOP3.LUT R5, R5, 0x20, RZ, 0x3c, !PT ;  /* 0x0000002005057812 */ /* 0x000fc600078e3cff */
[----:B--2---:R0:W-:Y:S04]  /*16030*/  STL [R1+0x44], R4 ;  /* 0x0000440401007387 */ /* 0x0041e80000100800 */
[----:B0-----:R-:W2:Y:S04]  /*16040*/  LDL.LU R4, [R1+0x1538] ;  /* 0x0015380001047983 */ /* 0x001ea80000300800 */
[----:B--2---:R0:W-:Y:S04]  /*16050*/  STS.U16 [R5+0x5100], R4 ;  /* 0x0051000405007388 */ /* 0x0041e80000000400 */
[----:B0-----:R-:W2:Y:S01]  /*16060*/  LDL R5, [R1+0x5d8] ;  /* 0x0005d80001057983 */ /* 0x001ea20000100800 */
[----:B------:R-:W-:-:S02]  /*16070*/  IADD3 R4, P1, R11, R2, RZ ;  /* 0x000000020b047210 */ /* 0x000fc40007f3e0ff */
        /* <DEDUP_REMOVED lines=26> */
[----:B------:R-:W2:Y:S04]  /*16220*/  @!P0 LDG.E.U16 R11, [R4.64] ;  /* 0x00000006040b8981 */ /* 0x000ea8000c1e1500 */
[----:B--2---:R0:W-:Y:S04]  /*16230*/  STL [R1+0x3c], R11 ;  /* 0x00003c0b01007387 */ /* 0x0041e80000100800 */
[----:B0-----:R-:W2:Y:S04]  /*16240*/  LDL.LU R11, [R1+0x152c] ;  /* 0x00152c00010b7983 */ /* 0x001ea80000300800 */
[----:B------:R-:W4:Y:S02]  /*16250*/  LDL R5, [R1+0x470] ;  /* 0x0004700001057983 */ /* 0x000f240000100800 */
[----:B----4-:R-:W-:-:S02]  /*16260*/  IADD3 R4, P1, R5, R2, RZ ;  /* 0x0000000205047210 */ /* 0x010fc40007f3e0ff */
[----:B------:R-:W4:Y:S01]  /*16270*/  LDL R5, [R1+0x3b8] ;  /* 0x0003b80001057983 */ /* 0x000f220000100800 */
[----:B------:R-:W-:Y:S02]  /*16280*/  PRMT R19, RZ, 0x7610, R19 ;  /* 0x00007610ff137816 */ /* 0x000fe40000000013 */
        /* <DEDUP_REMOVED lines=28> */
[----:B------:R-:W2:Y:S01]  /*16450*/  LDL R5, [R1+0x44c] ;  /* 0x00044c0001057983 */ /* 0x000ea20000100800 */
[----:B------:R-:W-:-:S02]  /*16460*/  IADD3 R4, P1, R3, R2, RZ ;  /* 0x0000000203047210 */ /* 0x000fc40007f3e0ff */
[----:B------:R-:W-:-:S03]  /*16470*/  PRMT R8, RZ, 0x7610, R8 ;  /* 0x00007610ff087816 */ /* 0x000fc60000000008 */
[----:B--2---:R-:W-:-:S05]  /*16480*/  IMAD.X R5, R5, 0x1, R0, P1 ;  /* 0x0000000105057824 */ /* 0x004fca00008e0600 */
[----:B------:R0:W2:Y:S04]  /*16490*/  @!P0 LDG.E.U16 R8, [R4.64] ;  /* 0x0000000604088981 */ /* 0x0000a8000c1e1500 */
[----:B------:R1:W-:Y:S01]  /*164a0*/  STL [R1+0xad4], R3 ;  /* 0x000ad40301007387 */ /* 0x0003e20000100800 */
[----:B0-----:R-:W-:-:S03]  /*164b0*/  IADD3 R4, P1, R29, R2, RZ ;  /* 0x000000021d047210 */ /* 0x001fc60007f3e0ff */
[----:B-1----:R-:W3:Y:S01]  /*164c0*/  LDL.LU R3, [R1+0x6d4] ;  /* 0x0006d40001037983 */ /* 0x002ee20000300800 */
[----:B------:R-:W-:Y:S01]  /*164d0*/  PRMT R7, RZ, 0x7610, R7 ;  /* 0x00007610ff077816 */ /* 0x000fe20000000007 */
[----:B------:R-:W-:-:S05]  /*164e0*/  IMAD.X R5, R28, 0x1, R0, P1 ;  /* 0x000000011c057824 */ /* 0x000fca00008e0600 */
[----:B------:R3:W3:Y:S04]  /*164f0*/  @!P0 LDG.E.U16 R7, [R4.64] ;  /* 0x0000000604078981 */ /* 0x0006e8000c1e1500 */
[----:B--2---:R0:W-:Y:S04]  /*16500*/  STL [R1+0x20], R8 ;  /* 0x0000200801007387 */ /* 0x0041e80000100800 */
[----:B0-----:R-:W2:Y:S04]  /*16510*/  LDL.LU R8, [R1+0x1518] ;  /* 0x0015180001087983 */ /* 0x001ea80000300800 */
[----:B------:R0:W-:Y:S04]  /*16520*/  STL [R1+0xad8], R29 ;  /* 0x000ad81d01007387 */ /* 0x0001e80000100800 */
[----:B0-----:R-:W2:Y:S01]  /*16530*/  LDL.LU R29, [R1+0x584] ;  /* 0x00058400011d7983 */ /* 0x001ea20000300800 */
[----:B---3--:R-:W-:-:S02]  /*16540*/  IADD3 R4, P1, R3, R2, RZ ;  /* 0x0000000203047210 */ /* 0x008fc40007f3e0ff */
[----:B------:R-:W-:Y:S01]  /*16550*/  PRMT R6, RZ, 0x7610, R6 ;  /* 0x00007610ff067816 */ /* 0x000fe20000000006 */
[----:B------:R0:W-:Y:S04]  /*16560*/  STL [R1+0xadc], R28 ;  /* 0x000adc1c01007387 */ /* 0x0001e80000100800 */
[----:B0-----:R-:W3:Y:S04]  /*16570*/  LDL.LU R28, [R1+0x578] ;  /* 0x00057800011c7983 */ /* 0x001ee80000300800 */
[----:B------:R0:W-:Y:S04]  /*16580*/  STL [R1+0x1c], R7 ;  /* 0x00001c0701007387 */ /* 0x0001e80000100800 */
[----:B0-----:R-:W4:Y:S04]  /*16590*/  LDL.LU R7, [R1+0x1514] ;  /* 0x0015140001077983 */ /* 0x001f280000300800 */
[----:B------:R0:W-:Y:S04]  /*165a0*/  STL [R1+0xae0], R3 ;  /* 0x000ae00301007387 */ /* 0x0001e80000100800 */
[----:B0-----:R-:W4:Y:S01]  /*165b0*/  LDL.LU R3, [R1+0x43c] ;  /* 0x00043c0001037983 */ /* 0x001f220000300800 */
[----:B--2---:R-:W-:-:S05]  /*165c0*/  IMAD.X R5, R29, 0x1, R0, P1 ;  /* 0x000000011d057824 */ /* 0x004fca00008e0600 */
[----:B------:R3:W2:Y:S04]  /*165d0*/  @!P0 LDG.E.U16 R6, [R4.64] ;  /* 0x0000000604068981 */ /* 0x0006a8000c1e1500 */
[----:B------:R0:W-:Y:S01]  /*165e0*/  STL [R1+0xae4], R29 ;  /* 0x000ae41d01007387 */ /* 0x0001e20000100800 */
[----:B---3--:R-:W-:-:S03]  /*165f0*/  IADD3 R4, P1, R28, R2, RZ ;  /* 0x000000021c047210 */ /* 0x008fc60007f3e0ff */
[----:B0-----:R-:W3:Y:S01]  /*16600*/  LDL.LU R29, [R1+0x780] ;  /* 0x00078000011d7983 */ /* 0x001ee20000300800 */
[----:B------:R-:W-:Y:S01]  /*16610*/  PRMT R18, RZ, 0x7610, R18 ;  /* 0x00007610ff127816 */ /* 0x000fe20000000012 */
[----:B----4-:R-:W-:-:S05]  /*16620*/  IMAD.X R5, R3, 0x1, R0, P1 ;  /* 0x0000000103057824 */ /* 0x010fca00008e0600 */
[----:B------:R3:W4:Y:S04]  /*16630*/  @!P0 LDG.E.U16 R18, [R4.64] ;  /* 0x0000000604128981 */ /* 0x000728000c1e1500 */
        /* <DEDUP_REMOVED lines=8> */
[----:B----4-:R0:W-:Y:S04]  /*166c0*/  STL [R1+0x14], R18 ;  /* 0x0000141201007387 */ /* 0x0101e80000100800 */
[----:B0-----:R-:W4:Y:S04]  /*166d0*/  LDL.LU R18, [R1+0x150c] ;  /* 0x00150c0001127983 */ /* 0x001f280000300800 */
[----:B------:R0:W-:Y:S04]  /*166e0*/  STL [R1+0xaf0], R29 ;  /* 0x000af01d01007387 */ /* 0x0001e80000100800 */
[----:B0-----:R-:W4:Y:S01]  /*166f0*/  LDL.LU R29, [R1+0x564] ;  /* 0x00056400011d7983 */ /* 0x001f220000300800 */
[----:B--2---:R-:W-:-:S05]  /*16700*/  IMAD.X R5, R28, 0x1, R0, P1 ;  /* 0x000000011c057824 */ /* 0x004fca00008e0600 */
[----:B------:R3:W2:Y:S04]  /*16710*/  @!P0 LDG.E.U16 R17, [R4.64] ;  /* 0x0000000604118981 */ /* 0x0006a8000c1e1500 */
[----:B------:R0:W-:Y:S04]  /*16720*/  STL [R1+0xaf4], R28 ;  /* 0x000af41c01007387 */ /* 0x0001e80000100800 */
[----:B0-----:R-:W2:Y:S01]  /*16730*/  LDL.LU R28, [R1+0x558] ;  /* 0x00055800011c7983 */ /* 0x001ea20000300800 */
[----:B---3--:R-:W-:Y:S02]  /*16740*/  IADD3 R4, P1, R3, R2, RZ ;  /* 0x0000000203047210 */ /* 0x008fe40007f3e0ff */
[----:B------:R-:W-:-:S03]  /*16750*/  PRMT R16, RZ, 0x7610, R16 ;  /* 0x00007610ff107816 */ /* 0x000fc60000000010 */
[----:B----4-:R-:W-:-:S05]  /*16760*/  IMAD.X R5, R29, 0x1, R0, P1 ;  /* 0x000000011d057824 */ /* 0x010fca00008e0600 */
[----:B------:R-:W3:Y:S04]  /*16770*/  @!P0 LDG.E.U16 R16, [R4.64] ;  /* 0x0000000604108981 */ /* 0x000ee8000c1e1500 */
[----:B--2---:R0:W-:Y:S04]  /*16780*/  STL [R1+0x10], R17 ;  /* 0x0000101101007387 */ /* 0x0041e80000100800 */
[----:B0-----:R-:W2:Y:S01]  /*16790*/  LDL.LU R17, [R1+0x1508] ;  /* 0x0015080001117983 */ /* 0x001ea20000300800 */
[----:B------:R-:W-:-:S05]  /*167a0*/  LOP3.LUT R12, R12, 0x20, RZ, 0x3c, !PT ;  /* 0x000000200c0c7812 */ /* 0x000fca00078e3cff */
[----:B------:R-:W-:Y:S04]  /*167b0*/  STS.U16 [R12+0x5900], R11 ;  /* 0x0059000b0c007388 */ /* 0x000fe80000000400 */
[----:B------:R-:W-:Y:S04]  /*167c0*/  STS.U16 [R12+0x5d00], R19 ;  /* 0x005d00130c007388 */ /* 0x000fe80000000400 */
[----:B------:R-:W-:Y:S04]  /*167d0*/  STS.U16 [R12+0x6100], R20 ;  /* 0x006100140c007388 */ /* 0x000fe80000000400 */
[----:B------:R-:W-:Y:S04]  /*167e0*/  STS.U16 [R12+0x6500], R10 ;  /* 0x0065000a0c007388 */ /* 0x000fe80000000400 */
[----:B------:R-:W-:Y:S04]  /*167f0*/  STS.U16 [R12+0x6900], R9 ;  /* 0x006900090c007388 */ /* 0x000fe80000000400 */
[----:B------:R-:W-:Y:S04]  /*16800*/  STS.U16 [R12+0x6d00], R8 ;  /* 0x006d00080c007388 */ /* 0x000fe80000000400 */
[----:B------:R0:W-:Y:S04]  /*16810*/  STL [R1+0xaf8], R3 ;  /* 0x000af80301007387 */ /* 0x0001e80000100800 */
[----:B------:R-:W-:Y:S04]  /*16820*/  STS.U16 [R12+0x7100], R7 ;  /* 0x007100070c007388 */ /* 0x000fe80000000400 */
[----:B------:R-:W-:Y:S04]  /*16830*/  STS.U16 [R12+0x7500], R6 ;  /* 0x007500060c007388 */ /* 0x000fe80000000400 */
[----:B0-----:R-:W4:Y:S04]  /*16840*/  LDL.LU R3, [R1+0x42c] ;  /* 0x00042c0001037983 */ /* 0x001f280000300800 */
[----:B------:R0:W-:Y:S04]  /*16850*/  STL [R1+0xafc], R29 ;  /* 0x000afc1d01007387 */ /* 0x0001e80000100800 */
[----:B------:R-:W-:Y:S04]  /*16860*/  STS.U16 [R12+0x7900], R18 ;  /* 0x007900120c007388 */ /* 0x000fe80000000400 */
[----:B0-----:R-:W0:Y:S02]  /*16870*/  S2R R29, SR_TID.X ;  /* 0x00000000001d7919 */ /* 0x001e240000002100 */
[----:B0-----:R-:W-:-:S05]  /*16880*/  LOP3.LUT R29, R29, 0x3f, RZ, 0xc0, !PT ;  /* 0x0000003f1d1d7812 */ /* 0x001fca00078ec0ff */
[----:B------:R-:W-:Y:S01]  /*16890*/  IMAD.SHL.U32 R29, R29, 0x2, RZ ;  /* 0x000000021d1d7824 */ /* 0x000fe200078e00ff */
[----:B--2---:R0:W-:Y:S04]  /*168a0*/  STS.U16 [R12+0x7d00], R17 ;  /* 0x007d00110c007388 */ /* 0x0041e80000000400 */
[----:B0-----:R-:W0:Y:S02]  /*168b0*/  S2R R12, SR_TID.X ;  /* 0x00000000000c7919 */ /* 0x001e240000002100 */
[----:B0-----:R-:W-:-:S04]  /*168c0*/  LOP3.LUT P2, RZ, R12, 0x40, RZ, 0xc0, !PT ;  /* 0x000000400cff7812 */ /* 0x001fc8000784c0ff */
[----:B------:R-:W-:-:S04]  /*168d0*/  SEL R12, RZ, 0x90, !P2 ;  /* 0x00000090ff0c7807 */ /* 0x000fc80005000000 */
[----:B------:R-:W-:Y:S02]  /*168e0*/  LOP3.LUT R12, R12, R29, RZ, 0x3c, !PT ;  /* 0x0000001d0c0c7212 */ /* 0x000fe400078e3cff */
[----:B------:R-:W2:Y:S04]  /*168f0*/  LDL.LU R29, [R1+0x770] ;  /* 0x00077000011d7983 */ /* 0x000ea80000300800 */
[----:B---3--:R0:W-:Y:S04]  /*16900*/  STL [R1+0xc], R16 ;  /* 0x00000c1001007387 */ /* 0x0081e80000100800 */
[----:B0-----:R-:W3:Y:S04]  /*16910*/  LDL.LU R16, [R1+0x1504] ;  /* 0x0015040001107983 */ /* 0x001ee80000300800 */
[----:B------:R-:W2:Y:S01]  /*16920*/  LDL.LU R5, [R1+0x88] ;  /* 0x0000880001057983 */ /* 0x000ea20000300800 */
[----:B------:R-:W-:-:S02]  /*16930*/  LOP3.LUT R12, R12, 0x40, RZ, 0x3c, !PT ;  /* 0x000000400c0c7812 */ /* 0x000fc400078e3cff */
[----:B------:R-:W-:Y:S02]  /*16940*/  IADD3 R4, P1, R28, R2, RZ ;  /* 0x000000021c047210 */ /* 0x000fe40007f3e0ff */
[----:B---3--:R-:W-:Y:S01]  /*16950*/  PRMT R16, RZ, 0x7610, R16 ;  /* 0x00007610ff107816 */ /* 0x008fe20000000010 */
[----:B--2---:R4:W-:Y:S02]  /*16960*/  STS.U16 [R12+0x200], R5 ;  /* 0x000200050c007388 */ /* 0x0049e40000000400 */
[----:B----4-:R-:W-:-:S05]  /*16970*/  IMAD.X R5, R3, 0x1, R0, P1 ;  /* 0x0000000103057824 */ /* 0x010fca00008e0600 */
[----:B------:R0:W2:Y:S04]  /*16980*/  @!P0 LDG.E.U16 R16, [R4.64] ;  /* 0x0000000604108981 */ /* 0x0000a8000c1e1500 */
[----:B------:R1:W-:Y:S04]  /*16990*/  STL [R1+0xb00], R28 ;  /* 0x000b001c01007387 */ /* 0x0003e80000100800 */
[----:B-1----:R-:W3:Y:S04]  /*169a0*/  LDL.LU R28, [R1+0x6a0] ;  /* 0x0006a000011c7983 */ /* 0x002ee80000300800 */
[----:B------:R1:W-:Y:S04]  /*169b0*/  STL [R1+0xb04], R3 ;  /* 0x000b040301007387 */ /* 0x0003e80000100800 */
[----:B-1----:R-:W4:Y:S01]  /*169c0*/  LDL.LU R3, [R1+0x694] ;  /* 0x0006940001037983 */ /* 0x002f220000300800 */
[----:B0-----:R-:W-:-:S03]  /*169d0*/  IADD3 R4, P1, R29, R2, RZ ;  /* 0x000000021d047210 */ /* 0x001fc60007f3e0ff */
[----:B--2---:R0:W-:Y:S04]  /*169e0*/  STL [R1+0x8], R16 ;  /* 0x0000081001007387 */ /* 0x0041e80000100800 */
[----:B0-----:R-:W2:Y:S04]  /*169f0*/  LDL.LU R16, [R1+0x1500] ;  /* 0x0015000001107983 */ /* 0x001ea80000300800 */
[----:B------:R-:W2:Y:S04]  /*16a00*/  LDL.LU R5, [R1+0x84] ;  /* 0x0000840001057983 */ /* 0x000ea80000300800 */
[----:B------:R0:W-:Y:S04]  /*16a10*/  STL [R1+0xb08], R29 ;  /* 0x000b081d01007387 */ /* 0x0001e80000100800 */
[----:B0-----:R-:W4:Y:S01]  /*16a20*/  LDL.LU R29, [R1+0x544] ;  /* 0x00054400011d7983 */ /* 0x001f220000300800 */
[----:B------:R-:W-:-:S02]  /*16a30*/  PRMT R15, RZ, 0x7610, R15 ;  /* 0x00007610ff0f7816 */ /* 0x000fc4000000000f */
[----:B------:R-:W-:Y:S01]  /*16a40*/  PRMT R14, RZ, 0x7610, R14 ;  /* 0x00007610ff0e7816 */ /* 0x000fe2000000000e */
[----:B---3--:R-:W-:Y:S04]  /*16a50*/  STL [R1+0xb0c], R28 ;  /* 0x000b0c1c01007387 */ /* 0x008fe80000100800 */
[----:B--2---:R0:W-:Y:S02]  /*16a60*/  STS.U16 [R12+0x600], R5 ;  /* 0x000600050c007388 */ /* 0x0041e40000000400 */
[----:B0-----:R-:W-:Y:S02]  /*16a70*/  IMAD.X R5, R28, 0x1, R0, P1 ;  /* 0x000000011c057824 */ /* 0x001fe400008e0600 */
[----:B------:R-:W2:Y:S04]  /*16a80*/  LDL.LU R28, [R1+0x538] ;  /* 0x00053800011c7983 */ /* 0x000ea80000300800 */
[----:B------:R4:W3:Y:S02]  /*16a90*/  @!P0 LDG.E.U16 R15, [R4.64] ;  /* 0x00000006040f8981 */ /* 0x0008e4000c1e1500 */
[----:B----4-:R-:W-:-:S05]  /*16aa0*/  IADD3 R4, P1, R3, R2, RZ ;  /* 0x0000000203047210 */ /* 0x010fca0007f3e0ff */
[----:B------:R-:W-:-:S05]  /*16ab0*/  IMAD.X R5, R29, 0x1, R0, P1 ;  /* 0x000000011d057824 */ /* 0x000fca00008e0600 */
[----:B------:R2:W4:Y:S04]  /*16ac0*/  @!P0 LDG.E.U16 R14, [R4.64] ;  /* 0x00000006040e8981 */ /* 0x000528000c1e1500 */
[----:B------:R0:W-:Y:S04]  /*16ad0*/  STL [R1+0xb10], R3 ;  /* 0x000b100301007387 */ /* 0x0001e80000100800 */
[----:B0-----:R-:W3:Y:S04]  /*16ae0*/  LDL.LU R3, [R1+0x41c] ;  /* 0x00041c0001037983 */ /* 0x001ee80000300800 */
[----:B------:R0:W-:Y:S04]  /*16af0*/  STL [R1+0xb14], R29 ;  /* 0x000b141d01007387 */ /* 0x0001e80000100800 */
[----:B0-----:R-:W3:Y:S01]  /*16b00*/  LDL.LU R29, [R1+0x760] ;  /* 0x00076000011d7983 */ /* 0x001ee20000300800 */
[----:B------:R-:W-:-:S02]  /*16b10*/  PRMT R26, RZ, 0x7610, R26 ;  /* 0x00007610ff1a7816 */ /* 0x000fc4000000001a */
[----:B--2---:R-:W-:Y:S01]  /*16b20*/  IADD3 R4, P1, R28, R2, RZ ;  /* 0x000000021c047210 */ /* 0x004fe20007f3e0ff */
[----:B----4-:R0:W-:Y:S04]  /*16b30*/  STL [R1], R14 ;  /* 0x0000000e01007387 */ /* 0x0101e80000100800 */
[----:B0-----:R-:W2:Y:S04]  /*16b40*/  LDL R14, [R1+0x680] ;  /* 0x00068000010e7983 */ /* 0x001ea80000100800 */
[----:B---3--:R0:W-:Y:S01]  /*16b50*/  STL [R1+0x4], R15 ;  /* 0x0000040f01007387 */ /* 0x0081e20000100800 */
[----:B------:R-:W-:-:S05]  /*16b60*/  IMAD.X R5, R3, 0x1, R0, P1 ;  /* 0x0000000103057824 */ /* 0x000fca00008e0600 */
[----:B------:R1:W3:Y:S04]  /*16b70*/  @!P0 LDG.E.U16 R26, [R4.64] ;  /* 0x00000006041a8981 */ /* 0x0002e8000c1e1500 */
[----:B0-----:R-:W4:Y:S04]  /*16b80*/  LDL.LU R15, [R1+0x30] ;  /* 0x00003000010f7983 */ /* 0x001f280000300800 */
[----:B------:R0:W-:Y:S04]  /*16b90*/  STL [R1+0xb18], R28 ;  /* 0x000b181c01007387 */ /* 0x0001e80000100800 */
[----:B0-----:R-:W4:Y:S04]  /*16ba0*/  LDL.LU R28, [R1+0x674] ;  /* 0x00067400011c7983 */ /* 0x001f280000300800 */
[----:B------:R0:W-:Y:S04]  /*16bb0*/  STL [R1+0xb1c], R3 ;  /* 0x000b1c0301007387 */ /* 0x0001e80000100800 */
[----:B0-----:R-:W4:Y:S01]  /*16bc0*/  LDL.LU R3, [R1+0x524] ;  /* 0x0005240001037983 */ /* 0x001f220000300800 */
[----:B-1----:R-:W-:-:S03]  /*16bd0*/  IADD3 R4, P1, R29, R2, RZ ;  /* 0x000000021d047210 */ /* 0x002fc60007f3e0ff */
[----:B------:R-:W-:Y:S04]  /*16be0*/  STS.U16 [R12+0xa00], R16 ;  /* 0x000a00100c007388 */ /* 0x000fe80000000400 */
[----:B------:R-:W-:Y:S04]  /*16bf0*/  STS.U16 [R12+0xe00], R13 ;  /* 0x000e000d0c007388 */ /* 0x000fe80000000400 */
[----:B------:R0:W-:Y:S02]  /*16c00*/  STS.U16 [R12+0x1200], R24 ;  /* 0x001200180c007388 */ /* 0x0001e40000000400 */
[----:B0-----:R-:W-:-:S02]  /*16c10*/  PRMT R24, RZ, 0x7610, R24 ;  /* 0x00007610ff187816 */ /* 0x001fc40000000018 */
[----:B------:R-:W-:Y:S01]  /*16c20*/  PRMT R22, RZ, 0x7610, R22 ;  /* 0x00007610ff167816 */ /* 0x000fe20000000016 */
[----:B--2---:R-:W-:-:S05]  /*16c30*/  IMAD.X R5, R14, 0x1, R0, P1 ;  /* 0x000000010e057824 */ /* 0x004fca00008e0600 */
[----:B------:R4:W2:Y:S04]  /*16c40*/  @!P0 LDG.E.U16 R24, [R4.64] ;  /* 0x0000000604188981 */ /* 0x0008a8000c1e1500 */
[----:B---3--:R0:W-:Y:S04]  /*16c50*/  STL [R1+0x14d0], R26 ;  /* 0x0014d01a01007387 */ /* 0x0081e80000100800 */
[----:B0-----:R-:W3:Y:S01]  /*16c60*/  LDL.LU R26, [R1+0x38] ;  /* 0x00003800011a7983 */ /* 0x001ee20000300800 */
[----:B----4-:R-:W-:-:S03]  /*16c70*/  IADD3 R4, P1, R28, R2, RZ ;  /* 0x000000021c047210 */ /* 0x010fc60007f3e0ff */
[----:B------:R0:W-:Y:S04]  /*16c80*/  STL [R1+0xb20], R29 ;  /* 0x000b201d01007387 */ /* 0x0001e80000100800 */
[----:B0-----:R-:W4:Y:S01]  /*16c90*/  LDL.LU R29, [R1+0x518] ;  /* 0x00051800011d7983 */ /* 0x001f220000300800 */
[----:B------:R-:W-:-:S03]  /*16ca0*/  IMAD.X R5, R3, 0x1, R0, P1 ;  /* 0x0000000103057824 */ /* 0x000fc600008e0600 */
[----:B------:R-:W3:Y:S04]  /*16cb0*/  LDL R13, [R1+0x40c] ;  /* 0x00040c00010d7983 */ /* 0x000ee80000100800 */
[----:B------:R4:W3:Y:S04]  /*16cc0*/  @!P0 LDG.E.U16 R22, [R4.64] ;  /* 0x0000000604168981 */ /* 0x0008e8000c1e1500 */
[----:B------:R-:W3:Y:S04]  /*16cd0*/  LDL.LU R14, [R1+0x80] ;  /* 0x00008000010e7983 */ /* 0x000ee80000300800 */
[----:B------:R-:W-:Y:S04]  /*16ce0*/  STS.U16 [R12+0x1600], R27 ;  /* 0x0016001b0c007388 */ /* 0x000fe80000000400 */
[----:B------:R-:W-:Y:S01]  /*16cf0*/  STS.U16 [R12+0x1a00], R15 ;  /* 0x001a000f0c007388 */ /* 0x000fe20000000400 */
[----:B------:R-:W-:-:S03]  /*16d00*/  PRMT R20, RZ, 0x7610, R20 ;  /* 0x00007610ff147816 */ /* 0x000fc60000000014 */
[----:B--2---:R-:W-:Y:S04]  /*16d10*/  STL [R1+0x14d4], R24 ;  /* 0x0014d41801007387 */ /* 0x004fe80000100800 */
[----:B------:R0:W-:Y:S04]  /*16d20*/  STL [R1+0xb24], R28 ;  /* 0x000b241c01007387 */ /* 0x0001e80000100800 */
[----:B0-----:R-:W2:Y:S04]  /*16d30*/  LDL.LU R28, [R1+0x750] ;  /* 0x00075000011c7983 */ /* 0x001ea80000300800 */
[----:B------:R0:W-:Y:S04]  /*16d40*/  STL [R1+0xb28], R3 ;  /* 0x000b280301007387 */ /* 0x0001e80000100800 */
[----:B0-----:R-:W2:Y:S01]  /*16d50*/  LDL.LU R3, [R1+0x660] ;  /* 0x0006600001037983 */ /* 0x001ea20000300800 */
[----:B----4-:R-:W-:-:S03]  /*16d60*/  IADD3 R4, P1, R29, R2, RZ ;  /* 0x000000021d047210 */ /* 0x010fc60007f3e0ff */
[----:B---3--:R-:W-:Y:S04]  /*16d70*/  STL [R1+0x14d8], R22 ;  /* 0x0014d81601007387 */ /* 0x008fe80000100800 */
[----:B------:R-:W3:Y:S04]  /*16d80*/  LDL.LU R15, [R1+0x7c] ;  /* 0x00007c00010f7983 */ /* 0x000ee80000300800 */
[----:B------:R0:W-:Y:S01]  /*16d90*/  STL [R1+0xb2c], R29 ;  /* 0x000b2c1d01007387 */ /* 0x0001e20000100800 */
[----:B------:R-:W-:-:S05]  /*16da0*/  IMAD.X R5, R13, 0x1, R0, P1 ;  /* 0x000000010d057824 */ /* 0x000fca00008e0600 */
[----:B------:R2:W4:Y:S04]  /*16db0*/  @!P0 LDG.E.U16 R20, [R4.64] ;  /* 0x0000000604148981 */ /* 0x000528000c1e1500 */
[----:B0-----:R-:W3:Y:S04]  /*16dc0*/  LDL.LU R29, [R1+0x654] ;  /* 0x00065400011d7983 */ /* 0x001ee80000300800 */
[----:B------:R-:W4:Y:S01]  /*16dd0*/  LDL R13, [R1+0x504] ;  /* 0x00050400010d7983 */ /* 0x000f220000100800 */
[----:B------:R-:W-:Y:S02]  /*16de0*/  PRMT R18, RZ, 0x7610, R18 ;  /* 0x00007610ff127816 */ /* 0x000fe40000000012 */
[----:B------:R-:W-:-:S02]  /*16df0*/  PRMT R16, RZ, 0x7610, R16 ;  /* 0x00007610ff107816 */ /* 0x000fc40000000010 */
[----:B--2---:R-:W-:-:S05]  /*16e00*/  IADD3 R4, P1, R28, R2, RZ ;  /* 0x000000021c047210 */ /* 0x004fca0007f3e0ff */
[----:B------:R-:W-:-:S05]  /*16e10*/  IMAD.X R5, R3, 0x1, R0, P1 ;  /* 0x0000000103057824 */ /* 0x000fca00008e0600 */
[----:B------:R3:W2:Y:S02]  /*16e20*/  @!P0 LDG.E.U16 R18, [R4.64] ;  /* 0x0000000604128981 */ /* 0x0006a4000c1e1500 */
[----:B---3--:R-:W-:-:S05]  /*16e30*/  IADD3 R4, P1, R29, R2, RZ ;  /* 0x000000021d047210 */ /* 0x008fca0007f3e0ff */
[----:B----4-:R-:W-:-:S05]  /*16e40*/  IMAD.X R5, R13, 0x1, R0, P1 ;  /* 0x000000010d057824 */ /* 0x010fca00008e0600 */
[----:B------:R-:W3:Y:S04]  /*16e50*/  @!P0 LDG.E.U16 R16, [R4.64] ;  /* 0x0000000604108981 */ /* 0x000ee8000c1e1500 */
[----:B------:R-:W-:Y:S04]  /*16e60*/  STL [R1+0x14dc], R20 ;  /* 0x0014dc1401007387 */ /* 0x000fe80000100800 */
[----:B------:R-:W4:Y:S04]  /*16e70*/  LDL.LU R24, [R1+0x78] ;  /* 0x0000780001187983 */ /* 0x000f280000300800 */
[----:B------:R0:W-:Y:S04]  /*16e80*/  STL [R1+0xb30], R28 ;  /* 0x000b301c01007387 */ /* 0x0001e80000100800 */
[----:B0-----:R-:W4:Y:S04]  /*16e90*/  LDL.LU R28, [R1+0x4f8] ;  /* 0x0004f800011c7983 */ /* 0x001f280000300800 */
[----:B------:R0:W-:Y:S04]  /*16ea0*/  STL [R1+0xb34], R3 ;  /* 0x000b340301007387 */ /* 0x0001e80000100800 */
[----:B0-----:R-:W4:Y:S04]  /*16eb0*/  LDL.LU R3, [R1+0x3fc] ;  /* 0x0003fc0001037983 */ /* 0x001f280000300800 */
[----:B------:R0:W-:Y:S04]  /*16ec0*/  STS.U16 [R12+0x1e00], R26 ;  /* 0x001e001a0c007388 */ /* 0x0001e80000000400 */
[----:B------:R1:W-:Y:S04]  /*16ed0*/  STS.U16 [R12+0x2200], R14 ;  /* 0x0022000e0c007388 */ /* 0x0003e80000000400 */
[----:B0-----:R-:W0:Y:S04]  /*16ee0*/  S2R R26, SR_TID.X ;  /* 0x00000000001a7919 */ /* 0x001e280000002100 */
[----:B-1----:R-:W1:Y:S01]  /*16ef0*/  S2R R14, SR_TID.X ;  /* 0x00000000000e7919 */ /* 0x002e620000002100 */
[----:B0-----:R-:W-:-:S02]  /*16f00*/  LOP3.LUT P3, RZ, R26, 0x40, RZ, 0xc0, !PT ;  /* 0x000000401aff7812 */ /* 0x001fc4000786c0ff */
[----:B-1----:R-:W-:-:S05]  /*16f10*/  LOP3.LUT R14, R14, 0x3f, RZ, 0xc0, !PT ;  /* 0x0000003f0e0e7812 */ /* 0x002fca00078ec0ff */
[----:B------:R-:W-:Y:S01]  /*16f20*/  IMAD.SHL.U32 R14, R14, 0x2, RZ ;  /* 0x000000020e0e7824 */ /* 0x000fe200078e00ff */
[----:B------:R-:W-:Y:S01]  /*16f30*/  PRMT R11, RZ, 0x7610, R11 ;  /* 0x00007610ff0b7816 */ /* 0x000fe2000000000b */
[----:B--2---:R-:W-:Y:S04]  /*16f40*/  STL [R1+0x14e0], R18 ;  /* 0x0014e01201007387 */ /* 0x004fe80000100800 */
[----:B------:R-:W2:Y:S04]  /*16f50*/  LDL.LU R12, [R1+0x74] ;  /* 0x00007400010c7983 */ /* 0x000ea80000300800 */
[----:B------:R0:W-:Y:S04]  /*16f60*/  STL [R1+0xb38], R29 ;  /* 0x000b381d01007387 */ /* 0x0001e80000100800 */
[----:B0-----:R-:W2:Y:S04]  /*16f70*/  LDL.LU R29, [R1+0x740] ;  /* 0x00074000011d7983 */ /* 0x001ea80000300800 */
[----:B------:R-:W2:Y:S04]  /*16f80*/  LDL R13, [R1+0x640] ;  /* 0x00064000010d7983 */ /* 0x000ea80000100800 */
[----:B---3--:R0:W-:Y:S04]  /*16f90*/  STL [R1+0x14e4], R16 ;  /* 0x0014e41001007387 */ /* 0x0081e80000100800 */
[----:B------:R-:W3:Y:S01]  /*16fa0*/  LDL.LU R26, [R1+0x70] ;  /* 0x00007000011a7983 */ /* 0x000ee20000300800 */
[----:B0-----:R-:W-:-:S04]  /*16fb0*/  SEL R16, RZ, 0x90, !P3 ;  /* 0x00000090ff107807 */ /* 0x001fc80005800000 */
[----:B------:R-:W-:Y:S02]  /*16fc0*/  LOP3.LUT R16, R16, R14, RZ, 0x3c, !PT ;  /* 0x0000000e10107212 */ /* 0x000fe400078e3cff */
[----:B------:R-:W3:Y:S02]  /*16fd0*/  LDL R14, [R1+0x3ec] ;  /* 0x0003ec00010e7983 */ /* 0x000ee40000100800 */
[----:B------:R-:W-:Y:S02]  /*16fe0*/  LOP3.LUT R16, R16, 0x40, RZ, 0x3c, !PT ;  /* 0x0000004010107812 */ /* 0x000fe400078e3cff */
[----:B----4-:R-:W-:-:S03]  /*16ff0*/  IADD3 R4, P1, R28, R2, RZ ;  /* 0x000000021c047210 */ /* 0x010fc60007f3e0ff */
[----:B------:R0:W-:Y:S04]  /*17000*/  STS.U16 [R16+0x2600], R15 ;  /* 0x0026000f10007388 */ /* 0x0001e80000000400 */
[----:B0-----:R-:W4:Y:S04]  /*17010*/  LDL.LU R15, [R1+0x6c] ;  /* 0x00006c00010f7983 */ /* 0x001f280000300800 */
[----:B------:R0:W-:Y:S01]  /*17020*/  STL [R1+0xb3c], R28 ;  /* 0x000b3c1c01007387 */ /* 0x0001e20000100800 */
[----:B------:R-:W-:-:S05]  /*17030*/  IMAD.X R5, R3, 0x1, R0, P1 ;  /* 0x0000000103057824 */ /* 0x000fca00008e0600 */
[----:B------:R2:W3:Y:S04]  /*17040*/  @!P0 LDG.E.U16 R11, [R4.64] ;  /* 0x00000006040b8981 */ /* 0x0004e8000c1e1500 */
[----:B0-----:R-:W3:Y:S04]  /*17050*/  LDL.LU R28, [R1+0x634] ;  /* 0x00063400011c7983 */ /* 0x001ee80000300800 */
[----:B------:R0:W-:Y:S04]  /*17060*/  STL [R1+0xb40], R3 ;  /* 0x000b400301007387 */ /* 0x0001e80000100800 */
[----:B0-----:R-:W4:Y:S01]  /*17070*/  LDL.LU R3, [R1+0x4e4] ;  /* 0x0004e40001037983 */ /* 0x001f220000300800 */
[----:B------:R-:W-:-:S02]  /*17080*/  PRMT R10, RZ, 0x7610, R10 ;  /* 0x00007610ff0a7816 */ /* 0x000fc4000000000a */
[----:B------:R-:W-:Y:S02]  /*17090*/  PRMT R9, RZ, 0x7610, R9 ;  /* 0x00007610ff097816 */ /* 0x000fe40000000009 */
[----:B--2---:R-:W-:-:S05]  /*170a0*/  IADD3 R4, P1, R29, R2, RZ ;  /* 0x000000021d047210 */ /* 0x004fca0007f3e0ff */
[----:B------:R-:W-:-:S05]  /*170b0*/  IMAD.X R5, R13, 0x1, R0, P1 ;  /* 0x000000010d057824 */ /* 0x000fca00008e0600 */
[----:B------:R3:W2:Y:S02]  /*170c0*/  @!P0 LDG.E.U16 R10, [R4.64] ;  /* 0x00000006040a8981 */ /* 0x0006a4000c1e1500 */
[----:B---3--:R-:W-:Y:S02]  /*170d0*/  IADD3 R4, P1, R28, R2, RZ ;  /* 0x000000021c047210 */ /* 0x008fe40007f3e0ff */
[----:B------:R-:W-:Y:S04]  /*170e0*/  STL [R1+0x14e8], R11 ;  /* 0x0014e80b01007387 */ /* 0x000fe80000100800 */
[----:B------:R0:W-:Y:S01]  /*170f0*/  STL [R1+0xb44], R29 ;  /* 0x000b441d01007387 */ /* 0x0001e20000100800 */
[----:B----4-:R-:W-:-:S03]  /*17100*/  IMAD.X R5, R3, 0x1, R0, P1 ;  /* 0x0000000103057824 */ /* 0x010fc600008e0600 */
[----:B0-----:R-:W3:Y:S04]  /*17110*/  LDL.LU R29, [R1+0x4d8] ;  /* 0x0004d800011d7983 */ /* 0x001ee80000300800 */
[----:B------:R3:W4:Y:S04]  /*17120*/  @!P0 LDG.E.U16 R9, [R4.64] ;  /* 0x0000000604098981 */ /* 0x000728000c1e1500 */
[----:B------:R-:W-:Y:S04]  /*17130*/  STS.U16 [R16+0x2a00], R24 ;  /* 0x002a001810007388 */ /* 0x000fe80000000400 */
[----:B------:R-:W-:Y:S01]  /*17140*/  STS.U16 [R16+0x2e00], R12 ;  /* 0x002e000c10007388 */ /* 0x000fe20000000400 */
[----:B------:R-:W-:-:S03]  /*17150*/  PRMT R8, RZ, 0x7610, R8 ;  /* 0x00007610ff087816 */ /* 0x000fc60000000008 */
[----:B--2---:R0:W-:Y:S04]  /*17160*/  STL [R1+0x14ec], R10 ;  /* 0x0014ec0a01007387 */ /* 0x0041e80000100800 */
[----:B------:R-:W2:Y:S04]  /*17170*/  LDL.LU R13, [R1+0x68] ;  /* 0x00006800010d7983 */ /* 0x000ea80000300800 */
[----:B0-----:R-:W2:Y:S04]  /*17180*/  LDL R10, [R1+0x4c4] ;  /* 0x0004c400010a7983 */ /* 0x001ea80000100800 */
[----:B------:R-:W2:Y:S04]  /*17190*/  LDL.LU R12, [R1+0x64] ;  /* 0x00006400010c7983 */ /* 0x000ea80000300800 */
[----:B------:R0:W-:Y:S04]  /*171a0*/  STL [R1+0xb48], R28 ;  /* 0x000b481c01007387 */ /* 0x0001e80000100800 */
[----:B0-----:R-:W2:Y:S04]  /*171b0*/  LDL.LU R28, [R1+0x730] ;  /* 0x00073000011c7983 */ /* 0x001ea80000300800 */
[----:B------:R0:W-:Y:S04]  /*171c0*/  STL [R1+0xb4c], R3 ;  /* 0x000b4c0301007387 */ /* 0x0001e80000100800 */
[----:B0-----:R-:W2:Y:S01]  /*171d0*/  LDL.LU R3, [R1+0x620] ;  /* 0x0006200001037983 */ /* 0x001ea20000300800 */
[----:B---3--:R-:W-:-:S03]  /*171e0*/  IADD3 R4, P1, R29, R2, RZ ;  /* 0x000000021d047210 */ /* 0x008fc60007f3e0ff */
[----:B----4-:R-:W-:Y:S04]  /*171f0*/  STL [R1+0x14f0], R9 ;  /* 0x0014f00901007387 */ /* 0x010fe80000100800 */
[----:B------:R0:W-:Y:S01]  /*17200*/  STL [R1+0xb50], R29 ;  /* 0x000b501d01007387 */ /* 0x0001e20000100800 */
[----:B------:R-:W-:-:S05]  /*17210*/  IMAD.X R5, R14, 0x1, R0, P1 ;  /* 0x000000010e057824 */ /* 0x000fca00008e0600 */
[----:B------:R2:W3:Y:S04]  /*17220*/  @!P0 LDG.E.U16 R8, [R4.64] ;  /* 0x0000000604088981 */ /* 0x0004e8000c1e1500 */
[----:B0-----:R-:W4:Y:S01]  /*17230*/  LDL.LU R29, [R1+0x614] ;  /* 0x00061400011d7983 */ /* 0x001f220000300800 */
[----:B------:R-:W-:Y:S02]  /*17240*/  PRMT R7, RZ, 0x7610, R7 ;  /* 0x00007610ff077816 */ /* 0x000fe40000000007 */
[----:B------:R-:W-:Y:S01]  /*17250*/  PRMT R6, RZ, 0x7610, R6 ;  /* 0x00007610ff067816 */ /* 0x000fe20000000006 */
[----:B------:R-:W-:Y:S04]  /*17260*/  STS.U16 [R16+0x3200], R26 ;  /* 0x0032001a10007388 */ /* 0x000fe80000000400 */
[----:B------:R-:W-:Y:S01]  /*17270*/  STS.U16 [R16+0x3600], R15 ;  /* 0x0036000f10007388 */ /* 0x000fe20000000400 */
[----:B--2---:R-:W-:-:S05]  /*17280*/  IADD3 R4, P1, R28, R2, RZ ;  /* 0x000000021c047210 */ /* 0x004fca0007f3e0ff */
[----:B------:R-:W-:-:S05]  /*17290*/  IMAD.X R5, R3, 0x1, R0, P1 ;  /* 0x0000000103057824 */ /* 0x000fca00008e0600 */
[----:B------:R4:W2:Y:S02]  /*172a0*/  @!P0 LDG.E.U16 R7, [R4.64] ;  /* 0x0000000604078981 */ /* 0x0008a4000c1e1500 */
[-C--:B----4-:R-:W-:Y:S02]  /*172b0*/  IADD3 R4, P1, R29, R2.reuse, RZ ;  /* 0x000000021d047210 */ /* 0x090fe40007f3e0ff */
[----:B---3--:R0:W-:Y:S03]  /*172c0*/  STL [R1+0x14f4], R8 ;  /* 0x0014f40801007387 */ /* 0x0081e60000100800 */
[----:B------:R-:W-:Y:S01]  /*172d0*/  IMAD.X R5, R10, 0x1, R0, P1 ;  /* 0x000000010a057824 */ /* 0x000fe200008e0600 */
[----:B------:R-:W3:Y:S04]  /*172e0*/  LDL.LU R14, [R1+0x60] ;  /* 0x00006000010e7983 */ /* 0x000ee80000300800 */
[----:B------:R-:W4:Y:S04]  /*172f0*/  @!P0 LDG.E.U16 R6, [R4.64] ;  /* 0x0000000604068981 */ /* 0x000f28000c1e1500 */
[----:B0-----:R-:W3:Y:S04]  /*17300*/  LDL R8, [R1+0x600] ;  /* 0x0006000001087983 */ /* 0x001ee80000100800 */
[----:B------:R-:W3:Y:S04]  /*17310*/  LDL.LU R15, [R1+0x5c] ;  /* 0x00005c00010f7983 */ /* 0x000ee80000300800 */
[----:B------:R0:W-:Y:S04]  /*17320*/  STL [R1+0xb54], R28 ;  /* 0x000b541c01007387 */ /* 0x0001e80000100800 */
[----:B0-----:R-:W3:Y:S04]  /*17330*/  LDL.LU R28, [R1+0x4b8] ;  /* 0x0004b800011c7983 */ /* 0x001ee80000300800 */
[----:B------:R0:W-:Y:S04]  /*17340*/  STL [R1+0xb58], R3 ;  /* 0x000b580301007387 */ /* 0x0001e80000100800 */
[----:B0-----:R-:W3:Y:S04]  /*17350*/  LDL.LU R3, [R1+0x3dc] ;  /* 0x0003dc0001037983 */ /* 0x001ee80000300800 */
[----:B------:R-:W-:Y:S04]  /*17360*/  STS.U16 [R16+0x3a00], R13 ;  /* 0x003a000d10007388 */ /* 0x000fe80000000400 */
[----:B------:R-:W-:Y:S04]  /*17370*/  STS.U16 [R16+0x3e00], R12 ;  /* 0x003e000c10007388 */ /* 0x000fe80000000400 */
[----:B--2---:R-:W-:Y:S04]  /*17380*/  STL [R1+0x14f8], R7 ;  /* 0x0014f80701007387 */ /* 0x004fe80000100800 */
[----:B------:R0:W-:Y:S04]  /*17390*/  STL [R1+0xb5c], R29 ;  /* 0x000b5c1d01007387 */ /* 0x0001e80000100800 */
[----:B0-----:R-:W2:Y:S04]  /*173a0*/  LDL.LU R29, [R1+0x720] ;  /* 0x00072000011d7983 */ /* 0x001ea80000300800 */
[----:B------:R-:W2:Y:S04]  /*173b0*/  LDL.LU R20, [R1+0x58] ;  /* 0x0000580001147983 */ /* 0x000ea80000300800 */
[----:B----4-:R0:W-:Y:S04]  /*173c0*/  STL [R1+0x14fc], R6 ;  /* 0x0014fc0601007387 */ /* 0x0101e80000100800 */
[----:B0-----:R-:W4:Y:S04]  /*173d0*/  LDL R6, [R1+0x3cc] ;  /* 0x0003cc0001067983 */ /* 0x001f280000100800 */
[----:B------:R-:W4:Y:S01]  /*173e0*/  LDL.LU R22, [R1+0x54] ;  /* 0x0000540001167983 */ /* 0x000f220000300800 */
[----:B---3--:R-:W-:-:S03]  /*173f0*/  IADD3 R12, P1, R28, R2, RZ ;  /* 0x000000021c0c7210 */ /* 0x008fc60007f3e0ff */
[----:B------:R0:W-:Y:S04]  /*17400*/  STL [R1+0xb60], R28 ;  /* 0x000b601c01007387 */ /* 0x0001e80000100800 */
[----:B0-----:R-:W3:Y:S01]  /*17410*/  LDL.LU R28, [R1+0x5f4] ;  /* 0x0005f400011c7983 */ /* 0x001ee20000300800 */
[----:B------:R-:W-:-:S03]  /*17420*/  IMAD.X R13, R3, 0x1, R0, P1 ;  /* 0x00000001030d7824 */ /* 0x000fc600008e0600 */
[----:B------:R0:W-:Y:S04]  /*17430*/  STL [R1+0xb64], R3 ;  /* 0x000b640301007387 */ /* 0x0001e80000100800 */
[----:B0-----:R-:W4:Y:S01]  /*17440*/  LDL.LU R3, [R1+0x4a4] ;  /* 0x0004a40001037983 */ /* 0x001f220000300800 */
[----:B------:R-:W-:-:S06]  /*17450*/  PRMT R5, RZ, 0x7610, R5 ;  /* 0x00007610ff057816 */ /* 0x000fcc0000000005 */
[----:B------:R2:W4:Y:S04]  /*17460*/  @!P0 LDG.E.U16 R5, [R12.64] ;  /* 0x000000060c058981 */ /* 0x000528000c1e1500 */
[----:B------:R-:W-:Y:S04]  /*17470*/  STS.U16 [R16+0x4200], R14 ;  /* 0x0042000e10007388 */ /* 0x000fe80000000400 */
[----:B------:R-:W-:Y:S01]  /*17480*/  STS.U16 [R16+0x4600], R15 ;  /* 0x0046000f10007388 */ /* 0x000fe20000000400 */
[----:B--2---:R-:W-:-:S03]  /*17490*/  IADD3 R12, P1, R29, R2, RZ ;  /* 0x000000021d0c7210 */ /* 0x004fc60007f3e0ff */
[----:B------:R0:W-:Y:S04]  /*174a0*/  STL [R1+0xb68], R29 ;  /* 0x000b681d01007387 */ /* 0x0001e80000100800 */
[----:B0-----:R-:W2:Y:S01]  /*174b0*/  LDL.LU R29, [R1+0x498] ;  /* 0x00049800011d7983 */ /* 0x001ea20000300800 */
[----:B------:R-:W-:-:S03]  /*174c0*/  IMAD.X R13, R8, 0x1, R0, P1 ;  /* 0x00000001080d7824 */ /* 0x000fc600008e0600 */
[----:B------:R-:W2:Y:S04]  /*174d0*/  LDL.LU R24, [R1+0x50] ;  /* 0x0000500001187983 */ /* 0x000ea80000300800 */
[----:B------:R-:W2:Y:S04]  /*174e0*/  LDL R7, [R1+0x484] ;  /* 0x0004840001077983 */ /* 0x000ea80000100800 */
[----:B------:R-:W2:Y:S01]  /*174f0*/  LDL.LU R26, [R1+0x4c] ;  /* 0x00004c00011a7983 */ /* 0x000ea20000300800 */
[----:B---3--:R-:W-:-:S03]  /*17500*/  IADD3 R14, P1, R28, R2, RZ ;  /* 0x000000021c0e7210 */ /* 0x008fc60007f3e0ff */
[----:B------:R0:W-:Y:S04]  /*17510*/  STL [R1+0xb6c], R28 ;  /* 0x000b6c1c01007387 */ /* 0x0001e80000100800 */
[----:B0-----:R-:W3:Y:S01]  /*17520*/  LDL.LU R28, [R1+0x710] ;  /* 0x00071000011c7983 */ /* 0x001ee20000300800 */
[----:B----4-:R-:W-:-:S03]  /*17530*/  IMAD.X R15, R3, 0x1, R0, P1 ;  /* 0x00000001030f7824 */ /* 0x010fc600008e0600 */
[----:B------:R0:W-:Y:S04]  /*17540*/  STL [R1+0xb70], R3 ;  /* 0x000b700301007387 */ /* 0x0001e80000100800 */
[----:B0-----:R-:W4:Y:S01]  /*17550*/  LDL.LU R3, [R1+0x5e0] ;  /* 0x0005e00001037983 */ /* 0x001f220000300800 */
[----:B------:R-:W-:-:S06]  /*17560*/  PRMT R4, RZ, 0x7610, R4 ;  /* 0x00007610ff047816 */ /* 0x000fcc0000000004 */
[----:B------:R0:W4:Y:S02]  /*17570*/  @!P0 LDG.E.U16 R4, [R12.64] ;  /* 0x000000060c048981 */ /* 0x000124000c1e1500 */
[----:B0-----:R-:W-:-:S06]  /*17580*/  PRMT R12, RZ, 0x7610, R12 ;  /* 0x00007610ff0c7816 */ /* 0x001fcc000000000c */
[----:B------:R2:W4:Y:S01]  /*17590*/  @!P0 LDG.E.U16 R12, [R14.64] ;  /* 0x000000060e0c8981 */ /* 0x000522000c1e1500 */
[----:B------:R-:W-:Y:S02]  /*175a0*/  PRMT R13, RZ, 0x7610, R13 ;  /* 0x00007610ff0d7816 */ /* 0x000fe4000000000d */
[----:B--2---:R-:W-:Y:S01]  /*175b0*/  IADD3 R14, P1, R29, R2, RZ ;  /* 0x000000021d0e7210 */ /* 0x004fe20007f3e0ff */
[----:B------:R0:W-:Y:S04]  /*175c0*/  STL [R1+0xb74], R29 ;  /* 0x000b741d01007387 */ /* 0x0001e80000100800 */
[----:B------:R-:W-:-:S05]  /*175d0*/  IMAD.X R15, R6, 0x1, R0, P1 ;  /* 0x00000001060f7824 */ /* 0x000fca00008e0600 */
[----:B------:R3:W2:Y:S04]  /*175e0*/  @!P0 LDG.E.U16 R13, [R14.64] ;  /* 0x000000060e0d8981 */ /* 0x0006a8000c1e1500 */
[----:B0-----:R-:W2:Y:S04]  /*175f0*/  LDL.LU R29, [R1+0x5d4] ;  /* 0x0005d400011d7983 */ /* 0x001ea80000300800 */
[----:B------:R-:W2:Y:S01]  /*17600*/  LDL R6, [R1+0x5c0] ;  /* 0x0005c00001067983 */ /* 0x000ea20000100800 */
[----:B---3--:R-:W-:-:S03]  /*17610*/  IADD3 R14, P1, R28, R2, RZ ;  /* 0x000000021c0e7210 */ /* 0x008fc60007f3e0ff */
[----:B------:R0:W-:Y:S04]  /*17620*/  STL [R1+0xb78], R28 ;  /* 0x000b781c01007387 */ /* 0x0001e80000100800 */
[----:B0-----:R-:W3:Y:S01]  /*17630*/  LDL.LU R28, [R1+0x478] ;  /* 0x00047800011c7983 */ /* 0x001ee20000300800 */
[----:B----4-:R-:W-:-:S03]  /*17640*/  IMAD.X R15, R3, 0x1, R0, P1 ;  /* 0x00000001030f7824 */ /* 0x010fc600008e0600 */
[----:B------:R0:W-:Y:S04]  /*17650*/  STL [R1+0xb7c], R3 ;  /* 0x000b7c0301007387 */ /* 0x0001e80000100800 */
[----:B0-----:R-:W4:Y:S01]  /*17660*/  LDL.LU R3, [R1+0x3bc] ;  /* 0x0003bc0001037983 */ /* 0x001f220000300800 */
[----:B------:R-:W-:-:S06]  /*17670*/  PRMT R17, RZ, 0x7610, R17 ;  /* 0x00007610ff117816 */ /* 0x000fcc0000000011 */
[----:B------:R2:W4:Y:S01]  /*17680*/  @!P0 LDG.E.U16 R17, [R14.64] ;  /* 0x000000060e118981 */ /* 0x000522000c1e1500 */
[----:B------:R-:W-:Y:S02]  /*17690*/  PRMT R19, RZ, 0x7610, R19 ;  /* 0x00007610ff137816 */ /* 0x000fe40000000013 */
[----:B--2---:R-:W-:Y:S01]  /*176a0*/  IADD3 R14, P1, R29, R2, RZ ;  /* 0x000000021d0e7210 */ /* 0x004fe20007f3e0ff */
[----:B------:R0:W-:Y:S04]  /*176b0*/  STL [R1+0xb80], R29 ;  /* 0x000b801d01007387 */ /* 0x0001e80000100800 */
[----:B------:R-:W-:-:S05]  /*176c0*/  IMAD.X R15, R7, 0x1, R0, P1 ;  /* 0x00000001070f7824 */ /* 0x000fca00008e0600 */
[----:B------:R3:W2:Y:S04]  /*176d0*/  @!P0 LDG.E.U16 R19, [R14.64] ;  /* 0x000000060e138981 */ /* 0x0006a8000c1e1500 */
[----:B0-----:R-:W2:Y:S01]  /*176e0*/  LDL.LU R29, [R1+0x700] ;  /* 0x00070000011d7983 */ /* 0x001ea20000300800 */
[----:B---3--:R-:W-:-:S03]  /*176f0*/  IADD3 R14, P1, R28, R2, RZ ;  /* 0x000000021c0e7210 */ /* 0x008fc60007f3e0ff */
[----:B------:R0:W-:Y:S04]  /*17700*/  STL [R1+0xb84], R28 ;  /* 0x000b841c01007387 */ /* 0x0001e80000100800 */
[----:B0-----:R-:W3:Y:S01]  /*17710*/  LDL.LU R28, [R1+0x5b4] ;  /* 0x0005b400011c7983 */ /* 0x001ee20000300800 */
[----:B----4-:R-:W-:-:S03]  /*17720*/  IMAD.X R15, R3, 0x1, R0, P1 ;  /* 0x00000001030f7824 */ /* 0x010fc600008e0600 */
[----:B------:R0:W-:Y:S04]  /*17730*/  STL [R1+0xb88], R3 ;  /* 0x000b880301007387 */ /* 0x0001e80000100800 */
[----:B0-----:R-:W4:Y:S01]  /*17740*/  LDL.LU R3, [R1+0x464] ;  /* 0x0004640001037983 */ /* 0x001f220000300800 */
[----:B------:R-:W-:-:S03]  /*17750*/  PRMT R21, RZ, 0x7610, R21 ;  /* 0x00007610ff157816 */ /* 0x000fc60000000015 */
[----:B------:R-:W-:Y:S04]  /*17760*/  STS.U16 [R16+0x4a00], R20 ;  /* 0x004a001410007388 */ /* 0x000fe80000000400 */
[----:B------:R2:W4:Y:S04]  /*17770*/  @!P0 LDG.E.U16 R21, [R14.64] ;  /* 0x000000060e158981 */ /* 0x000528000c1e1500 */
[----:B------:R-:W-:Y:S04]  /*17780*/  STS.U16 [R16+0x4e00], R22 ;  /* 0x004e001610007388 */ /* 0x000fe80000000400 */
[----:B------:R-:W-:Y:S04]  /*17790*/  STS.U16 [R16+0x5200], R24 ;  /* 0x0052001810007388 */ /* 0x000fe80000000400 */
[----:B------:R-:W-:Y:S04]  /*177a0*/  STS.U16 [R16+0x5600], R26 ;  /* 0x0056001a10007388 */ /* 0x000fe80000000400 */
[----:B------:R0:W-:Y:S02]  /*177b0*/  STS.U16 [R16+0x5a00], R23 ;  /* 0x005a001710007388 */ /* 0x0001e40000000400 */
[----:B0-----:R-:W-:-:S02]  /*177c0*/  PRMT R23, RZ, 0x7610, R23 ;  /* 0x00007610ff177816 */ /* 0x001fc40000000017 */
[----:B------:R0:W-:Y:S02]  /*177d0*/  STS.U16 [R16+0x5e00], R25 ;  /* 0x005e001910007388 */ /* 0x0001e40000000400 */
[----:B0-----:R-:W-:Y:S02]  /*177e0*/  PRMT R25, RZ, 0x7610, R25 ;  /* 0x00007610ff197816 */ /* 0x001fe40000000019 */
[----:B--2---:R-:W-:Y:S01]  /*177f0*/  IADD3 R14, P1, R29, R2, RZ ;  /* 0x000000021d0e7210 */ /* 0x004fe20007f3e0ff */
[----:B------:R0:W-:Y:S04]  /*17800*/  STL [R1+0xb8c], R29 ;  /* 0x000b8c1d01007387 */ /* 0x0001e80000100800 */
[----:B------:R-:W-:-:S05]  /*17810*/  IMAD.X R15, R6, 0x1, R0, P1 ;  /* 0x00000001060f7824 */ /* 0x000fca00008e0600 */
[----:B------:R3:W2:Y:S04]  /*17820*/  @!P0 LDG.E.U16 R23, [R14.64] ;  /* 0x000000060e178981 */ /* 0x0006a8000c1e1500 */
[----:B0-----:R-:W2:Y:S04]  /*17830*/  LDL.LU R29, [R1+0x458] ;  /* 0x00045800011d7983 */ /* 0x001ea80000300800 */
[----:B------:R-:W2:Y:S04]  /*17840*/  LDL R9, [R1+0x3ac] ;  /* 0x0003ac0001097983 */ /* 0x000ea80000100800 */
        /* <DEDUP_REMOVED lines=9> */
[----:B------:R-:W2:Y:S01]  /*178e0*/  LDL.LU R26, [R1+0x18] ;  /* 0x00001800011a7983 */ /* 0x000ea20000300800 */
[----:B---3--:R-:W-:-:S03]  /*178f0*/  IADD3 R14, P1, R28, R2, RZ ;  /* 0x000000021c0e7210 */ /* 0x008fc60007f3e0ff */
[----:B------:R0:W-:Y:S04]  /*17900*/  STL [R1+0xc68], R28 ;  /* 0x000c681c01007387 */ /* 0x0001e80000100800 */
[----:B0-----:R-:W3:Y:S01]  /*17910*/  LDL.LU R28, [R1+0x40] ;  /* 0x00004000011c7983 */ /* 0x001ee20000300800 */
[----:B----4-:R-:W-:-:S03]  /*17920*/  IMAD.X R15, R3, 0x1, R0, P1 ;  /* 0x00000001030f7824 */ /* 0x010fc600008e0600 */
[----:B------:R0:W-:Y:S04]  /*17930*/  STL [R1+0xc6c], R3 ;  /* 0x000c6c0301007387 */ /* 0x0001e80000100800 */
[----:B------:R1:W4:Y:S04]  /*17940*/  @!P0 LDG.E.U16 R25, [R14.64] ;  /* 0x000000060e198981 */ /* 0x000328000c1e1500 */
[----:B0-----:R-:W3:Y:S04]  /*17950*/  LDL.LU R3, [R1] ;  /* 0x0000000001037983 */ /* 0x001ee80000300800 */
[----:B-1----:R-:W3:Y:S01]  /*17960*/  LDL.LU R15, [R1+0x48] ;  /* 0x00004800010f7983 */ /* 0x002ee20000300800 */
[----:B------:R-:W-:-:S02]  /*17970*/  PRMT R27, RZ, 0x7610, R27 ;  /* 0x00007610ff1b7816 */ /* 0x000fc4000000001b */
[----:B--2---:R-:W-:Y:S01]  /*17980*/  IADD3 R14, P1, R29, R2, RZ ;  /* 0x000000021d0e7210 */ /* 0x004fe20007f3e0ff */
[----:B------:R0:W-:Y:S04]  /*17990*/  STL [R1+0xc74], R29 ;  /* 0x000c741d01007387 */ /* 0x0001e80000100800 */
[----:B0-----:R-:W2:Y:S04]  /*179a0*/  LDL.LU R29, [R1+0x4] ;  /* 0x00000400011d7983 */ /* 0x001ea80000300800 */
[----:B------:R0:W-:Y:S04]  /*179b0*/  STL [R1+0xc70], R2 ;  /* 0x000c700201007387 */ /* 0x0001e80000100800 */
[----:B0-----:R-:W2:Y:S04]  /*179c0*/  LDL.LU R2, [R1+0x8] ;  /* 0x0000080001027983 */ /* 0x001ea80000300800 */
[----:B------:R-:W-:Y:S04]  /*179d0*/  STL [R1+0xc78], R0 ;  /* 0x000c780001007387 */ /* 0x000fe80000100800 */
[----:B---3--:R0:W-:Y:S04]  /*179e0*/  STS.U16 [R16+0x6200], R15 ;  /* 0x0062000f10007388 */ /* 0x0081e80000000400 */
[----:B------:R-:W-:Y:S04]  /*179f0*/  STS.U16 [R16+0x6600], R6 ;  /* 0x0066000610007388 */ /* 0x000fe80000000400 */
[----:B------:R1:W-:Y:S01]  /*17a00*/  STS.U16 [R16+0x6a00], R28 ;  /* 0x006a001c10007388 */ /* 0x0003e20000000400 */
[----:B0-----:R-:W-:-:S03]  /*17a10*/  IMAD.X R15, R9, 0x1, R0, P1 ;  /* 0x00000001090f7824 */ /* 0x001fc600008e0600 */
[----:B------:R-:W0:Y:S04]  /*17a20*/  S2R R9, SR_TID.X ;  /* 0x0000000000097919 */ /* 0x000e280000002100 */
[----:B------:R-:W3:Y:S04]  /*17a30*/  LDL.LU R0, [R1+0xc] ;  /* 0x00000c0001007983 */ /* 0x000ee80000300800 */
[----:B-1----:R-:W1:Y:S04]  /*17a40*/  S2R R28, SR_TID.X ;  /* 0x00000000001c7919 */ /* 0x002e680000002100 */
[----:B------:R4:W2:Y:S04]  /*17a50*/  @!P0 LDG.E.U16 R27, [R14.64] ;  /* 0x000000060e1b8981 */ /* 0x0008a8000c1e1500 */
[----:B------:R1:W-:Y:S04]  /*17a60*/  STS.U16 [R16+0x6e00], R7 ;  /* 0x006e000710007388 */ /* 0x0003e80000000400 */
[----:B----4-:R-:W4:Y:S01]  /*17a70*/  LDL.LU R14, [R1+0x14] ;  /* 0x00001400010e7983 */ /* 0x010f220000300800 */
[----:B0-----:R-:W-:-:S03]  /*17a80*/  LOP3.LUT R9, R9, 0x3f, RZ, 0xc0, !PT ;  /* 0x0000003f09097812 */ /* 0x001fc600078ec0ff */
[----:B------:R-:W2:Y:S02]  /*17a90*/  LDL.LU R15, [R1+0x10] ;  /* 0x00001000010f7983 */ /* 0x000ea40000300800 */
[----:B------:R-:W-:Y:S02]  /*17aa0*/  IMAD.SHL.U32 R9, R9, 0x2, RZ ;  /* 0x0000000209097824 */ /* 0x000fe400078e00ff */
[----:B------:R-:W3:Y:S01]  /*17ab0*/  LDL.LU R6, [R1+0x14fc] ;  /* 0x0014fc0001067983 */ /* 0x000ee20000300800 */
[----:B-1----:R-:W-:-:S03]  /*17ac0*/  LOP3.LUT P2, RZ, R28, 0x40, RZ, 0xc0, !PT ;  /* 0x000000401cff7812 */ /* 0x002fc6000784c0ff */
[----:B------:R-:W3:Y:S01]  /*17ad0*/  LDL.LU R7, [R1+0x14f8] ;  /* 0x0014f80001077983 */ /* 0x000ee20000300800 */
[----:B------:R-:W-:-:S04]  /*17ae0*/  SEL R28, RZ, 0x90, !P2 ;  /* 0x00000090ff1c7807 */ /* 0x000fc80005000000 */
[----:B------:R-:W-:Y:S01]  /*17af0*/  LOP3.LUT R28, R28, R9, RZ, 0x3c, !PT ;  /* 0x000000091c1c7212 */ /* 0x000fe200078e3cff */
[----:B------:R0:W-:Y:S03]  /*17b00*/  STS.U16 [R16+0x7200], R8 ;  /* 0x0072000810007388 */ /* 0x0001e60000000400 */
[----:B------:R-:W-:Y:S01]  /*17b10*/  LOP3.LUT R28, R28, 0x60, RZ, 0x3c, !PT ;  /* 0x000000601c1c7812 */ /* 0x000fe200078e3cff */
[----:B------:R1:W-:Y:S04]  /*17b20*/  STS.U16 [R16+0x7600], R10 ;  /* 0x0076000a10007388 */ /* 0x0003e80000000400 */
[----:B------:R1:W-:Y:S04]  /*17b30*/  STS.U16 [R16+0x7a00], R11 ;  /* 0x007a000b10007388 */ /* 0x0003e80000000400 */
[----:B0-----:R-:W3:Y:S04]  /*17b40*/  LDL.LU R8, [R1+0x14f4] ;  /* 0x0014f40001087983 */ /* 0x001ee80000300800 */
[----:B------:R-:W3:Y:S04]  /*17b50*/  LDL.LU R9, [R1+0x14f0] ;  /* 0x0014f00001097983 */ /* 0x000ee80000300800 */
[----:B-1----:R-:W3:Y:S04]  /*17b60*/  LDL.LU R10, [R1+0x14ec] ;  /* 0x0014ec00010a7983 */ /* 0x002ee80000300800 */
[----:B------:R-:W3:Y:S04]  /*17b70*/  LDL.LU R11, [R1+0x14e8] ;  /* 0x0014e800010b7983 */ /* 0x000ee80000300800 */
[----:B------:R0:W-:Y:S04]  /*17b80*/  STS.U16 [R16+0x7e00], R18 ;  /* 0x007e001210007388 */ /* 0x0001e80000000400 */
        /* <DEDUP_REMOVED lines=8> */
[----:B0-----:R-:W3:Y:S04]  /*17c10*/  LDL.LU R24, [R1+0x14d4] ;  /* 0x0014d40001187983 */ /* 0x001ee80000300800 */
[----:B-1----:R-:W3:Y:S04]  /*17c20*/  LDL.LU R26, [R1+0x14d0] ;  /* 0x0014d000011a7983 */ /* 0x002ee80000300800 */
[----:B----4-:R0:W-:Y:S04]  /*17c30*/  STS.U16 [R28+0xf00], R14 ;  /* 0x000f000e1c007388 */ /* 0x0101e80000000400 */
[----:B--2---:R-:W-:Y:S04]  /*17c40*/  STS.U16 [R28+0x1300], R15 ;  /* 0x0013000f1c007388 */ /* 0x004fe80000000400 */
[----:B---3--:R-:W-:Y:S04]  /*17c50*/  STS.U16 [R28+0x1700], R0 ;  /* 0x001700001c007388 */ /* 0x008fe80000000400 */
[----:B------:R1:W-:Y:S04]  /*17c60*/  STS.U16 [R28+0x1b00], R2 ;  /* 0x001b00021c007388 */ /* 0x0003e80000000400 */
[----:B------:R-:W-:Y:S04]  /*17c70*/  STS.U16 [R28+0x1f00], R29 ;  /* 0x001f001d1c007388 */ /* 0x000fe80000000400 */
[----:B------:R2:W-:Y:S04]  /*17c80*/  STS.U16 [R28+0x2300], R3 ;  /* 0x002300031c007388 */ /* 0x0005e80000000400 */
[----:B0-----:R-:W3:Y:S04]  /*17c90*/  LDL R14, [R1+0x394] ;  /* 0x00039400010e7983 */ /* 0x001ee80000100800 */
[----:B-1----:R-:W4:Y:S04]  /*17ca0*/  LDL R2, [R1+0x39c] ;  /* 0x00039c0001027983 */ /* 0x002f280000100800 */
[----:B--2---:R-:W2:Y:S04]  /*17cb0*/  LDL R3, [R1+0x3a0] ;  /* 0x0003a00001037983 */ /* 0x004ea80000100800 */
[----:B------:R-:W2:Y:S04]  /*17cc0*/  LDL R0, [R1+0x398] ;  /* 0x0003980001007983 */ /* 0x000ea80000100800 */
[----:B------:R-:W-:Y:S04]  /*17cd0*/  STS.U16 [R28+0x2700], R26 ;  /* 0x0027001a1c007388 */ /* 0x000fe80000000400 */
[----:B------:R-:W-:Y:S04]  /*17ce0*/  STS.U16 [R28+0x2b00], R24 ;  /* 0x002b00181c007388 */ /* 0x000fe80000000400 */
[----:B------:R0:W-:Y:S04]  /*17cf0*/  STS.U16 [R28+0x2f00], R22 ;  /* 0x002f00161c007388 */ /* 0x0001e80000000400 */
[----:B0-----:R-:W2:Y:S04]  /*17d00*/  LDL R22, [R1+0x388] ;  /* 0x0003880001167983 */ /* 0x001ea80000100800 */
[----:B------:R-:W-:Y:S04]  /*17d10*/  STS.U16 [R28+0x3300], R20 ;  /* 0x003300141c007388 */ /* 0x000fe80000000400 */
        /* <DEDUP_REMOVED lines=18> */
[----:B------:R-:W-:Y:S06]  /*17e40*/  BAR.SYNC.DEFER_BLOCKING 0x0 ;  /* 0x0000000000007b1d */ /* 0x000fec0000010000 */
[----:B---3--:R-:W-:Y:S04]  /*17e50*/  LDSM.16.MT88.4 R16, [R14+0x8000] ;  /* 0x008000000e10783b */ /* 0x008fe80000004200 */
[----:B----4-:R-:W-:Y:S04]  /*17e60*/  LDSM.16.MT88.4 R8, [R2+0x8000] ;  /* 0x008000000208783b */ /* 0x010fe80000004200 */
[----:B--2---:R-:W0:Y:S04]  /*17e70*/  LDSM.16.MT88.4 R12, [R3+0x8000] ;  /* 0x00800000030c783b */ /* 0x004e280000004200 */
[----:B------:R-:W1:Y:S04]  /*17e80*/  LDSM.16.M88.4 R4, [R22] ;  /* 0x000000001604783b */ /* 0x000e680000000200 */
[----:B0-----:R-:W-:Y:S04]  /*17e90*/  STL.64 [R1+0x14b8], R14 ;  /* 0x0014b80e01007387 */ /* 0x001fe80000100a00 */
[----:B------:R-:W0:Y:S04]  /*17ea0*/  LDSM.16.M88.4 R24, [R22+0x1000] ;  /* 0x001000001618783b */ /* 0x000e280000000200 */
[----:B-1----:R-:W-:Y:S04]  /*17eb0*/  STL.64 [R1+0x50], R4 ;  /* 0x0000500401007387 */ /* 0x002fe80000100a00 */
[----:B------:R-:W-:Y:S04]  /*17ec0*/  STL.64 [R1+0x58], R6 ;  /* 0x0000580601007387 */ /* 0x000fe80000100a00 */
[----:B------:R1:W-:Y:S01]  /*17ed0*/  STL.64 [R1+0x14b0], R12 ;  /* 0x0014b00c01007387 */ /* 0x0003e20000100a00 */
[----:B0-----:R-:W-:-:S02]  /*17ee0*/  IMAD.MOV.U32 R21, RZ, RZ, R24 ;  /* 0x000000ffff157224 */ /* 0x001fc400078e0018 */
[----:B------:R-:W-:Y:S01]  /*17ef0*/  IMAD.MOV.U32 R20, RZ, RZ, R25 ;  /* 0x000000ffff147224 */ /* 0x000fe200078e0019 */
[----:B------:R-:W-:Y:S04]  /*17f00*/  LDSM.16.MT88.4 R4, [R0+0x8000] ;  /* 0x008000000004783b */ /* 0x000fe80000004200 */
[----:B-1----:R-:W2:Y:S04]  /*17f10*/  LDL.LU.64 R12, [R1+0x50] ;  /* 0x00005000010c7983 */ /* 0x002ea80000300a00 */
[----:B------:R-:W-:Y:S04]  /*17f20*/  STL.64 [R1+0x14a8], R10 ;  /* 0x0014a80a01007387 */ /* 0x000fe80000100a00 */
[----:B------:R0:W-:Y:S04]  /*17f30*/  STL.64 [R1+0x14a0], R8 ;  /* 0x0014a00801007387 */ /* 0x0001e80000100a00 */
[----:B0-----:R-:W3:Y:S04]  /*17f40*/  LDL.LU.64 R8, [R1+0x160] ;  /* 0x0001600001087983 */ /* 0x001ee80000300a00 */
[----:B------:R-:W4:Y:S04]  /*17f50*/  LDL.LU.64 R10, [R1+0x168] ;  /* 0x00016800010a7983 */ /* 0x000f280000300a00 */
[----:B----4-:R-:W-:Y:S04]  /*17f60*/  STL.64 [R1+0x14c8], R10 ;  /* 0x0014c80a01007387 */ /* 0x010fe80000100a00 */
[----:B---3--:R0:W-:Y:S04]  /*17f70*/  STL.64 [R1+0x14c0], R8 ;  /* 0x0014c00801007387 */ /* 0x0081e80000100a00 */
[----:B0-----:R-:W3:Y:S04]  /*17f80*/  LDL.LU.64 R8, [R1+0x2c0] ;  /* 0x0002c00001087983 */ /* 0x001ee80000300a00 */
[----:B------:R-:W3:Y:S04]  /*17f90*/  LDL.LU.64 R10, [R1+0x2c8] ;  /* 0x0002c800010a7983 */ /* 0x000ee80000300a00 */
[----:B------:R-:W-:Y:S04]  /*17fa0*/  STL.64 [R1+0x48], R26 ;  /* 0x0000481a01007387 */ /* 0x000fe80000100a00 */
[----:B------:R-:W0:Y:S01]  /*17fb0*/  LDSM.16.M88.4 R24, [R22+0x2000] ;  /* 0x002000001618783b */ /* 0x000e220000000200 */
[----:B--2---:R-:W-:-:S02]  /*17fc0*/  IMAD.MOV.U32 R2, RZ, RZ, R12 ;  /* 0x000000ffff027224 */ /* 0x004fc400078e000c */
[----:B------:R-:W-:Y:S01]  /*17fd0*/  IMAD.MOV.U32 R0, RZ, RZ, R13 ;  /* 0x000000ffff007224 */ /* 0x000fe200078e000d */
[----:B0-----:R-:W-:Y:S04]  /*17fe0*/  STL.64 [R1+0x38], R26 ;  /* 0x0000381a01007387 */ /* 0x001fe80000100a00 */
[----:B------:R-:W-:Y:S01]  /*17ff0*/  STL [R1+0x13f0], R22 ;  /* 0x0013f01601007387 */ /* 0x000fe20000100800 */
[----:B---3--:R-:W-:Y:S11]  /*18000*/  HMMA.16816.F32.BF16 R8, R16, R12, R8 ;  /* 0x0000000c1008723c */ /* 0x008ff60000041808 */
[----:B------:R-:W-:Y:S11]  /*18010*/  @!UPT UIADD3 URZ, URZ, URZ, URZ ;  /* 0x0000003f3f3ff290 */ /* 0x000ff6000fffe03f */
[----:B------:R-:W-:Y:S01]  /*18020*/  @!UPT UIADD3 URZ, URZ, URZ, URZ ;  /* 0x0000003f3f3ff290 */ /* 0x000fe2000fffe03f */
[----:B------:R-:W-:Y:S04]  /*18030*/  STL.64 [R1+0xd0], R8 ;  /* 0x0000d00801007387 */ /* 0x000fe80000100a00 */
[----:B------:R0:W-:Y:S04]  /*18040*/  STL.64 [R1+0xd8], R10 ;  /* 0x0000d80a01007387 */ /* 0x0001e80000100a00 */
[----:B0-----:R-:W2:Y:S04]  /*18050*/  LDL.LU.64 R10, [R1+0x14c8] ;  /* 0x0014c800010a7983 */ /* 0x001ea80000300a00 */
[----:B------:R-:W2:Y:S04]  /*18060*/  LDL.LU.64 R8, [R1+0x14c0] ;  /* 0x0014c00001087983 */ /* 0x000ea80000300a00 */
[----:B------:R-:W2:Y:S04]  /*18070*/  LDL.LU.64 R14, [R1+0x14b8] ;  /* 0x0014b800010e7983 */ /* 0x000ea80000300a00 */
[----:B------:R-:W2:Y:S04]  /*18080*/  LDL.LU.64 R12, [R1+0x14b0] ;  /* 0x0014b000010c7983 */ /* 0x000ea80000300a00 */
[----:B------:R-:W-:Y:S04]  /*18090*/  STL.64 [R1+0x1490], R18 ;  /* 0x0014901201007387 */ /* 0x000fe80000100a00 */
[----:B------:R0:W-:Y:S02]  /*180a0*/  STL.64 [R1+0x1488], R16 ;  /* 0x0014881001007387 */ /* 0x0001e40000100a00 */
[----:B0-----:R-:W-:-:S02]  /*180b0*/  IMAD.MOV.U32 R16, RZ, RZ, R2 ;  /* 0x000000ffff107224 */ /* 0x001fc400078e0002 */
[----:B------:R-:W-:-:S07]  /*180c0*/  IMAD.MOV.U32 R17, RZ, RZ, R0 ;  /* 0x000000ffff117224 */ /* 0x000fce00078e0000 */
[----:B--2---:R-:W-:Y:S11]  /*180d0*/  HMMA.16816.F32.BF16 R8, R12, R16, R8 ;  /* 0x000000100c08723c */ /* 0x004ff60000041808 */
[----:B------:R-:W-:Y:S11]  /*180e0*/  @!UPT UIADD3 URZ, URZ, URZ, URZ ;  /* 0x0000003f3f3ff290 */ /* 0x000ff6000fffe03f */
[----:B------:R-:W-:Y:S01]  /*180f0*/  @!UPT UIADD3 URZ, URZ, URZ, URZ ;  /* 0x0000003f3f3ff290 */ /* 0x000fe2000fffe03f */
[----:B------:R-:W-:Y:S04]  /*18100*/  STL.64 [R1+0x160], R8 ;  /* 0x0001600801007387 */ /* 0x000fe80000100a00 */
[----:B------:R0:W-:Y:S04]  /*18110*/  STL.64 [R1+0x168], R10 ;  /* 0x0001680a01007387 */ /* 0x0001e80000100a00 */
[----:B0-----:R-:W2:Y:S04]  /*18120*/  LDL.LU.64 R10, [R1+0x14a8] ;  /* 0x0014a800010a7983 */ /* 0x001ea80000300a00 */
[----:B------:R-:W3:Y:S04]  /*18130*/  LDL.LU.64 R8, [R1+0x14a0] ;  /* 0x0014a00001087983 */ /* 0x000ee80000300a00 */
[----:B------:R-:W-:Y:S04]  /*18140*/  STL.64 [R1+0x1480], R14 ;  /* 0x0014800e01007387 */ /* 0x000fe80000100a00 */
[----:B------:R0:W-:Y:S04]  /*18150*/  STL.64 [R1+0x1478], R12 ;  /* 0x0014780c01007387 */ /* 0x0001e80000100a00 */
[----:B0-----:R-:W4:Y:S04]  /*18160*/  LDL.LU.64 R12, [R1+0xc0] ;  /* 0x0000c000010c7983 */ /* 0x001f280000300a00 */
[----:B------:R-:W4:Y:S01]  /*18170*/  LDL.LU.64 R14, [R1+0xc8] ;  /* 0x0000c800010e7983 */ /* 0x000f220000300a00 */
[----:B------:R-:W-:-:S02]  /*18180*/  IMAD.MOV.U32 R29, RZ, RZ, R24 ;  /* 0x000000ffff1d7224 */ /* 0x000fc400078e0018 */
[----:B------:R-:W-:Y:S02]  /*18190*/  IMAD.MOV.U32 R23, RZ, RZ, R25 ;  /* 0x000000ffff177224 */ /* 0x000fe400078e0019 */
[----:B------:R-:W0:Y:S04]  /*181a0*/  LDSM.16.M88.4 R24, [R22+0x3000] ;  /* 0x003000001618783b */ /* 0x000e280000000200 */
[----:B--2---:R-:W-:Y:S04]  /*181b0*/  STL.64 [R1+0x1470], R10 ;  /* 0x0014700a01007387 */ /* 0x004fe80000100a00 */
[----:B---3--:R-:W-:Y:S04]  /*181c0*/  STL.64 [R1+0x1468], R8 ;  /* 0x0014680801007387 */ /* 0x008fe80000100a00 */
[----:B0-----:R-:W-:Y:S04]  /*181d0*/  STL.64 [R1+0x28], R26 ;  /* 0x0000281a01007387 */ /* 0x001fe80000100a00 */
[----:B------:R0:W-:Y:S01]  /*181e0*/  STL.64 [R1+0x1418], R24 ;  /* 0x0014181801007387 */ /* 0x0001e20000100a00 */
[----:B----4-:R-:W-:Y:S01]  /*181f0*/  HMMA.16816.F32.BF16 R12, R8, R16, R12 ;  /* 0x00000010080c723c */ /* 0x010fe2000004180c */
[----:B0-----:R-:W-:-:S02]  /*18200*/  IMAD.MOV.U32 R24, RZ, RZ, R29 ;  /* 0x000000ffff187224 */ /* 0x001fc400078e001d */
[----:B------:R-:W-:-:S05]  /*18210*/  IMAD.MOV.U32 R25, RZ, RZ, R23 ;  /* 0x000000ffff197224 */ /* 0x000fca00078e0017 */
[----:B------:R0:W-:Y:S02]  /*18220*/  STL.64 [R1+0x1440], R24 ;  /* 0x0014401801007387 */ /* 0x0001e40000100a00 */
[----:B0-----:R-:W-:Y:S02]  /*18230*/  IMAD.MOV.U32 R24, RZ, RZ, R21 ;  /* 0x000000ffff187224 */ /* 0x001fe400078e0015 */
[----:B------:R-:W-:Y:S11]  /*18240*/  IMAD.MOV.U32 R25, RZ, RZ, R20 ;  /* 0x000000ffff197224 */ /* 0x000ff600078e0014 */
[----:B------:R-:W-:Y:S01]  /*18250*/  @!UPT UIADD3 URZ, URZ, URZ, URZ ;  /* 0x0000003f3f3ff290 */ /* 0x000fe2000fffe03f */
[----:B------:R-:W-:Y:S01]  /*18260*/  IMAD.MOV.U32 R28, RZ, RZ, R12 ;  /* 0x000000ffff1c7224 */ /* 0x000fe200078e000c */
[----:B------:R0:W-:Y:S01]  /*18270*/  STL.64 [R1+0x1498], R24 ;  /* 0x0014981801007387 */ /* 0x0001e20000100a00 */
[----:B------:R-:W-:Y:S02]  /*18280*/  IMAD.MOV.U32 R3, RZ, RZ, R13 ;  /* 0x000000ffff037224 */ /* 0x000fe400078e000d */
[----:B------:R-:W-:Y:S02]  /*18290*/  IMAD.MOV.U32 R2, RZ, RZ, R14 ;  /* 0x000000ffff027224 */ /* 0x000fe400078e000e */
[----:B------:R-:W-:Y:S01]  /*182a0*/  IMAD.MOV.U32 R0, RZ, RZ, R15 ;  /* 0x000000ffff007224 */ /* 0x000fe200078e000f */
[----:B0-----:R-:W2:Y:S04]  /*182b0*/  LDL.LU.64 R24, [R1+0xb0] ;  /* 0x0000b00001187983 */ /* 0x001ea80000300a00 */
[----:B------:R-:W2:Y:S04]  /*182c0*/  LDL.LU.64 R26, [R1+0xb8] ;  /* 0x0000b800011a7983 */ /* 0x000ea80000300a00 */
[----:B------:R-:W3:Y:S04]  /*182d0*/  LDL.LU.64 R12, [R1+0x2d0] ;  /* 0x0002d000010c7983 */ /* 0x000ee80000300a00 */
[----:B------:R-:W3:Y:S04]  /*182e0*/  LDL.LU.64 R14, [R1+0x2d8] ;  /* 0x0002d800010e7983 */ /* 0x000ee80000300a00 */
[----:B------:R-:W4:Y:S04]  /*182f0*/  LDL.LU.64 R8, [R1+0x240] ;  /* 0x0002400001087983 */ /* 0x000f280000300a00 */
[----:B------:R-:W4:Y:S04]  /*18300*/  LDL.LU.64 R10, [R1+0x248] ;  /* 0x00024800010a7983 */ /* 0x000f280000300a00 */
[----:B------:R-:W2:Y:S04]  /*18310*/  LDL.LU.64 R20, [R1+0x260] ;  /* 0x0002600001147983 */ /* 0x000ea80000300a00 */
[----:B------:R-:W2:Y:S04]  /*18320*/  LDL.LU.64 R22, [R1+0x268] ;  /* 0x0002680001167983 */ /* 0x000ea80000300a00 */
[----:B--2---:R-:W-:Y:S04]  /*18330*/  STL.64 [R1+0x1450], R22 ;  /* 0x0014501601007387 */ /* 0x004fe80000100a00 */
[----:B------:R0:W-:Y:S04]  /*18340*/  STL.64 [R1+0x1448], R20 ;  /* 0x0014481401007387 */ /* 0x0001e80000100a00 */
[----:B0-----:R-:W2:Y:S04]  /*18350*/  LDL.LU.64 R20, [R1+0xe0] ;  /* 0x0000e00001147983 */ /* 0x001ea80000300a00 */
[----:B------:R-:W2:Y:S01]  /*18360*/  LDL.LU.64 R22, [R1+0xe8] ;  /* 0x0000e80001167983 */ /* 0x000ea20000300a00 */
[----:B------:R-:W-:Y:S03]  /*18370*/  HMMA.16816.F32.BF16 R16, R4, R16, R24 ;  /* 0x000000100410723c */ /* 0x000fe60000041818 */
[----:B--2---:R-:W-:Y:S04]  /*18380*/  STL.64 [R1+0x1460], R22 ;  /* 0x0014601601007387 */ /* 0x004fe80000100a00 */
[----:B------:R0:W-:Y:S04]  /*18390*/  STL.64 [R1+0x1458], R20 ;  /* 0x0014581401007387 */ /* 0x0001e80000100a00 */
[----:B0-----:R-:W2:Y:S04]  /*183a0*/  LDL.LU.64 R20, [R1+0x130] ;  /* 0x0001300001147983 */ /* 0x001ea80000300a00 */
[----:B------:R-:W2:Y:S04]  /*183b0*/  LDL.LU.64 R22, [R1+0x138] ;  /* 0x0001380001167983 */ /* 0x000ea80000300a00 */
[----:B------:R-:W-:Y:S04]  /*183c0*/  STL [R1+0x11d4], R0 ;  /* 0x0011d40001007387 */ /* 0x000fe80000100800 */
[----:B------:R-:W-:Y:S04]  /*183d0*/  STL [R1+0x11d0], R3 ;  /* 0x0011d00301007387 */ /* 0x000fe80000100800 */
[----:B------:R-:W-:Y:S04]  /*183e0*/  STL [R1+0x11cc], R28 ;  /* 0x0011cc1c01007387 */ /* 0x000fe80000100800 */
[----:B------:R-:W-:Y:S04]  /*183f0*/  STL [R1+0x11c8], R2 ;  /* 0x0011c80201007387 */ /* 0x000fe80000100800 */
[----:B------:R-:W3:Y:S04]  /*18400*/  LDL.LU.64 R24, [R1+0x1498] ;  /* 0x0014980001187983 */ /* 0x000ee80000300a00 */
[----:B------:R-:W-:Y:S04]  /*18410*/  STL.64 [R1+0x1f0], R16 ;  /* 0x0001f01001007387 */ /* 0x000fe80000100a00 */
[----:B------:R0:W-:Y:S04]  /*18420*/  STL.64 [R1+0x1f8], R18 ;  /* 0x0001f81201007387 */ /* 0x0001e80000100a00 */
[----:B0-----:R-:W3:Y:S04]  /*18430*/  LDL.LU.64 R18, [R1+0x1490] ;  /* 0x0014900001127983 */ /* 0x001ee80000300a00 */
[----:B------:R-:W3:Y:S02]  /*18440*/  LDL.LU.64 R16, [R1+0x1488] ;  /* 0x0014880001107983 */ /* 0x000ee40000300a00 */
[----:B---3--:R-:W-:Y:S11]  /*18450*/  HMMA.16816.F32.BF16 R12, R16, R24, R12 ;  /* 0x00000018100c723c */ /* 0x008ff6000004180c */
[----:B------:R-:W-:Y:S11]  /*18460*/  @!UPT UIADD3 URZ, URZ, URZ, URZ ;  /* 0x0000003f3f3ff290 */ /* 0x000ff6000fffe03f */
[----:B------:R-:W-:Y:S01]  /*18470*/  @!UPT UIADD3 URZ, URZ, URZ, URZ ;  /* 0x0000003f3f3ff290 */ /* 0x000fe2000fffe03f */
[----:B------:R-:W-:Y:S01]  /*18480*/  STL.64 [R1+0xc0], R12 ;  /* 0x0000c00c01007387 */ /* 0x000fe20000100a00 */
[----:B------:R-:W-:-:S03]  /*18490*/  IMAD.MOV.U32 R29, RZ, RZ, R15 ;  /* 0x000000ffff1d7224 */ /* 0x000fc600078e000f */
[----:B------:R0:W-:Y:S04]  /*184a0*/  STL [R1+0xc8], R14 ;  /* 0x0000c80e01007387 */ /* 0x0001e80000100800 */
[----:B0-----:R-:W4:Y:S04]  /*184b0*/  LDL.LU.64 R14, [R1+0x1480] ;  /* 0x00148000010e7983 */ /* 0x001f280000300a00 */
[----:B------:R-:W4:Y:S04]  /*184c0*/  LDL.LU.64 R12, [R1+0x1478] ;  /* 0x00147800010c7983 */ /* 0x000f280000300a00 */
[----:B------:R-:W-:Y:S01]  /*184d0*/  STL [R1+0x1318], R29 ;  /* 0x0013181d01007387 */ /* 0x000fe20000100800 */
[-C--:B----4-:R-:W-:Y:S11]  /*184e0*/  HMMA.16816.F32.BF16 R8, R12, R24.reuse, R8 ;  /* 0x000000180c08723c */ /* 0x090ff60000041808 */
[----:B------:R-:W-:Y:S11]  /*184f0*/  @!UPT UIADD3 URZ, URZ, URZ, URZ ;  /* 0x0000003f3f3ff290 */ /* 0x000ff6000fffe03f */
[----:B------:R-:W-:Y:S01]  /*18500*/  @!UPT UIADD3 URZ, URZ, URZ, URZ ;  /* 0x0000003f3f3ff290 */ /* 0x000fe2000fffe03f */
[----:B------:R-:W-:Y:S04]  /*18510*/  STL.64 [R1+0x150], R8 ;  /* 0x0001500801007387 */ /* 0x000fe80000100a00 */
[----:B------:R0:W-:Y:S04]  /*18520*/  STL.64 [R1+0x158], R10 ;  /* 0x0001580a01007387 */ /* 0x0001e80000100a00 */
[----:B0-----:R-:W2:Y:S04]  /*18530*/  LDL.LU.64 R10, [R1+0x1470] ;  /* 0x00147000010a7983 */ /* 0x001ea80000300a00 */
[----:B------:R-:W2:Y:S02]  /*18540*/  LDL.LU.64 R8, [R1+0x1468] ;  /* 0x0014680001087983 */ /* 0x000ea40000300a00 */
[-C--:B--2---:R-:W-:Y:S11]  /*18550*/  HMMA.16816.F32.BF16 R20, R8, R24.reuse, R20 ;  /* 0x000000180814723c */ /* 0x084ff60000041814 */
[----:B------:R-:W-:Y:S11]  /*18560*/  @!UPT UIADD3 URZ, URZ, URZ, URZ ;  /* 0x0000003f3f3ff290 */ /* 0x000ff6000fffe03f */
[----:B------:R-:W-:Y:S01]  /*18570*/  @!UPT UIADD3 URZ, URZ, URZ, URZ ;  /* 0x0000003f3f3ff290 */ /* 0x000fe2000fffe03f */
[----:B------:R-:W-:Y:S04]  /*18580*/  STL.64 [R1+0x180], R20 ;  /* 0x0001801401007387 */ /* 0x000fe80000100a00 */
[----:B------:R0:W-:Y:S04]  /*18590*/  STL.64 [R1+0x188], R22 ;  /* 0x0001881601007387 */ /* 0x0001e80000100a00 */
[----:B0-----:R-:W2:Y:S04]  /*185a0*/  LDL.LU.64 R22, [R1+0x1460] ;  /* 0x0014600001167983 */ /* 0x001ea80000300a00 */
[----:B------:R-:W2:Y:S02]  /*185b0*/  LDL.LU.64 R20, [R1+0x1458] ;  /* 0x0014580001147983 */ /* 0x000ea40000300a00 */
[----:B--2---:R-:W-:Y:S02]  /*185c0*/  HMMA.16816.F32.BF16 R24, R4, R24, R20 ;  /* 0x000000180418723c */ /* 0x004fe40000041814 */
[----:B------:R-:W2:Y:S04]  /*185d0*/  LDL.LU.64 R22, [R1+0x1450] ;  /* 0x0014500001167983 */ /* 0x000ea80000300a00 */
[----:B------:R-:W2:Y:S11]  /*185e0*/  LDL.LU.64 R20, [R1+0x1448] ;  /* 0x0014480001147983 */ /* 0x000eb60000300a00 */
[----:B------:R-:W-:Y:S06]  /*185f0*/  @!UPT UIADD3 URZ, URZ, URZ, URZ ;  /* 0x0000003f3f3ff290 */ /* 0x000fec000fffe03f */
[----:B------:R0:W-:Y:S04]  /*18600*/  STL.64 [R1+0x230], R24 ;  /* 0x0002301801007387 */ /* 0x0001e80000100a00 */
[----:B------:R-:W-:Y:S04]  /*18610*/  STL.64 [R1+0x238], R26 ;  /* 0x0002381a01007387 */ /* 0x000fe80000100a00 */
[----:B0-----:R-:W2:Y:S04]  /*18620*/  LDL.LU.64 R24, [R1+0x1440] ;  /* 0x0014400001187983 */ /* 0x001ea80000300a00 */
[----:B------:R-:W-:Y:S04]  /*18630*/  STL.64 [R1+0x1438], R6 ;  /* 0x0014380601007387 */ /* 0x000fe80000100a00 */
[----:B------:R0:W-:Y:S04]  /*18640*/  STL.64 [R1+0x1430], R4 ;  /* 0x0014300401007387 */ /* 0x0001e80000100a00 */
[----:B0-----:R-:W3:Y:S04]  /*18650*/  LDL.LU.64 R4, [R1+0x2e0] ;  /* 0x0002e00001047983 */ /* 0x001ee80000300a00 */
[----:B------:R-:W3:Y:S01]  /*18660*/  LDL.LU.64 R6, [R1+0x2e8] ;  /* 0x0002e80001067983 */ /* 0x000ee20000300a00 */
[-C--:B--2---:R-:W-:Y:S08]  /*18670*/  HMMA.16816.F32.BF16 R20, R12, R24.reuse, R20 ;  /* 0x000000180c14723c */ /* 0x084ff00000041814 */
[----:B---3--:R-:W-:Y:S11]  /*18680*/  HMMA.16816.F32.BF16 R4, R16, R24, R4 ;  /* 0x000000181004723c */ /* 0x008ff60000041804 */
[----:B------:R-:W-:Y:S11]  /*18690*/  @!UPT UIADD3 URZ, URZ, URZ, URZ ;  /* 0x0000003f3f3ff290 */ /* 0x000ff6000fffe03f */
[----:B------:R-:W-:Y:S01]  /*186a0*/  @!UPT UIADD3 URZ, URZ, URZ, URZ ;  /* 0x0000003f3f3ff290 */ /* 0x000fe2000fffe03f */
[----:B------:R0:W-:Y:S01]  /*186b0*/  STL.64 [R1+0xb0], R4 ;  /* 0x0000b00401007387 */ /* 0x0001e20000100a00 */
[----:B------:R-:W-:-:S03]  /*186c0*/  IMAD.MOV.U32 R29, RZ, RZ, R7 ;  /* 0x000000ffff1d7224 */ /* 0x000fc600078e0007 */
[----:B------:R1:W-:Y:S04]  /*186d0*/  STL [R1+0xb8], R6 ;  /* 0x0000b80601007387 */ /* 0x0003e80000100800 */
[----:B0-----:R-:W2:Y:S04]  /*186e0*/  LDL.LU.64 R4, [R1+0x190] ;  /* 0x0001900001047983 */ /* 0x001ea80000300a00 */
[----:B-1----:R-:W2:Y:S04]  /*186f0*/  LDL.LU.64 R6, [R1+0x198] ;  /* 0x0001980001067983 */ /* 0x002ea80000300a00 */
[----:B------:R-:W-:Y:S04]  /*18700*/  STL.64 [R1+0x1428], R18 ;  /* 0x0014281201007387 */ /* 0x000fe80000100a00 */
[----:B------:R0:W-:Y:S04]  /*18710*/  STL.64 [R1+0x1420], R16 ;  /* 0x0014201001007387 */ /* 0x0001e80000100a00 */
[----:B------:R-:W-:Y:S04]  /*18720*/  STL [R1+0x131c], R29 ;  /* 0x00131c1d01007387 */ /* 0x000fe80000100800 */
[----:B0-----:R-:W3:Y:S04]  /*18730*/  LDL.LU.64 R16, [R1+0xf0] ;  /* 0x0000f00001107983 */ /* 0x001ee80000300a00 */
[----:B------:R-:W3:Y:S04]  /*18740*/  LDL.LU.64 R18, [R1+0xf8] ;  /* 0x0000f80001127983 */ /* 0x000ee80000300a00 */
[----:B------:R-:W-:Y:S04]  /*18750*/  STL.64 [R1+0x140], R20 ;  /* 0x0001401401007387 */ /* 0x000fe80000100a00 */
[----:B------:R-:W-:Y:S04]  /*18760*/  STL.64 [R1+0x148], R22 ;  /* 0x0001481601007387 */ /* 0x000fe80000100a00 */
[----:B------:R-:W-:Y:S04]  /*18770*/  STL.64 [R1+0x1410], R14 ;  /* 0x0014100e01007387 */ /* 0x000fe80000100a00 */
[----:B------:R0:W-:Y:S04]  /*18780*/  STL.64 [R1+0x1408], R12 ;  /* 0x0014080c01007387 */ /* 0x0001e80000100a00 */
[----:B0-----:R-:W4:Y:S04]  /*18790*/  LDL.LU.64 R12, [R1+0x330] ;  /* 0x00033000010c7983 */ /* 0x001f280000300a00 */
[----:B------:R-:W4:Y:S04]  /*187a0*/  LDL.LU.64 R14, [R1+0x338] ;  /* 0x00033800010e7983 */ /* 0x000f280000300a00 */
[----:B------:R-:W3:Y:S04]  /*187b0*/  LDL.LU.64 R20, [R1+0x1b0] ;  /* 0x0001b00001147983 */ /* 0x000ee80000300a00 */
[----:B------:R-:W3:Y:S01]  /*187c0*/  LDL.LU.64 R22, [R1+0x1b8] ;  /* 0x0001b80001167983 */ /* 0x000ee20000300a00 */
[-C--:B--2---:R-:W-:Y:S11]  /*187d0*/  HMMA.16816.F32.BF16 R4, R8, R24.reuse, R4 ;  /* 0x000000180804723c */ /* 0x084ff60000041804 */
[----:B------:R-:W-:Y:S11]  /*187e0*/  @!UPT UIADD3 URZ, URZ, URZ, URZ ;  /* 0x0000003f3f3ff290 */ /* 0x000ff6000fffe03f */
[----:B------:R-:W-:Y:S02]  /*187f0*/  @!UPT UIADD3 URZ, URZ, URZ, URZ ;  /* 0x0000003f3f3ff290 */ /* 0x000fe4000fffe03f */
[----:B------:R-:W-:Y:S02]  /*18800*/  IMAD.MOV.U32 R28, RZ, RZ, R6 ;  /* 0x000000ffff1c7224 */ /* 0x000fe400078e0006 */
[----:B------:R-:W-:Y:S02]  /*18810*/  IMAD.MOV.U32 R2, RZ, RZ, R7 ;  /* 0x000000ffff027224 */ /* 0x000fe400078e0007 */
[----:B------:R-:W-:Y:S02]  /*18820*/  IMAD.MOV.U32 R0, RZ, RZ, R4 ;  /* 0x000000ffff007224 */ /* 0x000fe400078e0004 */
[----:B------:R-:W-:Y:S01]  /*18830*/  IMAD.MOV.U32 R3, RZ, RZ, R5 ;  /* 0x000000ffff037224 */ /* 0x000fe200078e0005 */
[----:B---3--:R-:W-:Y:S04]  /*18840*/  STL.64 [R1+0x1400], R22 ;  /* 0x0014001601007387 */ /* 0x008fe80000100a00 */
[----:B------:R0:W-:Y:S04]  /*18850*/  STL.64 [R1+0x13f8], R20 ;  /* 0x0013f81401007387 */ /* 0x0001e80000100a00 */
[----:B0-----:R-:W2:Y:S04]  /*18860*/  LDL.LU.64 R20, [R1+0x270] ;  /* 0x0002700001147983 */ /* 0x001ea80000300a00 */
[----:B------:R-:W2:Y:S04]  /*18870*/  LDL.LU.64 R22, [R1+0x278] ;  /* 0x0002780001167983 */ /* 0x000ea80000300a00 */
[----:B------:R-:W3:Y:S04]  /*18880*/  LDL.LU.64 R6, [R1+0x1438] ;  /* 0x0014380001067983 */ /* 0x000ee80000300a00 */
[----:B------:R-:W3:Y:S04]  /*18890*/  LDL.LU.64 R4, [R1+0x1430] ;  /* 0x0014300001047983 */ /* 0x000ee80000300a00 */
[----:B------:R-:W-:Y:S04]  /*188a0*/  STL [R1+0x11e4], R0 ;  /* 0x0011e40001007387 */ /* 0x000fe80000100800 */
[----:B------:R-:W-:Y:S04]  /*188b0*/  STL [R1+0x11e0], R3 ;  /* 0x0011e00301007387 */ /* 0x000fe80000100800 */
[----:B------:R-:W-:Y:S04]  /*188c0*/  STL [R1+0x11dc], R28 ;  /* 0x0011dc1c01007387 */ /* 0x000fe80000100800 */
[----:B------:R-:W-:Y:S01]  /*188d0*/  STL [R1+0x11d8], R2 ;  /* 0x0011d80201007387 */ /* 0x000fe20000100800 */
[----:B---3--:R-:W-:Y:S03]  /*188e0*/  HMMA.16816.F32.BF16 R24, R4, R24, R16 ;  /* 0x000000180418723c */ /* 0x008fe60000041810 */
[----:B------:R-:W4:Y:S04]  /*188f0*/  LDL.LU.64 R18, [R1+0x1428] ;  /* 0x0014280001127983 */ /* 0x000f280000300a00 */
[----:B------:R-:W4:Y:S11]  /*18900*/  LDL.LU.64 R16, [R1+0x1420] ;  /* 0x0014200001107983 */ /* 0x000f360000300a00 */
[----:B------:R-:W-:Y:S05]  /*18910*/  @!UPT UIADD3 URZ, URZ, URZ, URZ ;  /* 0x0000003f3f3ff290 */ /* 0x000fea000fffe03f */
[----:B------:R0:W-:Y:S04]  /*18920*/  STL.64 [R1+0x240], R24 ;  /* 0x0002401801007387 */ /* 0x0001e80000100a00 */
[----:B------:R-:W-:Y:S04]  /*18930*/  STL.64 [R1+0x248], R26 ;  /* 0x0002481a01007387 */ /* 0x000fe80000100a00 */
[----:B0-----:R-:W4:Y:S02]  /*18940*/  LDL.LU.64 R24, [R1+0x1418] ;  /* 0x0014180001187983 */ /* 0x001f240000300a00 */
        /* <DEDUP_REMOVED lines=13> */
[----:B------:R-:W2:Y:S04]  /*18a20*/  LDL.LU.64 R20, [R1+0x13f8] ;  /* 0x0013f80001147983 */ /* 0x000ea80000300a00 */
[----:B------:R-:W-:Y:S04]  /*18a30*/  STL.64 [R1+0x13c8], R14 ;  /* 0x0013c80e01007387 */ /* 0x000fe80000100a00 */
[----:B------:R0:W-:Y:S04]  /*18a40*/  STL.64 [R1+0x13c0], R12 ;  /* 0x0013c00c01007387 */ /* 0x0001e80000100a00 */
[----:B0-----:R-:W3:Y:S04]  /*18a50*/  LDL.LU.64 R12, [R1+0x100] ;  /* 0x00010000010c7983 */ /* 0x001ee80000300a00 */
[----:B------:R-:W3:Y:S01]  /*18a60*/  LDL.LU.64 R14, [R1+0x108] ;  /* 0x00010800010e7983 */ /* 0x000ee20000300a00 */
[-C--:B--2---:R-:W-:Y:S11]  /*18a70*/  HMMA.16816.F32.BF16 R20, R8, R24.reuse, R20 ;  /* 0x000000180814723c */ /* 0x084ff60000041814 */
[----:B------:R-:W-:Y:S11]  /*18a80*/  @!UPT UIADD3 URZ, URZ, URZ, URZ ;  /* 0x0000003f3f3ff290 */ /* 0x000ff6000fffe03f */
[----:B------:R-:W-:Y:S01]  /*18a90*/  @!UPT UIADD3 URZ, URZ, URZ, URZ ;  /* 0x0000003f3f3ff290 */ /* 0x000fe2000fffe03f */
[----:B------:R-:W-:Y:S01]  /*18aa0*/  STL [R1+0x1dc], R23 ;  /* 0x0001dc1701007387 */ /* 0x000fe20000100800 */
[----:B------:R-:W-:Y:S02]  /*18ab0*/  IMAD.MOV.U32 R3, RZ, RZ, R20 ;  /* 0x000000ffff037224 */ /* 0x000fe400078e0014 */
[----:B------:R-:W-:Y:S02]  /*18ac0*/  IMAD.MOV.U32 R28, RZ, RZ, R21 ;  /* 0x000000ffff1c7224 */ /* 0x000fe400078e0015 */
[----:B------:R-:W-:Y:S02]  /*18ad0*/  IMAD.MOV.U32 R2, RZ, RZ, R22 ;  /* 0x000000ffff027224 */ /* 0x000fe400078e0016 */
[----:B------:R-:W2:Y:S04]  /*18ae0*/  LDL.LU R22, [R1+0x13f0] ;  /* 0x0013f00001167983 */ /* 0x000ea80000300800 */
[----:B------:R-:W-:Y:S04]  /*18af0*/  STL.64 [R1+0x1390], R10 ;  /* 0x0013900a01007387 */ /* 0x000fe80000100a00 */
[----:B------:R0:W-:Y:S04]  /*18b00*/  STL.64 [R1+0x1388], R8 ;  /* 0x0013880801007387 */ /* 0x0001e80000100a00 */
[----:B------:R-:W-:Y:S04]  /*18b10*/  STL [R1+0x11f0], R3 ;  /* 0x0011f00301007387 */ /* 0x000fe80000100800 */
[----:B------:R-:W-:Y:S04]  /*18b20*/  STL [R1+0x11ec], R28 ;  /* 0x0011ec1c01007387 */ /* 0x000fe80000100800 */
[----:B------:R-:W-:Y:S04]  /*18b30*/  STL [R1+0x11e8], R2 ;  /* 0x0011e80201007387 */ /* 0x000fe80000100800 */
[----:B0-----:R-:W4:Y:S04]  /*18b40*/  LDL.LU.64 R8, [R1+0x360] ;  /* 0x0003600001087983 */ /* 0x001f280000300a00 */
[----:B------:R-:W4:Y:S01]  /*18b50*/  LDL.LU.64 R10, [R1+0x368] ;  /* 0x00036800010a7983 */ /* 0x000f220000300a00 */
[----:B---3--:R-:W-:Y:S11]  /*18b60*/  HMMA.16816.F32.BF16 R12, R4, R24, R12 ;  /* 0x00000018040c723c */ /* 0x008ff6000004180c */
[----:B------:R-:W-:Y:S11]  /*18b70*/  @!UPT UIADD3 URZ, URZ, URZ, URZ ;  /* 0x0000003f3f3ff290 */ /* 0x000ff6000fffe03f */
[----:B------:R-:W-:Y:S01]  /*18b80*/  @!UPT UIADD3 URZ, URZ, URZ, URZ ;  /* 0x0000003f3f3ff290 */ /* 0x000fe2000fffe03f */
[----:B------:R-:W-:Y:S04]  /*18b90*/  STL.64 [R1+0x250], R12 ;  /* 0x0002500c01007387 */ /* 0x000fe80000100a00 */
[----:B------:R-:W-:Y:S04]  /*18ba0*/  STL.64 [R1+0x258], R14 ;  /* 0x0002580e01007387 */ /* 0x000fe80000100a00 */
[----:B--2---:R-:W-:Y:S04]  /*18bb0*/  LDSM.16.M88.4 R24, [R22+0x6000] ;  /* 0x006000001618783b */ /* 0x004fe80000000200 */
[----:B------:R-:W0:Y:S04]  /*18bc0*/  LDSM.16.M88.4 R12, [R22+0x5000] ;  /* 0x00500000160c783b */ /* 0x000e280000000200 */
[----:B----4-:R-:W-:Y:S04]  /*18bd0*/  STL.64 [R1+0x13d8], R10 ;  /* 0x0013d80a01007387 */ /* 0x010fe80000100a00 */
[----:B------:R-:W-:Y:S04]  /*18be0*/  STL.64 [R1+0x13d0], R8 ;  /* 0x0013d00801007387 */ /* 0x000fe80000100a00 */
[----:B------:R-:W2:Y:S04]  /*18bf0*/  LDL R0, [R1+0x394] ;  /* 0x0003940001007983 */ /* 0x000ea80000100800 */
[----:B------:R-:W-:Y:S04]  /*18c00*/  STL.64 [R1+0x1348], R6 ;  /* 0x0013480601007387 */ /* 0x000fe80000100a00 */
[----:B------:R1:W-:Y:S04]  /*18c10*/  STL.64 [R1+0x1340], R4 ;  /* 0x0013400401007387 */ /* 0x0003e80000100a00 */
[----:B------:R-:W3:Y:S01]  /*18c20*/  LDSM.16.M88.4 R8, [R22+0x4000] ;  /* 0x004000001608783b */ /* 0x000ee20000000200 */
[----:B0-----:R-:W-:-:S02]  /*18c30*/  IMAD.MOV.U32 R3, RZ, RZ, R12 ;  /* 0x000000ffff037224 */ /* 0x001fc400078e000c */
[----:B------:R-:W-:Y:S01]  /*18c40*/  IMAD.MOV.U32 R2, RZ, RZ, R13 ;  /* 0x000000ffff027224 */ /* 0x000fe200078e000d */
[----:B------:R-:W0:Y:S04]  /*18c50*/  LDSM.16.M88.4 R20, [R22+0x7000] ;  /* 0x007000001614783b */ /* 0x000e280000000200 */
[----:B-1----:R-:W4:Y:S04]  /*18c60*/  LDL.LU.64 R4, [R1+0x350] ;  /* 0x0003500001047983 */ /* 0x002f280000300a00 */
[----:B------:R-:W2:Y:S04]  /*18c70*/  LDL.LU.64 R6, [R1+0x358] ;  /* 0x0003580001067983 */ /* 0x000ea80000300a00 */
[----:B--2---:R-:W-:Y:S04]  /*18c80*/  STL.64 [R1+0x13e8], R6 ;  /* 0x0013e80601007387 */ /* 0x004fe80000100a00 */
[----:B----4-:R1:W-:Y:S04]  /*18c90*/  STL.64 [R1+0x13e0], R4 ;  /* 0x0013e00401007387 */ /* 0x0103e80000100a00 */
[----:B-1----:R-:W2:Y:S04]  /*18ca0*/  LDL.LU.64 R4, [R1+0x370] ;  /* 0x0003700001047983 */ /* 0x002ea80000300a00 */
[----:B------:R-:W2:Y:S01]  /*18cb0*/  LDL.LU.64 R6, [R1+0x378] ;  /* 0x0003780001067983 */ /* 0x000ea20000300a00 */
[----:B---3--:R-:W-:-:S05]  /*18cc0*/  IMAD.MOV.U32 R29, RZ, RZ, R11 ;  /* 0x000000ffff1d7224 */ /* 0x008fca00078e000b */
[----:B------:R-:W-:Y:S04]  /*18cd0*/  STL [R1+0x1370], R29 ;  /* 0x0013701d01007387 */ /* 0x000fe80000100800 */
[----:B------:R-:W-:Y:S04]  /*18ce0*/  STL.64 [R1+0x10], R8 ;  /* 0x0000100801007387 */ /* 0x000fe80000100a00 */
[----:B------:R2:W-:Y:S04]  /*18cf0*/  STL.64 [R1+0x18], R10 ;  /* 0x0000180a01007387 */ /* 0x0005e80000100a00 */
[----:B------:R-:W-:Y:S04]  /*18d00*/  STL [R1+0x1304], R26 ;  /* 0x0013041a01007387 */ /* 0x000fe80000100800 */
[----:B------:R-:W-:Y:S04]  /*18d10*/  STL [R1+0x1300], R27 ;  /* 0x0013001b01007387 */ /* 0x000fe80000100800 */
[----:B------:R-:W-:Y:S04]  /*18d20*/  STL.64 [R1], R12 ;  /* 0x0000000c01007387 */ /* 0x000fe80000100a00 */
[----:B------:R-:W-:Y:S01]  /*18d30*/  STL.64 [R1+0x8], R14 ;  /* 0x0000080e01007387 */ /* 0x000fe20000100a00 */
[C---:B--2---:R-:W-:Y:S03]  /*18d40*/  HMMA.16816.F32.BF16 R8, R16.reuse, R8, R4 ;  /* 0x000000081008723c */ /* 0x044fe60000041804 */
[----:B------:R-:W2:Y:S04]  /*18d50*/  LDL.LU.64 R6, [R1+0x13e8] ;  /* 0x0013e80001067983 */ /* 0x000ea80000300a00 */
[----:B------:R-:W2:Y:S11]  /*18d60*/  LDL.LU.64 R4, [R1+0x13e0] ;  /* 0x0013e00001047983 */ /* 0x000eb60000300a00 */
[----:B------:R-:W-:Y:S05]  /*18d70*/  @!UPT UIADD3 URZ, URZ, URZ, URZ ;  /* 0x0000003f3f3ff290 */ /* 0x000fea000fffe03f */
[----:B------:R-:W-:Y:S04]  /*18d80*/  STL.64 [R1+0x90], R8 ;  /* 0x0000900801007387 */ /* 0x000fe80000100a00 */
[----:B------:R1:W-:Y:S04]  /*18d90*/  STL.64 [R1+0x98], R10 ;  /* 0x0000980a01007387 */ /* 0x0003e80000100a00 */
[----:B-1----:R-:W3:Y:S04]  /*18da0*/  LDL.LU.64 R10, [R1+0x13d8] ;  /* 0x0013d800010a7983 */ /* 0x002ee80000300a00 */
[----:B------:R-:W3:Y:S02]  /*18db0*/  LDL.LU.64 R8, [R1+0x13d0] ;  /* 0x0013d00001087983 */ /* 0x000ee40000300a00 */
[----:B---3--:R-:W-:Y:S11]  /*18dc0*/  HMMA.16816.F32.BF16 R8, R16, R12, R8 ;  /* 0x0000000c1008723c */ /* 0x008ff60000041808 */
[----:B------:R-:W-:Y:S11]  /*18dd0*/  @!UPT UIADD3 URZ, URZ, URZ, URZ ;  /* 0x0000003f3f3ff290 */ /* 0x000ff6000fffe03f */
[----:B------:R-:W-:Y:S01]  /*18de0*/  @!UPT UIADD3 URZ, URZ, URZ, URZ ;  /* 0x0000003f3f3ff290 */ /* 0x000fe2000fffe03f */
[----:B------:R1:W-:Y:S01]  /*18df0*/  STL.64 [R1+0x80], R8 ;  /* 0x0000800801007387 */ /* 0x0003e20000100a00 */
[----:B------:R-:W-:-:S03]  /*18e00*/  IMAD.MOV.U32 R26, RZ, RZ, R10 ;  /* 0x000000ffff1a7224 */ /* 0x000fc600078e000a */
[----:B------:R-:W0:Y:S01]  /*18e10*/  LDL.LU.64 R12, [R1+0x340] ;  /* 0x00034000010c7983 */ /* 0x000e220000300a00 */
[----:B------:R-:W-:-:S03]  /*18e20*/  IMAD.MOV.U32 R27, RZ, RZ, R11 ;  /* 0x000000ffff1b7224 */ /* 0x000fc600078e000b */
[----:B------:R-:W0:Y:S04]  /*18e30*/  LDL.LU.64 R14, [R1+0x348] ;  /* 0x00034800010e7983 */ /* 0x000e280000300a00 */
[----:B-1----:R-:W3:Y:S04]  /*18e40*/  LDL.LU.64 R8, [R1+0x300] ;  /* 0x0003000001087983 */ /* 0x002ee80000300a00 */
[----:B------:R-:W4:Y:S04]  /*18e50*/  LDL.LU.64 R10, [R1+0x308] ;  /* 0x00030800010a7983 */ /* 0x000f280000300a00 */
[----:B----4-:R-:W-:Y:S04]  /*18e60*/  STL.64 [R1+0x13a0], R10 ;  /* 0x0013a00a01007387 */ /* 0x010fe80000100a00 */
[----:B---3--:R1:W-:Y:S02]  /*18e70*/  STL.64 [R1+0x1398], R8 ;  /* 0x0013980801007387 */ /* 0x0083e40000100a00 */
[----:B-1----:R-:W-:-:S02]  /*18e80*/  IMAD.MOV.U32 R8, RZ, RZ, R3 ;  /* 0x000000ffff087224 */ /* 0x002fc400078e0003 */
[----:B------:R-:W-:-:S05]  /*18e90*/  IMAD.MOV.U32 R9, RZ, RZ, R2 ;  /* 0x000000ffff097224 */ /* 0x000fca00078e0002 */
[----:B------:R2:W-:Y:S02]  /*18ea0*/  STL.64 [R1+0x13b8], R8 ;  /* 0x0013b80801007387 */ /* 0x0005e40000100a00 */
[C---:B--2---:R-:W-:Y:S08]  /*18eb0*/  HMMA.16816.F32.BF16 R8, R16.reuse, R24, R4 ;  /* 0x000000181008723c */ /* 0x044ff00000041804 */
[----:B0-----:R-:W-:Y:S11]  /*18ec0*/  HMMA.16816.F32.BF16 R16, R16, R20, R12 ;  /* 0x000000141010723c */ /* 0x001ff6000004180c */
[----:B------:R-:W-:Y:S05]  /*18ed0*/  @!UPT UIADD3 URZ, URZ, URZ, URZ ;  /* 0x0000003f3f3ff290 */ /* 0x000fea000fffe03f */
[----:B------:R-:W-:Y:S02]  /*18ee0*/  IMAD.MOV.U32 R7, RZ, RZ, R8 ;  /* 0x000000ffff077224 */ /* 0x000fe400078e0008 */
[----:B------:R-:W-:Y:S02]  /*18ef0*/  IMAD.MOV.U32 R6, RZ, RZ, R9 ;  /* 0x000000ffff067224 */ /* 0x000fe400078e0009 */
[----:B------:R-:W-:Y:S01]  /*18f00*/  IMAD.MOV.U32 R5, RZ, RZ, R10 ;  /* 0x000000ffff057224 */ /* 0x000fe200078e000a */
[----:B------:R-:W2:Y:S01]  /*18f10*/  LDL.LU.64 R8, [R1+0x320] ;  /* 0x0003200001087983 */ /* 0x000ea20000300a00 */
[----:B------:R-:W-:-:S03]  /*18f20*/  IMAD.MOV.U32 R4, RZ, RZ, R11 ;  /* 0x000000ffff047224 */ /* 0x000fc600078e000b */
[----:B------:R-:W2:Y:S04]  /*18f30*/  LDL.LU.64 R10, [R1+0x328] ;  /* 0x00032800010a7983 */ /* 0x000ea80000300a00 */
[----:B------:R-:W-:Y:S04]  /*18f40*/  STL.64 [R1+0x13b0], R26 ;  /* 0x0013b01a01007387 */ /* 0x000fe80000100a00 */
[----:B------:R0:W-:Y:S04]  /*18f50*/  STL.64 [R1+0x13a8], R24 ;  /* 0x0013a81801007387 */ /* 0x0001e80000100a00 */
[----:B0-----:R-:W3:Y:S04]  /*18f60*/  LDL.LU.64 R24, [R1+0x310] ;  /* 0x0003100001187983 */ /* 0x001ee80000300a00 */
[----:B------:R-:W3:Y:S04]  /*18f70*/  LDL.LU.64 R26, [R1+0x318] ;  /* 0x00031800011a7983 */ /* 0x000ee80000300a00 */
[----:B------:R-:W-:Y:S04]  /*18f80*/  STL.64 [R1+0x1380], R6 ;  /* 0x0013800601007387 */ /* 0x000fe80000100a00 */
[----:B------:R0:W-:Y:S04]  /*18f90*/  STL.64 [R1+0x1378], R4 ;  /* 0x0013780401007387 */ /* 0x0001e80000100a00 */
[----:B0-----:R-:W2:Y:S04]  /*18fa0*/  LDL.LU.64 R4, [R1+0x10] ;  /* 0x0000100001047983 */ /* 0x001ea80000300a00 */
[----:B------:R-:W2:Y:S04]  /*18fb0*/  LDL.LU.64 R14, [R1+0x13c8] ;  /* 0x0013c800010e7983 */ /* 0x000ea80000300a00 */
[----:B------:R-:W2:Y:S04]  /*18fc0*/  LDL.LU.64 R12, [R1+0x13c0] ;  /* 0x0013c000010c7983 */ /* 0x000ea80000300a00 */
[----:B------:R-:W-:Y:S04]  /*18fd0*/  STL.64 [R1+0x60], R16 ;  /* 0x0000601001007387 */ /* 0x000fe80000100a00 */
[----:B------:R-:W-:Y:S04]  /*18fe0*/  STL.64 [R1+0x68], R18 ;  /* 0x0000681201007387 */ /* 0x000fe80000100a00 */
[----:B------:R-:W0:Y:S04]  /*18ff0*/  LDSM.16.MT88.4 R16, [R0+0x8800] ;  /* 0x008800000010783b */ /* 0x000e280000004200 */
[----:B0-----:R-:W-:Y:S04]  /*19000*/  STL.64 [R1+0x1310], R18 ;  /* 0x0013101201007387 */ /* 0x001fe80000100a00 */
[----:B------:R0:W-:Y:S04]  /*19010*/  STL.64 [R1+0x1308], R16 ;  /* 0x0013081001007387 */ /* 0x0001e80000100a00 */
[----:B0-----:R-:W4:Y:S04]  /*19020*/  LDL.LU.64 R16, [R1+0x2b0] ;  /* 0x0002b00001107983 */ /* 0x001f280000300a00 */
[----:B------:R-:W4:Y:S01]  /*19030*/  LDL.LU.64 R18, [R1+0x2b8] ;  /* 0x0002b80001127983 */ /* 0x000f220000300a00 */
[C---:B--2---:R-:W-:Y:S11]  /*19040*/  HMMA.16816.F32.BF16 R8, R12.reuse, R4, R8 ;  /* 0x000000040c08723c */ /* 0x044ff60000041808 */
[----:B------:R-:W-:Y:S11]  /*19050*/  @!UPT UIADD3 URZ, URZ, URZ, URZ ;  /* 0x0000003f3f3ff290 */ /* 0x000ff6000fffe03f */
[----:B------:R-:W-:Y:S01]  /*19060*/  @!UPT UIADD3 URZ, URZ, URZ, URZ ;  /* 0x0000003f3f3ff290 */ /* 0x000fe2000fffe03f */
[----:B------:R0:W-:Y:S04]  /*19070*/  STL.64 [R1+0x110], R8 ;  /* 0x0001100801007387 */ /* 0x0001e80000100a00 */
[----:B------:R3:W-:Y:S04]  /*19080*/  STL.64 [R1+0x118], R10 ;  /* 0x0001180a01007387 */ /* 0x0007e80000100a00 */
[----:B0-----:R-:W3:Y:S02]  /*19090*/  LDL.LU.64 R8, [R1+0x13b8] ;  /* 0x0013b80001087983 */ /* 0x001ee40000300a00 */
[C---:B---3--:R-:W-:Y:S02]  /*190a0*/  HMMA.16816.F32.BF16 R8, R12.reuse, R8, R24 ;  /* 0x000000080c08723c */ /* 0x048fe40000041818 */
[----:B------:R-:W2:Y:S04]  /*190b0*/  LDL.LU.64 R26, [R1+0x13b0] ;  /* 0x0013b000011a7983 */ /* 0x000ea80000300a00 */
[----:B------:R-:W3:Y:S11]  /*190c0*/  LDL.LU.64 R24, [R1+0x13a8] ;  /* 0x0013a80001187983 */ /* 0x000ef60000300a00 */
[----:B------:R-:W-:Y:S06]  /*190d0*/  @!UPT UIADD3 URZ, URZ, URZ, URZ ;  /* 0x0000003f3f3ff290 */ /* 0x000fec000fffe03f */
[----:B------:R-:W-:Y:S04]  /*190e0*/  STL.64 [R1+0x100], R8 ;  /* 0x0001000801007387 */ /* 0x000fe80000100a00 */
[----:B------:R0:W-:Y:S04]  /*190f0*/  STL.64 [R1+0x108], R10 ;  /* 0x0001080a01007387 */ /* 0x0001e80000100a00 */
[----:B0-----:R-:W3:Y:S04]  /*19100*/  LDL.LU.64 R10, [R1+0x13a0] ;  /* 0x0013a000010a7983 */ /* 0x001ee80000300a00 */
[----:B------:R-:W3:Y:S02]  /*19110*/  LDL.LU.64 R8, [R1+0x1398] ;  /* 0x0013980001087983 */ /* 0x000ee40000300a00 */
[----:B---3--:R-:W-:Y:S11]  /*19120*/  HMMA.16816.F32.BF16 R8, R12, R24, R8 ;  /* 0x000000180c08723c */ /* 0x008ff60000041808 */
[----:B------:R-:W-:Y:S11]  /*19130*/  @!UPT UIADD3 URZ, URZ, URZ, URZ ;  /* 0x0000003f3f3ff290 */ /* 0x000ff6000fffe03f */
[----:B------:R-:W-:Y:S01]  /*19140*/  @!UPT UIADD3 URZ, URZ, URZ, URZ ;  /* 0x0000003f3f3ff290 */ /* 0x000fe2000fffe03f */
[----:B------:R-:W-:Y:S04]  /*19150*/  STL.64 [R1+0xf0], R8 ;  /* 0x0000f00801007387 */ /* 0x000fe80000100a00 */
[----:B------:R0:W-:Y:S04]  /*19160*/  STL.64 [R1+0xf8], R10 ;  /* 0x0000f80a01007387 */ /* 0x0001e80000100a00 */
[----:B0-----:R-:W4:Y:S04]  /*19170*/  LDL.LU.64 R10, [R1+0x1390] ;  /* 0x00139000010a7983 */ /* 0x001f280000300a00 */
[----:B------:R-:W4:Y:S04]  /*19180*/  LDL.LU.64 R8, [R1+0x1388] ;  /* 0x0013880001087983 */ /* 0x000f280000300a00 */
[----:B--2---:R-:W-:Y:S04]  /*19190*/  STL.64 [R1+0x1368], R26 ;  /* 0x0013681a01007387 */ /* 0x004fe80000100a00 */
[----:B------:R0:W-:Y:S04]  /*191a0*/  STL.64 [R1+0x1360], R24 ;  /* 0x0013601801007387 */ /* 0x0001e80000100a00 */
[----:B0-----:R-:W2:Y:S04]  /*191b0*/  LDL.LU.64 R24, [R1+0x2f0] ;  /* 0x0002f00001187983 */ /* 0x001ea80000300a00 */
[----:B------:R-:W2:Y:S04]  /*191c0*/  LDL.LU.64 R26, [R1+0x2f8] ;  /* 0x0002f800011a7983 */ /* 0x000ea80000300a00 */
[----:B------:R-:W-:Y:S01]  /*191d0*/  STL.64 [R1+0x1358], R22 ;  /* 0x0013581601007387 */ /* 0x000fe20000100a00 */
[----:B------:R-:W-:-:S03]  /*191e0*/  IMAD.MOV.U32 R29, RZ, RZ, R4 ;  /* 0x000000ffff1d7224 */ /* 0x000fc600078e0004 */
[----:B------:R-:W-:Y:S01]  /*191f0*/  STL.64 [R1+0x1350], R20 ;  /* 0x0013501401007387 */ /* 0x000fe20000100a00 */
[----:B------:R-:W-:Y:S01]  /*19200*/  IMAD.MOV.U32 R3, RZ, RZ, R5 ;  /* 0x000000ffff037224 */ /* 0x000fe200078e0005 */
[----:B----4-:R-:W-:Y:S08]  /*19210*/  HMMA.16816.F32.BF16 R16, R8, R4, R16 ;  /* 0x000000040810723c */ /* 0x010ff00000041810 */
[----:B--2---:R-:W-:Y:S11]  /*19220*/  HMMA.16816.F32.BF16 R12, R12, R20, R24 ;  /* 0x000000140c0c723c */ /* 0x004ff60000041818 */
[----:B------:R-:W-:Y:S11]  /*19230*/  @!UPT UIADD3 URZ, URZ, URZ, URZ ;  /* 0x0000003f3f3ff290 */ /* 0x000ff6000fffe03f */
[----:B------:R-:W-:Y:S01]  /*19240*/  @!UPT UIADD3 URZ, URZ, URZ, URZ ;  /* 0x0000003f3f3ff290 */ /* 0x000fe2000fffe03f */
[----:B------:R0:W-:Y:S04]  /*19250*/  STL.64 [R1+0xe0], R12 ;  /* 0x0000e00c01007387 */ /* 0x0001e80000100a00 */
[----:B------:R1:W-:Y:S04]  /*19260*/  STL.64 [R1+0xe8], R14 ;  /* 0x0000e80e01007387 */ /* 0x0003e80000100a00 */
[----:B------:R-:W2:Y:S04]  /*19270*/  LDL.LU.64 R6, [R1+0x1380] ;  /* 0x0013800001067983 */ /* 0x000ea80000300a00 */
[----:B------:R-:W3:Y:S04]  /*19280*/  LDL.LU.64 R4, [R1+0x1378] ;  /* 0x0013780001047983 */ /* 0x000ee80000300a00 */
[----:B------:R-:W-:Y:S04]  /*19290*/  STL [R1+0x1b8], R18 ;  /* 0x0001b81201007387 */ /* 0x000fe80000100800 */
[----:B------:R-:W4:Y:S04]  /*192a0*/  LDL.LU.64 R24, [R1+0x2a0] ;  /* 0x0002a00001187983 */ /* 0x000f280000300a00 */
[----:B------:R-:W4:Y:S04]  /*192b0*/  LDL.LU.64 R26, [R1+0x2a8] ;  /* 0x0002a800011a7983 */ /* 0x000f280000300a00 */
[----:B0-----:R-:W2:Y:S04]  /*192c0*/  LDL.LU R12, [R1+0x60] ;  /* 0x00006000010c7983 */ /* 0x001ea80000300800 */
[----:B------:R-:W2:Y:S04]  /*192d0*/  LDL.LU R13, [R1+0x64] ;  /* 0x00006400010d7983 */ /* 0x000ea80000300800 */
[----:B-1----:R-:W2:Y:S04]  /*192e0*/  LDL.LU R14, [R1+0x68] ;  /* 0x00006800010e7983 */ /* 0x002ea80000300800 */
[----:B------:R-:W2:Y:S01]  /*192f0*/  LDL.LU R15, [R1+0x6c] ;  /* 0x00006c00010f7983 */ /* 0x000ea20000300800 */
[----:B------:R-:W-:-:S02]  /*19300*/  IMAD.MOV.U32 R28, RZ, RZ, R16 ;  /* 0x000000ffff1c7224 */ /* 0x000fc400078e0010 */
[----:B------:R-:W-:Y:S02]  /*19310*/  IMAD.MOV.U32 R2, RZ, RZ, R17 ;  /* 0x000000ffff027224 */ /* 0x000fe400078e0011 */
[----:B------:R-:W-:Y:S01]  /*19320*/  IMAD.MOV.U32 R0, RZ, RZ, R19 ;  /* 0x000000ffff007224 */ /* 0x000fe200078e0013 */
[----:B--2---:R3:W-:Y:S04]  /*19330*/  STL.64 [R1+0x1270], R14 ;  /* 0x0012700e01007387 */ /* 0x0047e80000100a00 */
[----:B------:R0:W-:Y:S04]  /*19340*/  STL.64 [R1+0x1268], R12 ;  /* 0x0012680c01007387 */ /* 0x0001e80000100a00 */
[----:B------:R-:W2:Y:S01]  /*19350*/  LDL.LU.64 R20, [R1+0x290] ;  /* 0x0002900001147983 */ /* 0x000ea20000300a00 */
[----:B---3--:R-:W-:-:S03]  /*19360*/  IMAD.MOV.U32 R14, RZ, RZ, R5 ;  /* 0x000000ffff0e7224 */ /* 0x008fc600078e0005 */
[----:B------:R-:W2:Y:S01]  /*19370*/  LDL.LU.64 R22, [R1+0x298] ;  /* 0x0002980001167983 */ /* 0x000ea20000300a00 */
[----:B------:R-:W-:Y:S02]  /*19380*/  IMAD.MOV.U32 R15, RZ, RZ, R4 ;  /* 0x000000ffff0f7224 */ /* 0x000fe400078e0004 */
[----:B0-----:R-:W-:Y:S01]  /*19390*/  IMAD.MOV.U32 R12, RZ, RZ, R7 ;  /* 0x000000ffff0c7224 */ /* 0x001fe200078e0007 */
[----:B------:R-:W3:Y:S01]  /*193a0*/  LDL.LU.64 R4, [R1+0x280] ;  /* 0x0002800001047983 */ /* 0x000ee20000300a00 */
[----:B------:R-:W-:-:S03]  /*193b0*/  IMAD.MOV.U32 R13, RZ, RZ, R6 ;  /* 0x000000ffff0d7224 */ /* 0x000fc600078e0006 */
[----:B------:R-:W3:Y:S04]  /*193c0*/  LDL.LU.64 R6, [R1+0x288] ;  /* 0x0002880001067983 */ /* 0x000ee80000300a00 */
[----:B------:R-:W2:Y:S04]  /*193d0*/  LDL.LU.64 R16, [R1+0x200] ;  /* 0x0002000001107983 */ /* 0x000ea80000300a00 */
[----:B------:R-:W2:Y:S04]  /*193e0*/  LDL.LU.64 R18, [R1+0x208] ;  /* 0x0002080001127983 */ /* 0x000ea80000300a00 */
[----:B--2---:R-:W-:Y:S04]  /*193f0*/  STL.64 [R1+0x1328], R18 ;  /* 0x0013281201007387 */ /* 0x004fe80000100a00 */
[----:B------:R0:W-:Y:S02]  /*19400*/  STL.64 [R1+0x1320], R16 ;  /* 0x0013201001007387 */ /* 0x0001e40000100a00 */
[----:B0-----:R-:W-:-:S02]  /*19410*/  IMAD.MOV.U32 R16, RZ, RZ, R29 ;  /* 0x000000ffff107224 */ /* 0x001fc400078e001d */
[----:B------:R-:W2:Y:S04]  /*19420*/  LDL.LU R29, [R1+0x1370] ;  /* 0x00137000011d7983 */ /* 0x000ea80000300800 */
[----:B------:R-:W-:Y:S04]  /*19430*/  STL.64 [R1+0x1280], R14 ;  /* 0x0012800e01007387 */ /* 0x000fe80000100a00 */
[----:B------:R0:W-:Y:S04]  /*19440*/  STL.64 [R1+0x1278], R12 ;  /* 0x0012780c01007387 */ /* 0x0001e80000100a00 */
[----:B0-----:R-:W4:Y:S01]  /*19450*/  LDL.LU.64 R12, [R1] ;  /* 0x00000000010c7983 */ /* 0x001f220000300a00 */
[----:B------:R-:W-:-:S03]  /*19460*/  IMAD.MOV.U32 R17, RZ, RZ, R3 ;  /* 0x000000ffff117224 */ /* 0x000fc600078e0003 */
[----:B------:R-:W2:Y:S04]  /*19470*/  LDL.64 R14, [R1+0x8] ;  /* 0x00000800010e7983 */ /* 0x000ea80000100a00 */
[----:B------:R-:W-:Y:S01]  /*19480*/  STL [R1+0x1260], R28 ;  /* 0x0012601c01007387 */ /* 0x000fe20000100800 */
[----:B----4-:R-:W-:Y:S11]  /*19490*/  HMMA.16816.F32.BF16 R24, R8, R12, R24 ;  /* 0x0000000c0818723c */ /* 0x010ff60000041818 */
[----:B------:R-:W-:Y:S11]  /*194a0*/  @!UPT UIADD3 URZ, URZ, URZ, URZ ;  /* 0x0000003f3f3ff290 */ /* 0x000ff6000fffe03f */
[----:B------:R-:W-:Y:S01]  /*194b0*/  @!UPT UIADD3 URZ, URZ, URZ, URZ ;  /* 0x0000003f3f3ff290 */ /* 0x000fe2000fffe03f */
[----:B------:R-:W-:Y:S01]  /*194c0*/  STL.64 [R1+0x1a0], R24 ;  /* 0x0001a01801007387 */ /* 0x000fe20000100a00 */
[----:B------:R-:W-:-:S03]  /*194d0*/  IMAD.MOV.U32 R3, RZ, RZ, R27 ;  /* 0x000000ffff037224 */ /* 0x000fc600078e001b */
[----:B------:R0:W-:Y:S04]  /*194e0*/  STL [R1+0x1a8], R26 ;  /* 0x0001a81a01007387 */ /* 0x0001e80000100800 */
[----:B0-----:R-:W4:Y:S04]  /*194f0*/  LDL.LU.64 R26, [R1+0x1368] ;  /* 0x00136800011a7983 */ /* 0x001f280000300a00 */
[----:B------:R-:W3:Y:S04]  /*19500*/  LDL.LU.64 R24, [R1+0x1360] ;  /* 0x0013600001187983 */ /* 0x000ee80000300a00 */
[----:B--2---:R-:W-:Y:S04]  /*19510*/  STL.64 [R1+0x1338], R14 ;  /* 0x0013380e01007387 */ /* 0x004fe80000100a00 */
[----:B------:R0:W-:Y:S04]  /*19520*/  STL.64 [R1+0x1330], R12 ;  /* 0x0013300c01007387 */ /* 0x0001e80000100a00 */
[----:B0-----:R-:W2:Y:S04]  /*19530*/  LDL.LU.64 R12, [R1+0x220] ;  /* 0x00022000010c7983 */ /* 0x001ea80000300a00 */
[----:B------:R-:W2:Y:S01]  /*19540*/  LDL.LU.64 R14, [R1+0x228] ;  /* 0x00022800010e7983 */ /* 0x000ea20000300a00 */
[C---:B---3--:R-:W-:Y:S11]  /*19550*/  HMMA.16816.F32.BF16 R20, R8.reuse, R24, R20 ;  /* 0x000000180814723c */ /* 0x048ff60000041814 */
[----:B------:R-:W-:Y:S11]  /*19560*/  @!UPT UIADD3 URZ, URZ, URZ, URZ ;  /* 0x0000003f3f3ff290 */ /* 0x000ff6000fffe03f */
[----:B------:R-:W-:Y:S01]  /*19570*/  @!UPT UIADD3 URZ, URZ, URZ, URZ ;  /* 0x0000003f3f3ff290 */ /* 0x000fe2000fffe03f */
[----:B------:R-:W-:Y:S04]  /*19580*/  STL.64 [R1+0x190], R20 ;  /* 0x0001901401007387 */ /* 0x000fe80000100a00 */
[----:B------:R0:W-:Y:S04]  /*19590*/  STL.64 [R1+0x198], R22 ;  /* 0x0001981601007387 */ /* 0x0001e80000100a00 */
[----:B0-----:R-:W3:Y:S04]  /*195a0*/  LDL.LU.64 R22, [R1+0x1358] ;  /* 0x0013580001167983 */ /* 0x001ee80000300a00 */
[----:B------:R-:W2:Y:S02]  /*195b0*/  LDL.LU.64 R20, [R1+0x1350] ;  /* 0x0013500001147983 */ /* 0x000ea40000300a00 */
[----:B--2---:R-:W-:Y:S02]  /*195c0*/  HMMA.16816.F32.BF16 R8, R8, R20, R4 ;  /* 0x000000140808723c */ /* 0x004fe40000041804 */
[----:B------:R-:W2:Y:S04]  /*195d0*/  LDL.LU.64 R6, [R1+0x1348] ;  /* 0x0013480001067983 */ /* 0x000ea80000300a00 */
[----:B------:R-:W2:Y:S11]  /*195e0*/  LDL.LU.64 R4, [R1+0x1340] ;  /* 0x0013400001047983 */ /* 0x000eb60000300a00 */
[----:B------:R-:W-:Y:S06]  /*195f0*/  @!UPT UIADD3 URZ, URZ, URZ, URZ ;  /* 0x0000003f3f3ff290 */ /* 0x000fec000fffe03f */
[----:B------:R0:W-:Y:S04]  /*19600*/  STL.64 [R1+0x170], R8 ;  /* 0x0001700801007387 */ /* 0x0001e80000100a00 */
[----:B------:R1:W-:Y:S04]  /*19610*/  STL.64 [R1+0x178], R10 ;  /* 0x0001780a01007387 */ /* 0x0003e80000100a00 */
[----:B0-----:R-:W3:Y:S04]  /*19620*/  LDL.LU.64 R8, [R1+0x210] ;  /* 0x0002100001087983 */ /* 0x001ee80000300a00 */
[----:B-1----:R-:W3:Y:S01]  /*19630*/  LDL.LU.64 R10, [R1+0x218] ;  /* 0x00021800010a7983 */ /* 0x002ee20000300a00 */
[C---:B--2---:R-:W-:Y:S03]  /*19640*/  HMMA.16816.F32.BF16 R16, R4.reuse, R16, R12 ;  /* 0x000000100410723c */ /* 0x044fe6000004180c */
[----:B------:R-:W2:Y:S04]  /*19650*/  LDL.LU.64 R14, [R1+0x1338] ;  /* 0x00133800010e7983 */ /* 0x000ea80000300a00 */
[----:B------:R-:W3:Y:S11]  /*19660*/  LDL.LU.64 R12, [R1+0x1330] ;  /* 0x00133000010c7983 */ /* 0x000ef60000300a00 */
[----:B------:R-:W-:Y:S05]  /*19670*/  @!UPT UIADD3 URZ, URZ, URZ, URZ ;  /* 0x0000003f3f3ff290 */ /* 0x000fea000fffe03f */
[----:B------:R-:W-:Y:S04]  /*19680*/  STL.64 [R1+0x220], R16 ;  /* 0x0002201001007387 */ /* 0x000fe80000100a00 */
[----:B------:R0:W-:Y:S04]  /*19690*/  STL.64 [R1+0x228], R18 ;  /* 0x0002281201007387 */ /* 0x0001e80000100a00 */
[----:B0-----:R-:W4:Y:S04]  /*196a0*/  LDL.LU.64 R18, [R1+0x1328] ;  /* 0x0013280001127983 */ /* 0x001f280000300a00 */
[----:B------:R-:W4:Y:S04]  /*196b0*/  LDL.LU.64 R16, [R1+0x1320] ;  /* 0x0013200001107983 */ /* 0x000f280000300a00 */
[----:B--2---:R0:W-:Y:S04]  /*196c0*/  STL.64 [R1+0x1298], R14 ;  /* 0x0012980e01007387 */ /* 0x0041e80000100a00 */
[----:B0-----:R-:W2:Y:S01]  /*196d0*/  LDL R14, [R1+0x18] ;  /* 0x00001800010e7983 */ /* 0x001ea20000100800 */
[C---:B---3--:R-:W-:Y:S01]  /*196e0*/  HMMA.16816.F32.BF16 R8, R4.reuse, R12, R8 ;  /* 0x0000000c0408723c */ /* 0x048fe20000041808 */
[----:B------:R-:W-:Y:S11]  /*196f0*/  IMAD.MOV.U32 R15, RZ, RZ, R29 ;  /* 0x000000ffff0f7224 */ /* 0x000ff600078e001d */
[----:B------:R-:W-:Y:S11]  /*19700*/  @!UPT UIADD3 URZ, URZ, URZ, URZ ;  /* 0x0000003f3f3ff290 */ /* 0x000ff6000fffe03f */
[----:B------:R-:W-:Y:S04]  /*19710*/  STL.64 [R1+0x210], R8 ;  /* 0x0002100801007387 */ /* 0x000fe80000100a00 */
[----:B------:R-:W-:Y:S04]  /*19720*/  STL.64 [R1+0x218], R10 ;  /* 0x0002180a01007387 */ /* 0x000fe80000100a00 */
[----:B------:R-:W3:Y:S04]  /*19730*/  LDL.LU R29, [R1+0x131c] ;  /* 0x00131c00011d7983 */ /* 0x000ee80000300800 */
[----:B--2---:R0:W-:Y:S04]  /*19740*/  STL.64 [R1+0x12b0], R14 ;  /* 0x0012b00e01007387 */ /* 0x0041e80000100a00 */
[----:B0-----:R-:W2:Y:S01]  /*19750*/  LDL.64 R14, [R1+0x28] ;  /* 0x00002800010e7983 */ /* 0x001ea20000100a00 */
[----:B----4-:R-:W-:Y:S03]  /*19760*/  HMMA.16816.F32.BF16 R8, R4, R24, R16 ;  /* 0x000000180408723c */ /* 0x010fe60000041810 */
[----:B--2---:R-:W-:Y:S04]  /*19770*/  STL.64 [R1+0x12c8], R14 ;  /* 0x0012c80e01007387 */ /* 0x004fe80000100a00 */
[----:B------:R-:W2:Y:S04]  /*19780*/  LDL.LU.64 R16, [R1+0x1e0] ;  /* 0x0001e00001107983 */ /* 0x000ea80000300a00 */
[----:B------:R-:W2:Y:S11]  /*19790*/  LDL.LU.64 R18, [R1+0x1e8] ;  /* 0x0001e80001127983 */ /* 0x000eb60000300a00 */
[----:B------:R-:W-:Y:S01]  /*197a0*/  @!UPT UIADD3 URZ, URZ, URZ, URZ ;  /* 0x0000003f3f3ff290 */ /* 0x000fe2000fffe03f */
[----:B------:R0:W-:Y:S04]  /*197b0*/  STL.64 [R1+0x200], R8 ;  /* 0x0002000801007387 */ /* 0x0001e80000100a00 */
[----:B------:R1:W-:Y:S04]  /*197c0*/  STL.64 [R1+0x208], R10 ;  /* 0x0002080a01007387 */ /* 0x0003e80000100a00 */
[----:B0-----:R-:W4:Y:S04]  /*197d0*/  LDL.LU R8, [R1+0xb0] ;  /* 0x0000b00001087983 */ /* 0x001f280000300800 */
[----:B------:R-:W4:Y:S04]  /*197e0*/  LDL.LU R9, [R1+0xb4] ;  /* 0x0000b40001097983 */ /* 0x000f280000300800 */
[----:B-1----:R-:W2:Y:S01]  /*197f0*/  LDL.LU R10, [R1+0xb8] ;  /* 0x0000b800010a7983 */ /* 0x002ea20000300800 */
[----:B---3--:R-:W-:-:S03]  /*19800*/  IMAD.MOV.U32 R11, RZ, RZ, R29 ;  /* 0x000000ffff0b7224 */ /* 0x008fc600078e001d */
[----:B------:R-:W3:Y:S04]  /*19810*/  LDL.LU R29, [R1+0x1318] ;  /* 0x00131800011d7983 */ /* 0x000ee80000300800 */
[----:B--2---:R0:W-:Y:S04]  /*19820*/  STL.64 [R1+0x12d8], R10 ;  /* 0x0012d80a01007387 */ /* 0x0041e80000100a00 */
[----:B----4-:R1:W-:Y:S04]  /*19830*/  STL.64 [R1+0x12d0], R8 ;  /* 0x0012d00801007387 */ /* 0x0103e80000100a00 */
[----:B0-----:R-:W2:Y:S04]  /*19840*/  LDL.64 R10, [R1+0x48] ;  /* 0x00004800010a7983 */ /* 0x001ea80000100a00 */
[----:B--2---:R0:W-:Y:S04]  /*19850*/  STL.64 [R1+0x12e8], R10 ;  /* 0x0012e80a01007387 */ /* 0x0041e80000100a00 */
[----:B-1----:R-:W2:Y:S04]  /*19860*/  LDL.LU R8, [R1+0xd0] ;  /* 0x0000d00001087983 */ /* 0x002ea80000300800 */
[----:B------:R-:W2:Y:S04]  /*19870*/  LDL.LU R9, [R1+0xd4] ;  /* 0x0000d40001097983 */ /* 0x000ea80000300800 */
[----:B0-----:R-:W2:Y:S04]  /*19880*/  LDL.LU R10, [R1+0xd8] ;  /* 0x0000d800010a7983 */ /* 0x001ea80000300800 */
[----:B------:R-:W2:Y:S04]  /*19890*/  LDL.LU R11, [R1+0xdc] ;  /* 0x0000dc00010b7983 */ /* 0x000ea80000300800 */
[----:B------:R-:W4:Y:S01]  /*198a0*/  LDL.64 R14, [R1+0x38] ;  /* 0x00003800010e7983 */ /* 0x000f220000100a00 */
[----:B------:R-:W-:Y:S03]  /*198b0*/  HMMA.16816.F32.BF16 R4, R4, R20, R16 ;  /* 0x000000140404723c */ /* 0x000fe60000041810 */
[----:B----4-:R0:W-:Y:S04]  /*198c0*/  STL.64 [R1+0x12e0], R14 ;  /* 0x0012e00e01007387 */ /* 0x0101e80000100a00 */
[----:B------:R-:W4:Y:S04]  /*198d0*/  LDL.LU R12, [R1+0xc0] ;  /* 0x0000c000010c7983 */ /* 0x000f280000300800 */
[----:B------:R-:W4:Y:S04]  /*198e0*/  LDL.LU R13, [R1+0xc4] ;  /* 0x0000c400010d7983 */ /* 0x000f280000300800 */
[----:B0-----:R-:W2:Y:S01]  /*198f0*/  LDL.LU R14, [R1+0xc8] ;  /* 0x0000c800010e7983 */ /* 0x001ea20000300800 */
[----:B---3--:R-:W-:-:S08]  /*19900*/  IMAD.MOV.U32 R15, RZ, RZ, R29 ;  /* 0x000000ffff0f7224 */ /* 0x008fd000078e001d */
[----:B------:R-:W-:Y:S01]  /*19910*/  IMAD.MOV.U32 R21, RZ, RZ, R7 ;  /* 0x000000ffff157224 */ /* 0x000fe200078e0007 */
[----:B--2---:R0:W-:Y:S04]  /*19920*/  STL.64 [R1+0x12f8], R14 ;  /* 0x0012f80e01007387 */ /* 0x0041e80000100a00 */
[----:B----4-:R-:W-:Y:S04]  /*19930*/  STL.64 [R1+0x12f0], R12 ;  /* 0x0012f00c01007387 */ /* 0x010fe80000100a00 */
[----:B------:R-:W2:Y:S04]  /*19940*/  LDL R25, [R1+0x398] ;  /* 0x0003980001197983 */ /* 0x000ea80000100800 */
[----:B0-----:R-:W3:Y:S04]  /*19950*/  LDL.64 R14, [R1+0x58] ;  /* 0x00005800010e7983 */ /* 0x001ee80000100a00 */
[----:B------:R-:W3:Y:S04]  /*19960*/  LDL.LU.64 R18, [R1+0x1310] ;  /* 0x0013100001127983 */ /* 0x000ee80000300a00 */
[----:B------:R-:W3:Y:S04]  /*19970*/  LDL.LU.64 R16, [R1+0x1308] ;  /* 0x0013080001107983 */ /* 0x000ee80000300a00 */
[----:B------:R-:W-:Y:S04]  /*19980*/  STL.64 [R1+0x1e0], R4 ;  /* 0x0001e00401007387 */ /* 0x000fe80000100a00 */
[----:B------:R-:W-:Y:S04]  /*19990*/  STL.64 [R1+0x1290], R22 ;  /* 0x0012901601007387 */ /* 0x000fe80000100a00 */
[----:B------:R0:W-:Y:S04]  /*199a0*/  STL [R1+0x1288], R21 ;  /* 0x0012881501007387 */ /* 0x0001e80000100800 */
[----:B------:R-:W4:Y:S04]  /*199b0*/  LDL.LU R20, [R1+0x80] ;  /* 0x0000800001147983 */ /* 0x000f280000300800 */
[----:B0-----:R-:W4:Y:S01]  /*199c0*/  LDL.LU R21, [R1+0x84] ;  /* 0x0000840001157983 */ /* 0x001f220000300800 */
[----:B------:R-:W-:-:S02]  /*199d0*/  IMAD.MOV.U32 R22, RZ, RZ, R26 ;  /* 0x000000ffff167224 */ /* 0x000fc400078e001a */
[----:B------:R-:W-:Y:S01]  /*199e0*/  IMAD.MOV.U32 R23, RZ, RZ, R27 ;  /* 0x000000ffff177224 */ /* 0x000fe200078e001b */
[----:B------:R-:W2:Y:S04]  /*199f0*/  LDL.LU R26, [R1+0x1304] ;  /* 0x00130400011a7983 */ /* 0x000ea80000300800 */
[----:B------:R-:W2:Y:S04]  /*19a00*/  LDL.LU R27, [R1+0x1300] ;  /* 0x00130000011b7983 */ /* 0x000ea80000300800 */
[----:B------:R-:W-:Y:S04]  /*19a10*/  STL.64 [R1+0x12a8], R22 ;  /* 0x0012a81601007387 */ /* 0x000fe80000100a00 */
[----:B----4-:R0:W-:Y:S04]  /*19a20*/  STL.64 [R1+0x12a0], R20 ;  /* 0x0012a01401007387 */ /* 0x0101e80000100a00 */
[----:B0-----:R-:W4:Y:S04]  /*19a30*/  LDL.LU R20, [R1+0x90] ;  /* 0x0000900001147983 */ /* 0x001f280000300800 */
[----:B------:R-:W4:Y:S04]  /*19a40*/  LDL.LU R21, [R1+0x94] ;  /* 0x0000940001157983 */ /* 0x000f280000300800 */
[----:B------:R-:W2:Y:S04]  /*19a50*/  LDL.LU R22, [R1+0x98] ;  /* 0x0000980001167983 */ /* 0x000ea80000300800 */
[----:B------:R-:W2:Y:S01]  /*19a60*/  LDL.LU R23, [R1+0x9c] ;  /* 0x00009c0001177983 */ /* 0x000ea20000300800 */
[----:B---3--:R-:W-:Y:S01]  /*19a70*/  HMMA.16816.F32.BF16 R8, R16, R14, R8 ;  /* 0x0000000e1008723c */ /* 0x008fe20000041808 */
[----:B------:R-:W-:-:S02]  /*19a80*/  IMAD.MOV.U32 R5, RZ, RZ, R14 ;  /* 0x000000ffff057224 */ /* 0x000fc400078e000e */
[----:B------:R-:W-:Y:S11]  /*19a90*/  IMAD.MOV.U32 R4, RZ, RZ, R15 ;  /* 0x000000ffff047224 */ /* 0x000ff600078e000f */
[----:B------:R-:W-:Y:S10]  /*19aa0*/  @!UPT UIADD3 URZ, URZ, URZ, URZ ;  /* 0x0000003f3f3ff290 */ /* 0x000ff4000fffe03f */
[----:B------:R-:W-:Y:S01]  /*19ab0*/  IMAD.MOV.U32 R24, RZ, RZ, R11 ;  /* 0x000000ffff187224 */ /* 0x000fe200078e000b */
[----:B--2---:R-:W-:Y:S04]  /*19ac0*/  STL.64 [R1+0x12c0], R22 ;  /* 0x0012c01601007387 */ /* 0x004fe80000100a00 */
[----:B----4-:R0:W-:Y:S04]  /*19ad0*/  STL.64 [R1+0x12b8], R20 ;  /* 0x0012b81401007387 */ /* 0x0101e80000100a00 */
[----:B0-----:R-:W2:Y:S04]  /*19ae0*/  LDL.LU R20, [R1+0xa0] ;  /* 0x0000a00001147983 */ /* 0x001ea80000300800 */
[----:B------:R-:W2:Y:S04]  /*19af0*/  LDL.LU R21, [R1+0xa4] ;  /* 0x0000a40001157983 */ /* 0x000ea80000300800 */
[----:B------:R-:W2:Y:S04]  /*19b00*/  LDL.LU R22, [R1+0xa8] ;  /* 0x0000a80001167983 */ /* 0x000ea80000300800 */
[----:B------:R-:W2:Y:S04]  /*19b10*/  LDL.LU R23, [R1+0xac] ;  /* 0x0000ac0001177983 */ /* 0x000ea80000300800 */
[----:B------:R-:W3:Y:S04]  /*19b20*/  LDL.LU.64 R14, [R1+0x12f8] ;  /* 0x0012f800010e7983 */ /* 0x000ee80000300a00 */
[----:B------:R-:W3:Y:S04]  /*19b30*/  LDL.LU.64 R12, [R1+0x12f0] ;  /* 0x0012f000010c7983 */ /* 0x000ee80000300a00 */
[----:B------:R-:W-:Y:S04]  /*19b40*/  STL.64 [R1+0x270], R8 ;  /* 0x0002700801007387 */ /* 0x000fe80000100a00 */
[----:B------:R0:W-:Y:S04]  /*19b50*/  STL [R1+0x278], R10 ;  /* 0x0002780a01007387 */ /* 0x0001e80000100800 */
[----:B0-----:R-:W3:Y:S01]  /*19b60*/  LDL.LU.64 R10, [R1+0x12e8] ;  /* 0x0012e800010a7983 */ /* 0x001ee20000300a00 */
[----:B------:R-:W-:-:S03]  /*19b70*/  IMAD.MOV.U32 R29, RZ, RZ, R6 ;  /* 0x000000ffff1d7224 */ /* 0x000fc600078e0006 */
[----:B------:R-:W-:Y:S01]  /*19b80*/  STL [R1+0x10a0], R24 ;  /* 0x0010a01801007387 */ /* 0x000fe20000100800 */
[C---:B---3--:R-:W-:Y:S01]  /*19b90*/  HMMA.16816.F32.BF16 R12, R16.reuse, R10, R12 ;  /* 0x0000000a100c723c */ /* 0x048fe2000004180c */
[----:B------:R-:W-:Y:S02]  /*19ba0*/  IMAD.MOV.U32 R7, RZ, RZ, R10 ;  /* 0x000000ffff077224 */ /* 0x000fe400078e000a */
[----:B------:R-:W-:Y:S11]  /*19bb0*/  IMAD.MOV.U32 R6, RZ, RZ, R11 ;  /* 0x000000ffff067224 */ /* 0x000ff600078e000b */
[----:B------:R-:W-:Y:S09]  /*19bc0*/  @!UPT UIADD3 URZ, URZ, URZ, URZ ;  /* 0x0000003f3f3ff290 */ /* 0x000ff2000fffe03f */
[----:B------:R-:W-:Y:S04]  /*19bd0*/  STL.64 [R1+0x2a0], R12 ;  /* 0x0002a00c01007387 */ /* 0x000fe80000100a00 */
[----:B------:R0:W-:Y:S04]  /*19be0*/  STL.64 [R1+0x2a8], R14 ;  /* 0x0002a80e01007387 */ /* 0x0001e80000100a00 */
[----:B0-----:R-:W3:Y:S04]  /*19bf0*/  LDL.LU.64 R14, [R1+0x12e0] ;  /* 0x0012e000010e7983 */ /* 0x001ee80000300a00 */
[----:B------:R-:W3:Y:S04]  /*19c00*/  LDL.LU.64 R10, [R1+0x12d8] ;  /* 0x0012d800010a7983 */ /* 0x000ee80000300a00 */
[----:B------:R-:W3:Y:S02]  /*19c10*/  LDL.LU.64 R8, [R1+0x12d0] ;  /* 0x0012d00001087983 */ /* 0x000ee40000300a00 */
[C---:B---3--:R-:W-:Y:S11]  /*19c20*/  HMMA.16816.F32.BF16 R8, R16.reuse, R14, R8 ;  /* 0x0000000e1008723c */ /* 0x048ff60000041808 */
[----:B------:R-:W-:Y:S11]  /*19c30*/  @!UPT UIADD3 URZ, URZ, URZ, URZ ;  /* 0x0000003f3f3ff290 */ /* 0x000ff6000fffe03f */
[----:B------:R-:W-:Y:S01]  /*19c40*/  @!UPT UIADD3 URZ, URZ, URZ, URZ ;  /* 0x0000003f3f3ff290 */ /* 0x000fe2000fffe03f */
[----:B------:R0:W-:Y:S04]  /*19c50*/  STL.64 [R1+0x2c0], R8 ;  /* 0x0002c00801007387 */ /* 0x0001e80000100a00 */
[----:B------:R1:W-:Y:S01]  /*19c60*/  STL.64 [R1+0x2c8], R10 ;  /* 0x0002c80a01007387 */ /* 0x0003e20000100a00 */
[----:B0-----:R-:W-:Y:S02]  /*19c70*/  IMAD.MOV.U32 R9, RZ, RZ, R14 ;  /* 0x000000ffff097224 */ /* 0x001fe400078e000e */
[----:B------:R-:W-:Y:S02]  /*19c80*/  IMAD.MOV.U32 R8, RZ, RZ, R15 ;  /* 0x000000ffff087224 */ /* 0x000fe400078e000f */
[----:B------:R-:W2:Y:S02]  /*19c90*/  LDL.LU.64 R14, [R1+0x12c8] ;  /* 0x0012c800010e7983 */ /* 0x000ea40000300a00 */
[----:B--2---:R-:W-:Y:S01]  /*19ca0*/  HMMA.16816.F32.BF16 R20, R16, R14, R20 ;  /* 0x0000000e1014723c */ /* 0x004fe20000041814 */
[----:B-1----:R-:W-:-:S02]  /*19cb0*/  IMAD.MOV.U32 R11, RZ, RZ, R14 ;  /* 0x000000ffff0b7224 */ /* 0x002fc400078e000e */
[----:B------:R-:W-:Y:S11]  /*19cc0*/  IMAD.MOV.U32 R10, RZ, RZ, R15 ;  /* 0x000000ffff0a7224 */ /* 0x000ff600078e000f */
[----:B------:R-:W-:Y:S09]  /*19cd0*/  @!UPT UIADD3 URZ, URZ, URZ, URZ ;  /* 0x0000003f3f3ff290 */ /* 0x000ff2000fffe03f */
[----:B------:R-:W-:Y:S04]  /*19ce0*/  STL.64 [R1+0x2d0], R20 ;  /* 0x0002d01401007387 */ /* 0x000fe80000100a00 */
[----:B------:R0:W-:Y:S04]  /*19cf0*/  STL.64 [R1+0x2d8], R22 ;  /* 0x0002d81601007387 */ /* 0x0001e80000100a00 */
[----:B0-----:R-:W2:Y:S04]  /*19d00*/  LDL.LU.64 R22, [R1+0x12c0] ;  /* 0x0012c00001167983 */ /* 0x001ea80000300a00 */
[----:B------:R-:W2:Y:S04]  /*19d10*/  LDL.LU.64 R20, [R1+0x12b8] ;  /* 0x0012b80001147983 */ /* 0x000ea80000300a00 */
[----:B------:R-:W2:Y:S02]  /*19d20*/  LDL.LU.64 R14, [R1+0x12b0] ;  /* 0x0012b000010e7983 */ /* 0x000ea40000300a00 */
[C---:B--2---:R-:W-:Y:S02]  /*19d30*/  HMMA.16816.F32.BF16 R12, R16.reuse, R14, R20 ;  /* 0x0000000e100c723c */ /* 0x044fe40000041814 */
[----:B------:R-:W2:Y:S04]  /*19d40*/  LDL.LU.64 R22, [R1+0x12a8] ;  /* 0x0012a80001167983 */ /* 0x000ea80000300a00 */
[----:B------:R-:W2:Y:S11]  /*19d50*/  LDL.LU.64 R20, [R1+0x12a0] ;  /* 0x0012a00001147983 */ /* 0x000eb60000300a00 */
[----:B------:R-:W-:Y:S06]  /*19d60*/  @!UPT UIADD3 URZ, URZ, URZ, URZ ;  /* 0x0000003f3f3ff290 */ /* 0x000fec000fffe03f */
[----:B------:R-:W-:Y:S04]  /*19d70*/  STL.64 [R1+0x350], R12 ;  /* 0x0003500c01007387 */ /* 0x000fe80000100a00 */
[----:B------:R0:W-:Y:S04]  /*19d80*/  STL.64 [R1+0x358], R14 ;  /* 0x0003580e01007387 */ /* 0x0001e80000100a00 */
[----:B0-----:R-:W2:Y:S02]  /*19d90*/  LDL.LU.64 R14, [R1+0x1298] ;  /* 0x00129800010e7983 */ /* 0x001ea40000300a00 */
[----:B--2---:R-:W-:Y:S01]  /*19da0*/  HMMA.16816.F32.BF16 R20, R16, R14, R20 ;  /* 0x0000000e1014723c */ /* 0x004fe20000041814 */
[----:B------:R-:W-:-:S02]  /*19db0*/  IMAD.MOV.U32 R28, RZ, RZ, R14 ;  /* 0x000000ffff1c7224 */ /* 0x000fc400078e000e */
[----:B------:R-:W-:Y:S11]  /*19dc0*/  IMAD.MOV.U32 R24, RZ, RZ, R15 ;  /* 0x000000ffff187224 */ /* 0x000ff600078e000f */
[----:B------:R-:W-:Y:S09]  /*19dd0*/  @!UPT UIADD3 URZ, URZ, URZ, URZ ;  /* 0x0000003f3f3ff290 */ /* 0x000ff2000fffe03f */
[----:B------:R-:W-:Y:S04]  /*19de0*/  STL.64 [R1+0x340], R20 ;  /* 0x0003401401007387 */ /* 0x000fe80000100a00 */
[----:B------:R0:W-:Y:S04]  /*19df0*/  STL.64 [R1+0x348], R22 ;  /* 0x0003481601007387 */ /* 0x0001e80000100a00 */
[----:B0-----:R-:W2:Y:S04]  /*19e00*/  LDL.LU.64 R22, [R1+0x1290] ;  /* 0x0012900001167983 */ /* 0x001ea80000300a00 */
[----:B------:R-:W3:Y:S04]  /*19e10*/  LDL.LU R21, [R1+0x1288] ;  /* 0x0012880001157983 */ /* 0x000ee80000300800 */
[----:B------:R-:W4:Y:S04]  /*19e20*/  LDL.LU.64 R14, [R1+0x1280] ;  /* 0x00128000010e7983 */ /* 0x000f280000300a00 */
[----:B------:R-:W4:Y:S02]  /*19e30*/  LDL.LU.64 R12, [R1+0x1278] ;  /* 0x00127800010c7983 */ /* 0x000f240000300a00 */
[C---:B----4-:R-:W-:Y:S11]  /*19e40*/  HMMA.16816.F32.BF16 R12, R16.reuse, R26, R12 ;  /* 0x0000001a100c723c */ /* 0x050ff6000004180c */
[----:B------:R-:W-:Y:S11]  /*19e50*/  @!UPT UIADD3 URZ, URZ, URZ, URZ ;  /* 0x0000003f3f3ff290 */ /* 0x000ff6000fffe03f */
[----:B------:R-:W-:Y:S01]  /*19e60*/  @!UPT UIADD3 URZ, URZ, URZ, URZ ;  /* 0x0000003f3f3ff290 */ /* 0x000fe2000fffe03f */
[----:B------:R-:W-:Y:S04]  /*19e70*/  STL.64 [R1+0x330], R12 ;  /* 0x0003300c01007387 */ /* 0x000fe80000100a00 */
[----:B------:R0:W-:Y:S04]  /*19e80*/  STL.64 [R1+0x338], R14 ;  /* 0x0003380e01007387 */ /* 0x0001e80000100a00 */
[----:B0-----:R-:W4:Y:S04]  /*19e90*/  LDL.LU.64 R14, [R1+0x1270] ;  /* 0x00127000010e7983 */ /* 0x001f280000300a00 */
[----:B------:R-:W4:Y:S04]  /*19ea0*/  LDL.LU.64 R12, [R1+0x1268] ;  /* 0x00126800010c7983 */ /* 0x000f280000300a00 */
[----:B--2---:R-:W-:Y:S04]  /*19eb0*/  STL.64 [R1+0x11f8], R22 ;  /* 0x0011f81601007387 */ /* 0x004fe80000100a00 */
[----:B---3--:R0:W-:Y:S01]  /*19ec0*/  STL [R1+0x11f4], R21 ;  /* 0x0011f41501007387 */ /* 0x0081e20000100800 */
[----:B----4-:R-:W-:Y:S11]  /*19ed0*/  HMMA.16816.F32.BF16 R12, R16, R22, R12 ;  /* 0x00000016100c723c */ /* 0x010ff6000004180c */
[----:B------:R-:W-:Y:S11]  /*19ee0*/  @!UPT UIADD3 URZ, URZ, URZ, URZ ;  /* 0x0000003f3f3ff290 */ /* 0x000ff6000fffe03f */
[----:B------:R-:W-:Y:S01]  /*19ef0*/  @!UPT UIADD3 URZ, URZ, URZ, URZ ;  /* 0x0000003f3f3ff290 */ /* 0x000fe2000fffe03f */
[----:B------:R-:W-:Y:S04]  /*19f00*/  STL.64 [R1+0x320], R12 ;  /* 0x0003200c01007387 */ /* 0x000fe80000100a00 */
[----:B------:R-:W-:Y:S04]  /*19f10*/  STL.64 [R1+0x328], R14 ;  /* 0x0003280e01007387 */ /* 0x000fe80000100a00 */
[----:B------:R-:W2:Y:S04]  /*19f20*/  LDL.LU R20, [R1+0x110] ;  /* 0x0001100001147983 */ /* 0x000ea80000300800 */
[----:B0-----:R-:W2:Y:S04]  /*19f30*/  LDL.LU R21, [R1+0x114] ;  /* 0x0001140001157983 */ /* 0x001ea80000300800 */
[----:B------:R-:W3:Y:S04]  /*19f40*/  LDL.LU R22, [R1+0x118] ;  /* 0x0001180001167983 */ /* 0x000ee80000300800 */
[----:B------:R-:W3:Y:S04]  /*19f50*/  LDL.LU R23, [R1+0x11c] ;  /* 0x00011c0001177983 */ /* 0x000ee80000300800 */
[----:B---3--:R0:W-:Y:S04]  /*19f60*/  STL.64 [R1+0x1208], R22 ;  /* 0x0012081601007387 */ /* 0x0081e80000100a00 */
[----:B--2---:R-:W-:Y:S01]  /*19f70*/  STL.64 [R1+0x1200], R20 ;  /* 0x0012001401007387 */ /* 0x004fe20000100a00 */
[----:B0-----:R-:W-:-:S02]  /*19f80*/  IMAD.MOV.U32 R22, RZ, RZ, R11 ;  /* 0x000000ffff167224 */ /* 0x001fc400078e000b */
[----:B------:R-:W-:-:S05]  /*19f90*/  IMAD.MOV.U32 R23, RZ, RZ, R10 ;  /* 0x000000ffff177224 */ /* 0x000fca00078e000a */
[----:B------:R0:W-:Y:S04]  /*19fa0*/  STL.64 [R1+0x1218], R22 ;  /* 0x0012181601007387 */ /* 0x0001e80000100a00 */
[----:B------:R-:W2:Y:S04]  /*19fb0*/  LDL R14, [R1+0x3a0] ;  /* 0x0003a000010e7983 */ /* 0x000ea80000100800 */
[----:B------:R-:W3:Y:S01]  /*19fc0*/  LDL R15, [R1+0x39c] ;  /* 0x00039c00010f7983 */ /* 0x000ee20000100800 */
[----:B0-----:R-:W-:Y:S02]  /*19fd0*/  IMAD.MOV.U32 R22, RZ, RZ, R9 ;  /* 0x000000ffff167224 */ /* 0x001fe400078e0009 */
[----:B------:R-:W-:-:S05]  /*19fe0*/  IMAD.MOV.U32 R23, RZ, RZ, R8 ;  /* 0x000000ffff177224 */ /* 0x000fca00078e0008 */
[----:B------:R0:W-:Y:S02]  /*19ff0*/  STL.64 [R1+0x1230], R22 ;  /* 0x0012301601007387 */ /* 0x0001e40000100a00 */
[----:B0-----:R-:W-:Y:S02]  /*1a000*/  IMAD.MOV.U32 R22, RZ, RZ, R7 ;  /* 0x000000ffff167224 */ /* 0x001fe400078e0007 */
[----:B------:R-:W-:-:S05]  /*1a010*/  IMAD.MOV.U32 R23, RZ, RZ, R6 ;  /* 0x000000ffff177224 */ /* 0x000fca00078e0006 */
[----:B------:R-:W-:Y:S04]  /*1a020*/  STL.64 [R1+0x1248], R22 ;  /* 0x0012481601007387 */ /* 0x000fe80000100a00 */
[----:B------:R-:W4:Y:S04]  /*1a030*/  LDL.LU.64 R18, [R1+0x18] ;  /* 0x0000180001127983 */ /* 0x000f280000300a00 */
[----:B---3--:R-:W0:Y:S04]  /*1a040*/  LDSM.16.MT88.4 R8, [R15+0x8800] ;  /* 0x008800000f08783b */ /* 0x008e280000004200 */
[----:B----4-:R1:W-:Y:S04]  /*1a050*/  STL.64 [R1+0x1210], R18 ;  /* 0x0012101201007387 */ /* 0x0103e80000100a00 */
[----:B------:R-:W3:Y:S04]  /*1a060*/  LDL.LU R16, [R1+0x130] ;  /* 0x0001300001107983 */ /* 0x000ee80000300800 */
[----:B------:R-:W3:Y:S04]  /*1a070*/  LDL.LU R17, [R1+0x134] ;  /* 0x0001340001117983 */ /* 0x000ee80000300800 */
[----:B-1----:R-:W4:Y:S04]  /*1a080*/  LDL.LU R18, [R1+0x138] ;  /* 0x0001380001127983 */ /* 0x002f280000300800 */
[----:B------:R-:W4:Y:S04]  /*1a090*/  LDL.LU R19, [R1+0x13c] ;  /* 0x00013c0001137983 */ /* 0x000f280000300800 */
[----:B----4-:R-:W-:Y:S04]  /*1a0a0*/  STL.64 [R1+0x1228], R18 ;  /* 0x0012281201007387 */ /* 0x010fe80000100a00 */
[----:B---3--:R1:W-:Y:S04]  /*1a0b0*/  STL.64 [R1+0x1220], R16 ;  /* 0x0012201001007387 */ /* 0x0083e80000100a00 */
[----:B-1----:R-:W3:Y:S04]  /*1a0c0*/  LDL.LU R16, [R1+0x140] ;  /* 0x0001400001107983 */ /* 0x002ee80000300800 */
[----:B------:R-:W3:Y:S04]  /*1a0d0*/  LDL.LU R17, [R1+0x144] ;  /* 0x0001440001117983 */ /* 0x000ee80000300800 */
[----:B------:R-:W4:Y:S04]  /*1a0e0*/  LDL.LU R18, [R1+0x148] ;  /* 0x0001480001127983 */ /* 0x000f280000300800 */
[----:B------:R-:W4:Y:S04]  /*1a0f0*/  LDL.LU R19, [R1+0x14c] ;  /* 0x00014c0001137983 */ /* 0x000f280000300800 */
[----:B----4-:R-:W-:Y:S04]  /*1a100*/  STL.64 [R1+0x1240], R18 ;  /* 0x0012401201007387 */ /* 0x010fe80000100a00 */
[----:B---3--:R1:W-:Y:S04]  /*1a110*/  STL.64 [R1+0x1238], R16 ;  /* 0x0012381001007387 */ /* 0x0083e80000100a00 */
[----:B-1----:R-:W3:Y:S04]  /*1a120*/  LDL.LU R16, [R1+0x150] ;  /* 0x0001500001107983 */ /* 0x002ee80000300800 */
[----:B------:R-:W3:Y:S04]  /*1a130*/  LDL.LU R17, [R1+0x154] ;  /* 0x0001540001117983 */ /* 0x000ee80000300800 */
[----:B------:R-:W4:Y:S04]  /*1a140*/  LDL.LU R18, [R1+0x158] ;  /* 0x0001580001127983 */ /* 0x000f280000300800 */
[----:B------:R-:W4:Y:S01]  /*1a150*/  LDL.LU R19, [R1+0x15c] ;  /* 0x00015c0001137983 */ /* 0x000f220000300800 */
[----:B------:R-:W-:-:S02]  /*1a160*/  IMAD.MOV.U32 R22, RZ, RZ, R5 ;  /* 0x000000ffff167224 */ /* 0x000fc400078e0005 */
[----:B------:R-:W-:Y:S02]  /*1a170*/  IMAD.MOV.U32 R23, RZ, RZ, R4 ;  /* 0x000000ffff177224 */ /* 0x000fe400078e0004 */
[----:B--2---:R-:W-:Y:S04]  /*1a180*/  LDSM.16.MT88.4 R4, [R14+0x8800] ;  /* 0x008800000e04783b */ /* 0x004fe80000004200 */
[----:B------:R-:W1:Y:S04]  /*1a190*/  LDSM.16.MT88.4 R12, [R25+0x8800] ;  /* 0x00880000190c783b */ /* 0x000e680000004200 */
[----:B----4-:R-:W-:Y:S04]  /*1a1a0*/  STL.64 [R1+0x1258], R18 ;  /* 0x0012581201007387 */ /* 0x010fe80000100a00 */
[----:B---3--:R2:W-:Y:S04]  /*1a1b0*/  STL.64 [R1+0x1250], R16 ;  /* 0x0012501001007387 */ /* 0x0085e80000100a00 */
[----:B--2---:R-:W2:Y:S04]  /*1a1c0*/  LDL.LU R16, [R1+0x160] ;  /* 0x0001600001107983 */ /* 0x004ea80000300800 */
[----:B------:R-:W2:Y:S04]  /*1a1d0*/  LDL.LU R17, [R1+0x164] ;  /* 0x0001640001117983 */ /* 0x000ea80000300800 */
[----:B------:R-:W2:Y:S04]  /*1a1e0*/  LDL.LU R18, [R1+0x168] ;  /* 0x0001680001127983 */ /* 0x000ea80000300800 */
[----:B------:R-:W2:Y:S04]  /*1a1f0*/  LDL.LU R19, [R1+0x16c] ;  /* 0x00016c0001137983 */ /* 0x000ea80000300800 */
[----:B0-----:R-:W-:Y:S04]  /*1a200*/  STL.64 [R1+0x11c0], R10 ;  /* 0x0011c00a01007387 */ /* 0x001fe80000100a00 */
[----:B------:R0:W-:Y:S04]  /*1a210*/  STL.64 [R1+0x11b8], R8 ;  /* 0x0011b80801007387 */ /* 0x0001e80000100a00 */
[----:B0-----:R-:W3:Y:S04]  /*1a220*/  LDL.LU R8, [R1+0xf0] ;  /* 0x0000f00001087983 */ /* 0x001ee80000300800 */
[----:B------:R-:W3:Y:S04]  /*1a230*/  LDL.LU R9, [R1+0xf4] ;  /* 0x0000f40001097983 */ /* 0x000ee80000300800 */
[----:B------:R-:W3:Y:S04]  /*1a240*/  LDL.LU R10, [R1+0xf8] ;  /* 0x0000f800010a7983 */ /* 0x000ee80000300800 */
[----:B------:R-:W3:Y:S04]  /*1a250*/  LDL.LU R11, [R1+0xfc] ;  /* 0x0000fc00010b7983 */ /* 0x000ee80000300800 */
[----:B-1----:R0:W-:Y:S04]  /*1a260*/  STL.64 [R1+0x1148], R14 ;  /* 0x0011480e01007387 */ /* 0x0021e80000100a00 */
[----:B------:R-:W-:Y:S01]  /*1a270*/  STL.64 [R1+0x1140], R12 ;  /* 0x0011400c01007387 */ /* 0x000fe20000100a00 */
[----:B0-----:R-:W-:-:S03]  /*1a280*/  IMAD.MOV.U32 R14, RZ, RZ, R28 ;  /* 0x000000ffff0e7224 */ /* 0x001fc600078e001c */
[----:B------:R-:W4:Y:S01]  /*1a290*/  LDL.LU R28, [R1+0x1260] ;  /* 0x00126000011c7983 */ /* 0x000f220000300800 */
[----:B------:R-:W-:Y:S01]  /*1a2a0*/  IMAD.MOV.U32 R15, RZ, RZ, R24 ;  /* 0x000000ffff0f7224 */ /* 0x000fe200078e0018 */
[----:B--2---:R-:W-:Y:S02]  /*1a2b0*/  HMMA.16816.F32.BF16 R20, R4, R22, R16 ;  /* 0x000000160414723c */ /* 0x004fe40000041810 */
[----:B------:R-:W2:Y:S04]  /*1a2c0*/  LDL.LU.64 R18, [R1+0x1258] ;  /* 0x0012580001127983 */ /* 0x000ea80000300a00 */
[----:B------:R-:W2:Y:S11]  /*1a2d0*/  LDL.LU.64 R16, [R1+0x1250] ;  /* 0x0012500001107983 */ /* 0x000eb60000300a00 */
[----:B------:R-:W-:Y:S06]  /*1a2e0*/  @!UPT UIADD3 URZ, URZ, URZ, URZ ;  /* 0x0000003f3f3ff290 */ /* 0x000fec000fffe03f */
[----:B------:R-:W-:Y:S01]  /*1a2f0*/  STL.64 [R1+0x160], R20 ;  /* 0x0001601401007387 */ /* 0x000fe20000100a00 */
[----:B------:R-:W-:-:S03]  /*1a300*/  IMAD.MOV.U32 R24, RZ, RZ, R22 ;  /* 0x000000ffff187224 */ /* 0x000fc600078e0016 */
[----:B------:R0:W-:Y:S04]  /*1a310*/  STL [R1+0x16c], R23 ;  /* 0x00016c1701007387 */ /* 0x0001e80000100800 */
[----:B0-----:R-:W2:Y:S02]  /*1a320*/  LDL.LU.64 R22, [R1+0x1248] ;  /* 0x0012480001167983 */ /* 0x001ea40000300a00 */
[C---:B--2---:R-:W-:Y:S02]  /*1a330*/  HMMA.16816.F32.BF16 R20, R4.reuse, R22, R16 ;  /* 0x000000160414723c */ /* 0x044fe40000041810 */
[----:B------:R-:W2:Y:S04]  /*1a340*/  LDL.LU.64 R18, [R1+0x1240] ;  /* 0x0012400001127983 */ /* 0x000ea80000300a00 */
[----:B------:R-:W2:Y:S11]  /*1a350*/  LDL.LU.64 R16, [R1+0x1238] ;  /* 0x0012380001107983 */ /* 0x000eb60000300a00 */
[----:B------:R-:W-:Y:S06]  /*1a360*/  @!UPT UIADD3 URZ, URZ, URZ, URZ ;  /* 0x0000003f3f3ff290 */ /* 0x000fec000fffe03f */
[----:B------:R-:W-:Y:S04]  /*1a370*/  STL.64 [R1+0x150], R20 ;  /* 0x0001501401007387 */ /* 0x000fe80000100a00 */
[----:B------:R0:W-:Y:S04]  /*1a380*/  STL.64 [R1+0x158], R22 ;  /* 0x0001581601007387 */ /* 0x0001e80000100a00 */
        /* <DEDUP_REMOVED lines=9> */
[----:B------:R-:W2:Y:S11]  /*1a420*/  LDL.LU.64 R18, [R1+0x1210] ;  /* 0x0012100001127983 */ /* 0x000eb60000300a00 */
[----:B------:R-:W-:Y:S10]  /*1a430*/  @!UPT UIADD3 URZ, URZ, URZ, URZ ;  /* 0x0000003f3f3ff290 */ /* 0x000ff4000fffe03f */
[----:B------:R-:W-:Y:S04]  /*1a440*/  STL.64 [R1+0x130], R20 ;  /* 0x0001301401007387 */ /* 0x000fe80000100a00 */
[----:B------:R0:W-:Y:S04]  /*1a450*/  STL.64 [R1+0x138], R22 ;  /* 0x0001381601007387 */ /* 0x0001e80000100a00 */
[----:B0-----:R-:W2:Y:S04]  /*1a460*/  LDL.LU.64 R22, [R1+0x1208] ;  /* 0x0012080001167983 */ /* 0x001ea80000300a00 */
[----:B------:R-:W2:Y:S02]  /*1a470*/  LDL.LU.64 R20, [R1+0x1200] ;  /* 0x0012000001147983 */ /* 0x000ea40000300a00 */
[C---:B--2---:R-:W-:Y:S11]  /*1a480*/  HMMA.16816.F32.BF16 R20, R4.reuse, R18, R20 ;  /* 0x000000120414723c */ /* 0x044ff60000041814 */
[----:B------:R-:W-:Y:S11]  /*1a490*/  @!UPT UIADD3 URZ, URZ, URZ, URZ ;  /* 0x0000003f3f3ff290 */ /* 0x000ff6000fffe03f */
[----:B------:R-:W-:Y:S01]  /*1a4a0*/  @!UPT UIADD3 URZ, URZ, URZ, URZ ;  /* 0x0000003f3f3ff290 */ /* 0x000fe2000fffe03f */
[----:B------:R-:W-:Y:S04]  /*1a4b0*/  STL.64 [R1+0x310], R20 ;  /* 0x0003101401007387 */ /* 0x000fe80000100a00 */
[----:B------:R0:W-:Y:S04]  /*1a4c0*/  STL.64 [R1+0x318], R22 ;  /* 0x0003181601007387 */ /* 0x0001e80000100a00 */
[----:B0-----:R-:W2:Y:S04]  /*1a4d0*/  LDL.LU.64 R22, [R1+0x11f8] ;  /* 0x0011f80001167983 */ /* 0x001ea80000300a00 */
[----:B------:R-:W2:Y:S04]  /*1a4e0*/  LDL.LU R21, [R1+0x11f4] ;  /* 0x0011f40001157983 */ /* 0x000ea80000300800 */
[----:B------:R0:W-:Y:S04]  /*1a4f0*/  STL.64 [R1+0x1170], R18 ;  /* 0x0011701201007387 */ /* 0x0001e80000100a00 */
[----:B------:R-:W2:Y:S04]  /*1a500*/  LDL.LU R16, [R1+0x100] ;  /* 0x0001000001107983 */ /* 0x000ea80000300800 */
[----:B------:R-:W2:Y:S04]  /*1a510*/  LDL.LU R17, [R1+0x104] ;  /* 0x0001040001117983 */ /* 0x000ea80000300800 */
[----:B0-----:R-:W2:Y:S04]  /*1a520*/  LDL.LU R18, [R1+0x108] ;  /* 0x0001080001127983 */ /* 0x001ea80000300800 */
[----:B------:R-:W2:Y:S01]  /*1a530*/  LDL.LU R19, [R1+0x10c] ;  /* 0x00010c0001137983 */ /* 0x000ea20000300800 */
[C---:B---3--:R-:W-:Y:S03]  /*1a540*/  HMMA.16816.F32.BF16 R8, R4.reuse, R26, R8 ;  /* 0x0000001a0408723c */ /* 0x048fe60000041808 */
[----:B------:R-:W3:Y:S05]  /*1a550*/  LDL.LU R12, [R1+0x180] ;  /* 0x00018000010c7983 */ /* 0x000eea0000300800 */
[----:B--2---:R-:W-:Y:S11]  /*1a560*/  HMMA.16816.F32.BF16 R16, R4, R14, R16 ;  /* 0x0000000e0410723c */ /* 0x004ff60000041810 */
[----:B------:R-:W-:Y:S11]  /*1a570*/  @!UPT UIADD3 URZ, URZ, URZ, URZ ;  /* 0x0000003f3f3ff290 */ /* 0x000ff6000fffe03f */
[----:B------:R-:W-:Y:S01]  /*1a580*/  @!UPT UIADD3 URZ, URZ, URZ, URZ ;  /* 0x0000003f3f3ff290 */ /* 0x000fe2000fffe03f */
[----:B------:R-:W-:Y:S04]  /*1a590*/  STL.64 [R1+0x300], R16 ;  /* 0x0003001001007387 */ /* 0x000fe80000100a00 */
[----:B------:R-:W-:Y:S04]  /*1a5a0*/  STL.64 [R1+0x308], R18 ;  /* 0x0003081201007387 */ /* 0x000fe80000100a00 */
[----:B------:R0:W-:Y:S04]  /*1a5b0*/  STL.64 [R1+0x2f0], R8 ;  /* 0x0002f00801007387 */ /* 0x0001e80000100a00 */
[----:B------:R1:W-:Y:S04]  /*1a5c0*/  STL.64 [R1+0x2f8], R10 ;  /* 0x0002f80a01007387 */ /* 0x0003e80000100a00 */
[----:B------:R-:W3:Y:S04]  /*1a5d0*/  LDL.LU R13, [R1+0x184] ;  /* 0x00018400010d7983 */ /* 0x000ee80000300800 */
[----:B------:R-:W3:Y:S04]  /*1a5e0*/  LDL.LU R14, [R1+0x188] ;  /* 0x00018800010e7983 */ /* 0x000ee80000300800 */
[----:B------:R-:W3:Y:S04]  /*1a5f0*/  LDL.LU R15, [R1+0x18c] ;  /* 0x00018c00010f7983 */ /* 0x000ee80000300800 */
[----:B0-----:R-:W2:Y:S04]  /*1a600*/  LDL.LU R8, [R1+0xe0] ;  /* 0x0000e00001087983 */ /* 0x001ea80000300800 */
[----:B------:R-:W2:Y:S04]  /*1a610*/  LDL.LU R9, [R1+0xe4] ;  /* 0x0000e40001097983 */ /* 0x000ea80000300800 */
[----:B-1----:R-:W2:Y:S04]  /*1a620*/  LDL.LU R10, [R1+0xe8] ;  /* 0x0000e800010a7983 */ /* 0x002ea80000300800 */
[----:B------:R-:W2:Y:S04]  /*1a630*/  LDL.LU R11, [R1+0xec] ;  /* 0x0000ec00010b7983 */ /* 0x000ea80000300800 */
[----:B------:R-:W2:Y:S04]  /*1a640*/  LDL.LU.64 R18, [R1+0x28] ;  /* 0x0000280001127983 */ /* 0x000ea80000300a00 */
[----:B--2---:R0:W-:Y:S04]  /*1a650*/  STL.64 [R1+0x1188], R18 ;  /* 0x0011881201007387 */ /* 0x0041e80000100a00 */
[----:B0-----:R-:W2:Y:S04]  /*1a660*/  LDL.LU.64 R18, [R1+0x38] ;  /* 0x0000380001127983 */ /* 0x001ea80000300a00 */
[----:B--2---:R0:W-:Y:S04]  /*1a670*/  STL.64 [R1+0x11a0], R18 ;  /* 0x0011a01201007387 */ /* 0x0041e80000100a00 */
[----:B0-----:R-:W2:Y:S04]  /*1a680*/  LDL.LU.64 R18, [R1+0x58] ;  /* 0x0000580001127983 */ /* 0x001ea80000300a00 */
[----:B------:R-:W-:Y:S04]  /*1a690*/  STL.64 [R1+0x1158], R26 ;  /* 0x0011581a01007387 */ /* 0x000fe80000100a00 */
[----:B------:R0:W-:Y:S04]  /*1a6a0*/  STL.64 [R1+0x1150], R24 ;  /* 0x0011501801007387 */ /* 0x0001e80000100a00 */
[----:B0-----:R-:W2:Y:S04]  /*1a6b0*/  LDL.LU R24, [R1+0x1a0] ;  /* 0x0001a00001187983 */ /* 0x001ea80000300800 */
[----:B------:R-:W2:Y:S04]  /*1a6c0*/  LDL.LU R25, [R1+0x1a4] ;  /* 0x0001a40001197983 */ /* 0x000ea80000300800 */
[----:B------:R-:W2:Y:S01]  /*1a6d0*/  LDL.LU R26, [R1+0x1a8] ;  /* 0x0001a800011a7983 */ /* 0x000ea20000300800 */
[----:B------:R-:W-:-:S03]  /*1a6e0*/  IMAD.MOV.U32 R27, RZ, RZ, R3 ;  /* 0x000000ffff1b7224 */ /* 0x000fc600078e0003 */
[----:B------:R-:W3:Y:S04]  /*1a6f0*/  LDL.LU R3, [R1+0x11f0] ;  /* 0x0011f00001037983 */ /* 0x000ee80000300800 */
[----:B--2---:R-:W-:Y:S04]  /*1a700*/  STL.64 [R1+0x1168], R26 ;  /* 0x0011681a01007387 */ /* 0x004fe80000100a00 */
[----:B------:R4:W-:Y:S02]  /*1a710*/  STL.64 [R1+0x1160], R24 ;  /* 0x0011601801007387 */ /* 0x0009e40000100a00 */
[----:B----4-:R-:W-:-:S02]  /*1a720*/  IMAD.MOV.U32 R24, RZ, RZ, R28 ;  /* 0x000000ffff187224 */ /* 0x010fc400078e001c */
[----:B------:R-:W2:Y:S01]  /*1a730*/  LDL.LU R28, [R1+0x11ec] ;  /* 0x0011ec00011c7983 */ /* 0x000ea20000300800 */
[----:B------:R-:W-:-:S03]  /*1a740*/  IMAD.MOV.U32 R25, RZ, RZ, R2 ;  /* 0x000000ffff197224 */ /* 0x000fc600078e0002 */
[----:B------:R-:W4:Y:S04]  /*1a750*/  LDL.LU R2, [R1+0x11e8] ;  /* 0x0011e80001027983 */ /* 0x000f280000300800 */
[----:B------:R-:W2:Y:S01]  /*1a760*/  LDL.LU R26, [R1+0x1b8] ;  /* 0x0001b800011a7983 */ /* 0x000ea20000300800 */
[----:B------:R-:W-:-:S03]  /*1a770*/  IMAD.MOV.U32 R27, RZ, RZ, R0 ;  /* 0x000000ffff1b7224 */ /* 0x000fc600078e0000 */
[----:B------:R-:W3:Y:S04]  /*1a780*/  LDL.LU R0, [R1+0x11e4] ;  /* 0x0011e40001007983 */ /* 0x000ee80000300800 */
[----:B--2---:R4:W-:Y:S04]  /*1a790*/  STL.64 [R1+0x1180], R26 ;  /* 0x0011801a01007387 */ /* 0x0049e80000100a00 */
[----:B------:R3:W-:Y:S01]  /*1a7a0*/  STL.64 [R1+0x1178], R24 ;  /* 0x0011781801007387 */ /* 0x0007e20000100a00 */
[----:B----4-:R-:W-:Y:S02]  /*1a7b0*/  IMAD.MOV.U32 R26, RZ, RZ, R2 ;  /* 0x000000ffff1a7224 */ /* 0x010fe400078e0002 */
[----:B---3--:R-:W-:-:S02]  /*1a7c0*/  IMAD.MOV.U32 R24, RZ, RZ, R3 ;  /* 0x000000ffff187224 */ /* 0x008fc400078e0003 */
[----:B------:R-:W2:Y:S01]  /*1a7d0*/  LDL.LU R3, [R1+0x11e0] ;  /* 0x0011e00001037983 */ /* 0x000ea20000300800 */
[----:B------:R-:W-:-:S03]  /*1a7e0*/  IMAD.MOV.U32 R25, RZ, RZ, R28 ;  /* 0x000000ffff197224 */ /* 0x000fc600078e001c */
[----:B------:R-:W3:Y:S04]  /*1a7f0*/  LDL.LU R28, [R1+0x11dc] ;  /* 0x0011dc00011c7983 */ /* 0x000ee80000300800 */
[----:B------:R-:W4:Y:S04]  /*1a800*/  LDL.LU R2, [R1+0x11d8] ;  /* 0x0011d80001027983 */ /* 0x000f280000300800 */
[----:B------:R-:W2:Y:S01]  /*1a810*/  LDL.LU R27, [R1+0x1dc] ;  /* 0x0001dc00011b7983 */ /* 0x000ea20000300800 */
[----:B------:R-:W-:Y:S03]  /*1a820*/  HMMA.16816.F32.BF16 R4, R4, R22, R8 ;  /* 0x000000160404723c */ /* 0x000fe60000041808 */
[----:B--2---:R3:W-:Y:S04]  /*1a830*/  STL.64 [R1+0x1198], R26 ;  /* 0x0011981a01007387 */ /* 0x0047e80000100a00 */
[----:B------:R0:W-:Y:S01]  /*1a840*/  STL.64 [R1+0x1190], R24 ;  /* 0x0011901801007387 */ /* 0x0001e20000100a00 */
[----:B---3--:R-:W-:-:S02]  /*1a850*/  IMAD.MOV.U32 R26, RZ, RZ, R28 ;  /* 0x000000ffff1a7224 */ /* 0x008fc400078e001c */
[----:B----4-:R-:W-:Y:S02]  /*1a860*/  IMAD.MOV.U32 R27, RZ, RZ, R2 ;  /* 0x000000ffff1b7224 */ /* 0x010fe400078e0002 */
[----:B0-----:R-:W-:Y:S02]  /*1a870*/  IMAD.MOV.U32 R24, RZ, RZ, R0 ;  /* 0x000000ffff187224 */ /* 0x001fe400078e0000 */
[----:B------:R-:W2:Y:S01]  /*1a880*/  LDL.LU R0, [R1+0x11d4] ;  /* 0x0011d40001007983 */ /* 0x000ea20000300800 */
[----:B------:R-:W-:-:S03]  /*1a890*/  IMAD.MOV.U32 R25, RZ, RZ, R3 ;  /* 0x000000ffff197224 */ /* 0x000fc600078e0003 */
[----:B------:R-:W3:Y:S04]  /*1a8a0*/  LDL.LU R3, [R1+0x11d0] ;  /* 0x0011d00001037983 */ /* 0x000ee80000300800 */
[----:B------:R-:W4:Y:S04]  /*1a8b0*/  LDL.LU R28, [R1+0x11cc] ;  /* 0x0011cc00011c7983 */ /* 0x000f280000300800 */
[----:B------:R-:W4:Y:S04]  /*1a8c0*/  LDL.LU R2, [R1+0x11c8] ;  /* 0x0011c80001027983 */ /* 0x000f280000300800 */
[----:B------:R0:W-:Y:S04]  /*1a8d0*/  STL.64 [R1+0x11b0], R26 ;  /* 0x0011b01a01007387 */ /* 0x0001e80000100a00 */
[----:B------:R-:W-:Y:S04]  /*1a8e0*/  STL.64 [R1+0x11a8], R24 ;  /* 0x0011a81801007387 */ /* 0x000fe80000100a00 */
[----:B0-----:R-:W4:Y:S04]  /*1a8f0*/  LDL.LU.64 R26, [R1+0x48] ;  /* 0x00004800011a7983 */ /* 0x001f280000300a00 */
[----:B------:R-:W4:Y:S04]  /*1a900*/  LDL.LU.64 R10, [R1+0x11c0] ;  /* 0x0011c000010a7983 */ /* 0x000f280000300a00 */
[----:B------:R-:W4:Y:S04]  /*1a910*/  LDL.LU.64 R8, [R1+0x11b8] ;  /* 0x0011b80001087983 */ /* 0x000f280000300a00 */
[----:B------:R-:W-:Y:S04]  /*1a920*/  STL.64 [R1+0x2e0], R4 ;  /* 0x0002e00401007387 */ /* 0x000fe80000100a00 */
[----:B------:R2:W-:Y:S02]  /*1a930*/  STL.64 [R1+0x2e8], R6 ;  /* 0x0002e80601007387 */ /* 0x0005e40000100a00 */
[----:B--2---:R-:W-:-:S02]  /*1a940*/  IMAD.MOV.U32 R7, RZ, RZ, R0 ;  /* 0x000000ffff077224 */ /* 0x004fc400078e0000 */
[----:B---3--:R-:W-:Y:S02]  /*1a950*/  IMAD.MOV.U32 R5, RZ, RZ, R3 ;  /* 0x000000ffff057224 */ /* 0x008fe400078e0003 */
[----:B----4-:R-:W-:Y:S02]  /*1a960*/  IMAD.MOV.U32 R4, RZ, RZ, R28 ;  /* 0x000000ffff047224 */ /* 0x010fe400078e001c */
[----:B------:R-:W-:-:S07]  /*1a970*/  IMAD.MOV.U32 R6, RZ, RZ, R2 ;  /* 0x000000ffff067224 */ /* 0x000fce00078e0002 */
[C---:B------:R-:W-:Y:S11]  /*1a980*/  HMMA.16816.F32.BF16 R4, R8.reuse, R18, R4 ;  /* 0x000000120804723c */ /* 0x040ff60000041804 */
[----:B------:R-:W-:Y:S11]  /*1a990*/  @!UPT UIADD3 URZ, URZ, URZ, URZ ;  /* 0x0000003f3f3ff290 */ /* 0x000ff6000fffe03f */
[----:B------:R-:W-:Y:S01]  /*1a9a0*/  @!UPT UIADD3 URZ, URZ, URZ, URZ ;  /* 0x0000003f3f3ff290 */ /* 0x000fe2000fffe03f */
[----:B------:R0:W-:Y:S02]  /*1a9b0*/  STL.64 [R1+0xd0], R4 ;  /* 0x0000d00401007387 */ /* 0x0001e40000100a00 */
[----:B0-----:R-:W-:Y:S02]  /*1a9c0*/  IMAD.MOV.U32 R5, RZ, RZ, R18 ;  /* 0x000000ffff057224 */ /* 0x001fe400078e0012 */
[----:B------:R-:W-:Y:S02]  /*1a9d0*/  IMAD.MOV.U32 R4, RZ, RZ, R19 ;  /* 0x000000ffff047224 */ /* 0x000fe400078e0013 */
[----:B------:R-:W-:Y:S01]  /*1a9e0*/  HMMA.16816.F32.BF16 R16, R8, R26, R12 ;  /* 0x0000001a0810723c */ /* 0x000fe2000004180c */
[----:B------:R0:W-:Y:S06]  /*1a9f0*/  STL.64 [R1+0xd8], R6 ;  /* 0x0000d80601007387 */ /* 0x0001ec0000100a00 */
[----:B------:R-:W-:-:S02]  /*1aa00*/  IMAD.MOV.U32 R12, RZ, RZ, R26 ;  /* 0x000000ffff0c7224 */ /* 0x000fc400078e001a */
[----:B0-----:R-:W-:Y:S02]  /*1aa10*/  IMAD.MOV.U32 R7, RZ, RZ, R27 ;  /* 0x000000ffff077224 */ /* 0x001fe400078e001b */
[----:B------:R-:W2:Y:S04]  /*1aa20*/  LDL.LU.64 R26, [R1+0x11b0] ;  /* 0x0011b000011a7983 */ /* 0x000ea80000300a00 */
[----:B------:R-:W2:Y:S09]  /*1aa30*/  LDL.LU.64 R24, [R1+0x11a8] ;  /* 0x0011a80001187983 */ /* 0x000eb20000300a00 */
[----:B------:R-:W-:-:S02]  /*1aa40*/  IMAD.MOV.U32 R2, RZ, RZ, R18 ;  /* 0x000000ffff027224 */ /* 0x000fc400078e0012 */
[----:B------:R-:W-:Y:S02]  /*1aa50*/  IMAD.MOV.U32 R0, RZ, RZ, R19 ;  /* 0x000000ffff007224 */ /* 0x000fe400078e0013 */
[----:B------:R-:W2:Y:S01]  /*1aa60*/  LDL.LU.64 R18, [R1+0x11a0] ;  /* 0x0011a00001127983 */ /* 0x000ea20000300a00 */
[----:B------:R-:W-:Y:S02]  /*1aa70*/  IMAD.MOV.U32 R3, RZ, RZ, R17 ;  /* 0x000000ffff037224 */ /* 0x000fe400078e0011 */
[----:B------:R-:W-:Y:S01]  /*1aa80*/  IMAD.MOV.U32 R28, RZ, RZ, R16 ;  /* 0x000000ffff1c7224 */ /* 0x000fe200078e0010 */
[----:B------:R0:W-:Y:S04]  /*1aa90*/  STL [R1+0x1044], R2 ;  /* 0x0010440201007387 */ /* 0x0001e80000100800 */
[----:B------:R-:W-:Y:S04]  /*1aaa0*/  STL [R1+0x1040], R3 ;  /* 0x0010400301007387 */ /* 0x000fe80000100800 */
[----:B------:R-:W-:Y:S04]  /*1aab0*/  STL [R1+0x103c], R28 ;  /* 0x00103c1c01007387 */ /* 0x000fe80000100800 */
[----:B------:R1:W-:Y:S04]  /*1aac0*/  STL [R1+0x1038], R0 ;  /* 0x0010380001007387 */ /* 0x0003e80000100800 */
[----:B------:R-:W3:Y:S01]  /*1aad0*/  LDL R20, [R1+0x384] ;  /* 0x0003840001147983 */ /* 0x000ee20000100800 */
[----:B--2---:R-:W-:Y:S01]  /*1aae0*/  HMMA.16816.F32.BF16 R24, R8, R18, R24 ;  /* 0x000000120818723c */ /* 0x004fe20000041818 */
[----:B0-----:R-:W-:-:S02]  /*1aaf0*/  IMAD.MOV.U32 R2, RZ, RZ, R18 ;  /* 0x000000ffff027224 */ /* 0x001fc400078e0012 */
[----:B-1----:R-:W-:Y:S11]  /*1ab00*/  IMAD.MOV.U32 R0, RZ, RZ, R19 ;  /* 0x000000ffff007224 */ /* 0x002ff600078e0013 */
[----:B------:R-:W-:Y:S09]  /*1ab10*/  @!UPT UIADD3 URZ, URZ, URZ, URZ ;  /* 0x0000003f3f3ff290 */ /* 0x000ff2000fffe03f */
[----:B------:R-:W-:Y:S04]  /*1ab20*/  STL.64 [R1+0xb0], R24 ;  /* 0x0000b01801007387 */ /* 0x000fe80000100a00 */
[----:B------:R0:W-:Y:S04]  /*1ab30*/  STL.64 [R1+0xb8], R26 ;  /* 0x0000b81a01007387 */ /* 0x0001e80000100a00 */
[----:B0-----:R-:W2:Y:S04]  /*1ab40*/  LDL.LU.64 R26, [R1+0x1198] ;  /* 0x00119800011a7983 */ /* 0x001ea80000300a00 */
[----:B------:R-:W2:Y:S04]  /*1ab50*/  LDL.LU.64 R24, [R1+0x1190] ;  /* 0x0011900001187983 */ /* 0x000ea80000300a00 */
[----:B------:R-:W2:Y:S02]  /*1ab60*/  LDL.LU.64 R18, [R1+0x1188] ;  /* 0x0011880001127983 */ /* 0x000ea40000300a00 */
[----:B--2---:R-:W-:Y:S01]  /*1ab70*/  HMMA.16816.F32.BF16 R24, R8, R18, R24 ;  /* 0x000000120818723c */ /* 0x004fe20000041818 */
[----:B------:R-:W-:-:S02]  /*1ab80*/  IMAD.MOV.U32 R13, RZ, RZ, R18 ;  /* 0x000000ffff0d7224 */ /* 0x000fc400078e0012 */
[----:B------:R-:W-:Y:S11]  /*1ab90*/  IMAD.MOV.U32 R3, RZ, RZ, R19 ;  /* 0x000000ffff037224 */ /* 0x000ff600078e0013 */
[----:B------:R-:W-:Y:S09]  /*1aba0*/  @!UPT UIADD3 URZ, URZ, URZ, URZ ;  /* 0x0000003f3f3ff290 */ /* 0x000ff2000fffe03f */
[----:B------:R-:W-:Y:S04]  /*1abb0*/  STL.64 [R1+0xa0], R24 ;  /* 0x0000a01801007387 */ /* 0x000fe80000100a00 */
[----:B------:R0:W-:Y:S04]  /*1abc0*/  STL.64 [R1+0xa8], R26 ;  /* 0x0000a81a01007387 */ /* 0x0001e80000100a00 */
[----:B0-----:R-:W2:Y:S04]  /*1abd0*/  LDL.LU.64 R26, [R1+0x1180] ;  /* 0x00118000011a7983 */ /* 0x001ea80000300a00 */
[----:B------:R-:W2:Y:S04]  /*1abe0*/  LDL.LU.64 R24, [R1+0x1178] ;  /* 0x0011780001187983 */ /* 0x000ea80000300a00 */
[----:B------:R-:W2:Y:S02]  /*1abf0*/  LDL.LU.64 R18, [R1+0x1170] ;  /* 0x0011700001127983 */ /* 0x000ea40000300a00 */
[----:B--2---:R-:W-:Y:S01]  /*1ac00*/  HMMA.16816.F32.BF16 R24, R8, R18, R24 ;  /* 0x000000120818723c */ /* 0x004fe20000041818 */
[----:B------:R-:W-:Y:S11]  /*1ac10*/  IMAD.MOV.U32 R14, RZ, RZ, R19 ;  /* 0x000000ffff0e7224 */ /* 0x000ff600078e0013 */
[----:B------:R-:W-:Y:S11]  /*1ac20*/  @!UPT UIADD3 URZ, URZ, URZ, URZ ;  /* 0x0000003f3f3ff290 */ /* 0x000ff6000fffe03f */
[----:B------:R-:W-:Y:S04]  /*1ac30*/  STL.64 [R1+0x110], R24 ;  /* 0x0001101801007387 */ /* 0x000fe80000100a00 */
[----:B------:R0:W-:Y:S04]  /*1ac40*/  STL.64 [R1+0x118], R26 ;  /* 0x0001181a01007387 */ /* 0x0001e80000100a00 */
[----:B0-----:R-:W2:Y:S04]  /*1ac50*/  LDL.LU.64 R26, [R1+0x1168] ;  /* 0x00116800011a7983 */ /* 0x001ea80000300a00 */
[----:B------:R-:W2:Y:S04]  /*1ac60*/  LDL.LU.64 R24, [R1+0x1160] ;  /* 0x0011600001187983 */ /* 0x000ea80000300a00 */
[----:B------:R-:W4:Y:S01]  /*1ac70*/  LDL R19, [R1+0x394] ;  /* 0x0003940001137983 */ /* 0x000f220000100800 */
[----:B------:R-:W-:-:S03]  /*1ac80*/  IMAD.MOV.U32 R15, RZ, RZ, R18 ;  /* 0x000000ffff0f7224 */ /* 0x000fc600078e0012 */
[----:B----4-:R0:W-:Y:S04]  /*1ac90*/  STL [R1+0x10a4], R19 ;  /* 0x0010a41301007387 */ /* 0x0101e80000100800 */
[----:B0-----:R-:W2:Y:S02]  /*1aca0*/  LDL.LU.64 R18, [R1+0x8] ;  /* 0x0000080001127983 */ /* 0x001ea40000300a00 */
[----:B--2---:R-:W-:Y:S01]  /*1acb0*/  HMMA.16816.F32.BF16 R24, R8, R18, R24 ;  /* 0x000000120818723c */ /* 0x004fe20000041818 */
[----:B------:R-:W-:Y:S02]  /*1acc0*/  IMAD.MOV.U32 R28, RZ, RZ, R18 ;  /* 0x000000ffff1c7224 */ /* 0x000fe400078e0012 */
[----:B------:R-:W-:Y:S11]  /*1acd0*/  IMAD.MOV.U32 R6, RZ, RZ, R19 ;  /* 0x000000ffff067224 */ /* 0x000ff600078e0013 */
[----:B------:R-:W-:Y:S09]  /*1ace0*/  @!UPT UIADD3 URZ, URZ, URZ, URZ ;  /* 0x0000003f3f3ff290 */ /* 0x000ff2000fffe03f */
[----:B------:R-:W-:Y:S04]  /*1acf0*/  STL.64 [R1+0x100], R24 ;  /* 0x0001001801007387 */ /* 0x000fe80000100a00 */
[----:B------:R0:W-:Y:S04]  /*1ad00*/  STL.64 [R1+0x108], R26 ;  /* 0x0001081a01007387 */ /* 0x0001e80000100a00 */
[----:B0-----:R-:W2:Y:S04]  /*1ad10*/  LDL.LU.64 R26, [R1+0x1158] ;  /* 0x00115800011a7983 */ /* 0x001ea80000300a00 */
[----:B------:R-:W4:Y:S04]  /*1ad20*/  LDL.LU.64 R24, [R1+0x1150] ;  /* 0x0011500001187983 */ /* 0x000f280000300a00 */
[----:B------:R-:W2:Y:S04]  /*1ad30*/  LDL.LU R16, [R1+0x200] ;  /* 0x0002000001107983 */ /* 0x000ea80000300800 */
[----:B------:R-:W2:Y:S04]  /*1ad40*/  LDL.LU R17, [R1+0x204] ;  /* 0x0002040001117983 */ /* 0x000ea80000300800 */
[----:B------:R-:W2:Y:S04]  /*1ad50*/  LDL.LU R18, [R1+0x208] ;  /* 0x0002080001127983 */ /* 0x000ea80000300800 */
[----:B------:R-:W2:Y:S04]  /*1ad60*/  LDL.LU R19, [R1+0x20c] ;  /* 0x00020c0001137983 */ /* 0x000ea80000300800 */
[----:B--2---:R0:W-:Y:S04]  /*1ad70*/  STL.64 [R1+0x10b0], R18 ;  /* 0x0010b01201007387 */ /* 0x0041e80000100a00 */
[----:B------:R1:W-:Y:S01]  /*1ad80*/  STL.64 [R1+0x10a8], R16 ;  /* 0x0010a81001007387 */ /* 0x0003e20000100a00 */
[----:B0-----:R-:W-:-:S02]  /*1ad90*/  IMAD.MOV.U32 R18, RZ, RZ, R28 ;  /* 0x000000ffff127224 */ /* 0x001fc400078e001c */
[----:B------:R-:W-:-:S05]  /*1ada0*/  IMAD.MOV.U32 R19, RZ, RZ, R6 ;  /* 0x000000ffff137224 */ /* 0x000fca00078e0006 */
[----:B------:R0:W-:Y:S04]  /*1adb0*/  STL.64 [R1+0x10c8], R18 ;  /* 0x0010c81201007387 */ /* 0x0001e80000100a00 */
[----:B-1----:R-:W2:Y:S04]  /*1adc0*/  LDL.LU R16, [R1+0x190] ;  /* 0x0001900001107983 */ /* 0x002ea80000300800 */
[----:B------:R-:W2:Y:S04]  /*1add0*/  LDL.LU R17, [R1+0x194] ;  /* 0x0001940001117983 */ /* 0x000ea80000300800 */
[----:B0-----:R-:W2:Y:S04]  /*1ade0*/  LDL.LU R18, [R1+0x198] ;  /* 0x0001980001127983 */ /* 0x001ea80000300800 */
[----:B------:R-:W2:Y:S04]  /*1adf0*/  LDL.LU R19, [R1+0x19c] ;  /* 0x00019c0001137983 */ /* 0x000ea80000300800 */
[----:B------:R-:W3:Y:S01]  /*1ae00*/  LDL R6, [R1+0x3a0] ;  /* 0x0003a00001067983 */ /* 0x000ee20000100800 */
[----:B--2---:R-:W-:Y:S11]  /*1ae10*/  HMMA.16816.F32.BF16 R16, R8, R26, R16 ;  /* 0x0000001a0810723c */ /* 0x004ff60000041810 */
[----:B------:R-:W-:Y:S11]  /*1ae20*/  @!UPT UIADD3 URZ, URZ, URZ, URZ ;  /* 0x0000003f3f3ff290 */ /* 0x000ff6000fffe03f */
[----:B------:R-:W-:Y:S01]  /*1ae30*/  @!UPT UIADD3 URZ, URZ, URZ, URZ ;  /* 0x0000003f3f3ff290 */ /* 0x000fe2000fffe03f */
[----:B------:R-:W-:Y:S01]  /*1ae40*/  STL.64 [R1+0xf0], R16 ;  /* 0x0000f01001007387 */ /* 0x000fe20000100a00 */
[----:B------:R0:W-:Y:S02]  /*1ae50*/  STL.64 [R1+0xf8], R18 ;  /* 0x0000f81201007387 */ /* 0x0001e40000100a00 */
[----:B0-----:R-:W-:Y:S02]  /*1ae60*/  IMAD.MOV.U32 R18, RZ, RZ, R15 ;  /* 0x000000ffff127224 */ /* 0x001fe400078e000f */
[----:B------:R-:W-:-:S05]  /*1ae70*/  IMAD.MOV.U32 R19, RZ, RZ, R14 ;  /* 0x000000ffff137224 */ /* 0x000fca00078e000e */
[----:B------:R-:W-:Y:S01]  /*1ae80*/  STL.64 [R1+0x10e0], R18 ;  /* 0x0010e01201007387 */ /* 0x000fe20000100a00 */
[----:B------:R-:W-:Y:S02]  /*1ae90*/  STL.64 [R1+0x10c0], R26 ;  /* 0x0010c01a01007387 */ /* 0x000fe40000100a00 */
[----:B----4-:R0:W-:Y:S02]  /*1aea0*/  STL.64 [R1+0x10b8], R24 ;  /* 0x0010b81801007387 */ /* 0x0101e40000100a00 */
[----:B0-----:R-:W2:Y:S01]  /*1aeb0*/  LDL.LU R24, [R1+0x210] ;  /* 0x0002100001187983 */ /* 0x001ea20000300800 */
[----:B------:R-:W2:Y:S02]  /*1aec0*/  LDL.LU R25, [R1+0x214] ;  /* 0x0002140001197983 */ /* 0x000ea40000300800 */
[----:B------:R-:W4:Y:S02]  /*1aed0*/  LDL.LU R26, [R1+0x218] ;  /* 0x00021800011a7983 */ /* 0x000f240000300800 */
[----:B------:R-:W4:Y:S02]  /*1aee0*/  LDL.LU R27, [R1+0x21c] ;  /* 0x00021c00011b7983 */ /* 0x000f240000300800 */
[----:B------:R-:W-:-:S02]  /*1aef0*/  IMAD.MOV.U32 R18, RZ, RZ, R13 ;  /* 0x000000ffff127224 */ /* 0x000fc400078e000d */
[----:B------:R-:W-:-:S05]  /*1af00*/  IMAD.MOV.U32 R19, RZ, RZ, R3 ;  /* 0x000000ffff137224 */ /* 0x000fca00078e0003 */
[----:B------:R0:W-:Y:S02]  /*1af10*/  STL.64 [R1+0x10f8], R18 ;  /* 0x0010f81201007387 */ /* 0x0001e40000100a00 */
[----:B0-----:R-:W-:Y:S02]  /*1af20*/  IMAD.MOV.U32 R18, RZ, RZ, R2 ;  /* 0x000000ffff127224 */ /* 0x001fe400078e0002 */
[----:B------:R-:W-:-:S05]  /*1af30*/  IMAD.MOV.U32 R19, RZ, RZ, R0 ;  /* 0x000000ffff137224 */ /* 0x000fca00078e0000 */
[----:B------:R0:W-:Y:S02]  /*1af40*/  STL.64 [R1+0x1110], R18 ;  /* 0x0011101201007387 */ /* 0x0001e40000100a00 */
[----:B0-----:R-:W-:Y:S02]  /*1af50*/  IMAD.MOV.U32 R18, RZ, RZ, R12 ;  /* 0x000000ffff127224 */ /* 0x001fe400078e000c */
[----:B------:R-:W-:-:S05]  /*1af60*/  IMAD.MOV.U32 R19, RZ, RZ, R7 ;  /* 0x000000ffff137224 */ /* 0x000fca00078e0007 */
[----:B------:R-:W-:Y:S01]  /*1af70*/  STL.64 [R1+0x1128], R18 ;  /* 0x0011281201007387 */ /* 0x000fe20000100a00 */
[----:B------:R-:W3:Y:S02]  /*1af80*/  LDL.LU R12, [R1+0x170] ;  /* 0x00017000010c7983 */ /* 0x000ee40000300800 */
[----:B------:R-:W3:Y:S02]  /*1af90*/  LDL.LU R13, [R1+0x174] ;  /* 0x00017400010d7983 */ /* 0x000ee40000300800 */
[----:B------:R-:W3:Y:S01]  /*1afa0*/  LDL.LU R14, [R1+0x178] ;  /* 0x00017800010e7983 */ /* 0x000ee20000300800 */
[----:B------:R-:W3:Y:S04]  /*1afb0*/  LDL.LU R15, [R1+0x17c] ;  /* 0x00017c00010f7983 */ /* 0x000ee80000300800 */
[----:B----4-:R-:W-:Y:S01]  /*1afc0*/  STL.64 [R1+0x10d8], R26 ;  /* 0x0010d81a01007387 */ /* 0x010fe20000100a00 */
[----:B--2---:R0:W-:Y:S03]  /*1afd0*/  STL.64 [R1+0x10d0], R24 ;  /* 0x0010d01801007387 */ /* 0x0041e60000100a00 */
[----:B0-----:R-:W2:Y:S01]  /*1afe0*/  LDL.LU R24, [R1+0x220] ;  /* 0x0002200001187983 */ /* 0x001ea20000300800 */
[----:B------:R-:W2:Y:S02]  /*1aff0*/  LDL.LU R25, [R1+0x224] ;  /* 0x0002240001197983 */ /* 0x000ea40000300800 */
[----:B------:R-:W4:Y:S02]  /*1b000*/  LDL.LU R26, [R1+0x228] ;  /* 0x00022800011a7983 */ /* 0x000f240000300800 */
[----:B------:R-:W4:Y:S02]  /*1b010*/  LDL.LU R27, [R1+0x22c] ;  /* 0x00022c00011b7983 */ /* 0x000f240000300800 */
        /* <DEDUP_REMOVED lines=17> */
[----:B------:R-:W4:Y:S01]  /*1b130*/  LDL.LU R27, [R1+0x23c] ;  /* 0x00023c00011b7983 */ /* 0x000f220000300800 */
[----:B---3--:R-:W-:Y:S01]  /*1b140*/  HMMA.16816.F32.BF16 R8, R8, R22, R12 ;  /* 0x000000160808723c */ /* 0x008fe2000004180c */
[----:B----4-:R-:W-:Y:S01]  /*1b150*/  STL.64 [R1+0x1138], R26 ;  /* 0x0011381a01007387 */ /* 0x010fe20000100a00 */
[----:B--2---:R0:W-:Y:S03]  /*1b160*/  STL.64 [R1+0x1130], R24 ;  /* 0x0011301801007387 */ /* 0x0041e60000100a00 */
[----:B0-----:R-:W2:Y:S01]  /*1b170*/  LDL.LU R24, [R1+0x1f0] ;  /* 0x0001f00001187983 */ /* 0x001ea20000300800 */
[----:B------:R-:W2:Y:S02]  /*1b180*/  LDL.LU R25, [R1+0x1f4] ;  /* 0x0001f40001197983 */ /* 0x000ea40000300800 */
[----:B------:R-:W2:Y:S02]  /*1b190*/  LDL.LU R26, [R1+0x1f8] ;  /* 0x0001f800011a7983 */ /* 0x000ea40000300800 */
[----:B------:R-:W2:Y:S01]  /*1b1a0*/  LDL.LU R27, [R1+0x1fc] ;  /* 0x0001fc00011b7983 */ /* 0x000ea20000300800 */
[----:B------:R-:W2:Y:S01]  /*1b1b0*/  LDL.LU.64 R14, [R1+0x1148] ;  /* 0x00114800010e7983 */ /* 0x000ea20000300a00 */
[----:B------:R-:W2:Y:S02]  /*1b1c0*/  LDL.LU.64 R12, [R1+0x1140] ;  /* 0x00114000010c7983 */ /* 0x000ea40000300a00 */
[----:B------:R-:W-:-:S02]  /*1b1d0*/  IMAD.MOV.U32 R18, RZ, RZ, R5 ;  /* 0x000000ffff127224 */ /* 0x000fc400078e0005 */
[----:B------:R-:W-:-:S07]  /*1b1e0*/  IMAD.MOV.U32 R19, RZ, RZ, R4 ;  /* 0x000000ffff137224 */ /* 0x000fce00078e0004 */
[----:B------:R0:W-:Y:S01]  /*1b1f0*/  STL.64 [R1+0x2b0], R8 ;  /* 0x0002b00801007387 */ /* 0x0001e20000100a00 */
[----:B------:R1:W-:Y:S03]  /*1b200*/  STL.64 [R1+0x2b8], R10 ;  /* 0x0002b80a01007387 */ /* 0x0003e60000100a00 */
[----:B0-----:R-:W3:Y:S01]  /*1b210*/  LDL.LU R8, [R1+0x1e0] ;  /* 0x0001e00001087983 */ /* 0x001ee20000300800 */
[----:B------:R-:W3:Y:S02]  /*1b220*/  LDL.LU R9, [R1+0x1e4] ;  /* 0x0001e40001097983 */ /* 0x000ee40000300800 */
[----:B------:R-:W4:Y:S01]  /*1b230*/  LDL R7, [R1+0x39c] ;  /* 0x00039c0001077983 */ /* 0x000f220000100800 */
[C---:B--2---:R-:W-:Y:S01]  /*1b240*/  HMMA.16816.F32.BF16 R16, R12.reuse, R18, R24 ;  /* 0x000000120c10723c */ /* 0x044fe20000041818 */
[----:B------:R-:W2:Y:S01]  /*1b250*/  LDL.LU.64 R26, [R1+0x1138] ;  /* 0x00113800011a7983 */ /* 0x000ea20000300a00 */
[----:B------:R-:W2:Y:S11]  /*1b260*/  LDL.LU.64 R24, [R1+0x1130] ;  /* 0x0011300001187983 */ /* 0x000eb60000300a00 */
[----:B------:R-:W-:Y:S10]  /*1b270*/  @!UPT UIADD3 URZ, URZ, URZ, URZ ;  /* 0x0000003f3f3ff290 */ /* 0x000ff4000fffe03f */
[----:B------:R2:W-:Y:S01]  /*1b280*/  STL [R1+0x90], R16 ;  /* 0x0000901001007387 */ /* 0x0005e20000100800 */
[----:B------:R-:W-:Y:S02]  /*1b290*/  IMAD.MOV.U32 R3, RZ, RZ, R18 ;  /* 0x000000ffff037224 */ /* 0x000fe400078e0012 */
[----:B------:R-:W-:Y:S02]  /*1b2a0*/  IMAD.MOV.U32 R28, RZ, RZ, R19 ;  /* 0x000000ffff1c7224 */ /* 0x000fe400078e0013 */
[----:B------:R-:W2:Y:S01]  /*1b2b0*/  LDL.LU.64 R18, [R1+0x1128] ;  /* 0x0011280001127983 */ /* 0x000ea20000300a00 */
[----:B------:R-:W-:Y:S02]  /*1b2c0*/  IMAD.MOV.U32 R2, RZ, RZ, R17 ;  /* 0x000000ffff027224 */ /* 0x000fe400078e0011 */
[----:B------:R-:W-:Y:S02]  /*1b2d0*/  STL [R1+0x1050], R28 ;  /* 0x0010501c01007387 */ /* 0x000fe40000100800 */
[----:B------:R-:W-:Y:S01]  /*1b2e0*/  STL [R1+0x104c], R3 ;  /* 0x00104c0301007387 */ /* 0x000fe20000100800 */
[----:B------:R-:W-:Y:S01]  /*1b2f0*/  STL [R1+0x1048], R2 ;  /* 0x0010480201007387 */ /* 0x000fe20000100800 */
[----:B-1----:R-:W-:Y:S01]  /*1b300*/  IMAD.MOV.U32 R10, RZ, RZ, R29 ;  /* 0x000000ffff0a7224 */ /* 0x002fe200078e001d */
[C---:B--2---:R-:W-:Y:S02]  /*1b310*/  HMMA.16816.F32.BF16 R16, R12.reuse, R18, R24 ;  /* 0x000000120c10723c */ /* 0x044fe40000041818 */
[----:B------:R-:W2:Y:S01]  /*1b320*/  LDL.LU.64 R26, [R1+0x1120] ;  /* 0x00112000011a7983 */ /* 0x000ea20000300a00 */
[----:B------:R-:W2:Y:S11]  /*1b330*/  LDL.LU.64 R24, [R1+0x1118] ;  /* 0x0011180001187983 */ /* 0x000eb60000300a00 */
[----:B------:R-:W-:Y:S09]  /*1b340*/  @!UPT UIADD3 URZ, URZ, URZ, URZ ;  /* 0x0000003f3f3ff290 */ /* 0x000ff2000fffe03f */
[----:B------:R-:W-:Y:S01]  /*1b350*/  STL [R1+0x84], R17 ;  /* 0x0000841101007387 */ /* 0x000fe20000100800 */
[----:B------:R0:W-:Y:S02]  /*1b360*/  STL [R1+0x88], R18 ;  /* 0x0000881201007387 */ /* 0x0001e40000100800 */
[----:B------:R-:W-:Y:S02]  /*1b370*/  IMAD.MOV.U32 R29, RZ, RZ, R19 ;  /* 0x000000ffff1d7224 */ /* 0x000fe400078e0013 */
[----:B0-----:R-:W2:Y:S01]  /*1b380*/  LDL.LU.64 R18, [R1+0x1110] ;  /* 0x0011100001127983 */ /* 0x001ea20000300a00 */
[----:B------:R-:W-:Y:S02]  /*1b390*/  IMAD.MOV.U32 R0, RZ, RZ, R16 ;  /* 0x000000ffff007224 */ /* 0x000fe400078e0010 */
[----:B------:R-:W-:Y:S03]  /*1b3a0*/  STL [R1+0x1058], R29 ;  /* 0x0010581d01007387 */ /* 0x000fe60000100800 */
[----:B------:R-:W-:Y:S01]  /*1b3b0*/  STL [R1+0x1054], R0 ;  /* 0x0010540001007387 */ /* 0x000fe20000100800 */
[C---:B--2---:R-:W-:Y:S03]  /*1b3c0*/  HMMA.16816.F32.BF16 R16, R12.reuse, R18, R24 ;  /* 0x000000120c10723c */ /* 0x044fe60000041818 */
[----:B------:R-:W2:Y:S01]  /*1b3d0*/  LDL.LU.64 R26, [R1+0x1108] ;  /* 0x00110800011a7983 */ /* 0x000ea20000300a00 */
[----:B------:R-:W2:Y:S11]  /*1b3e0*/  LDL.LU.64 R24, [R1+0x1100] ;  /* 0x0011000001187983 */ /* 0x000eb60000300a00 */
[----:B------:R-:W-:Y:S08]  /*1b3f0*/  @!UPT UIADD3 URZ, URZ, URZ, URZ ;  /* 0x0000003f3f3ff290 */ /* 0x000ff0000fffe03f */
        /* <DEDUP_REMOVED lines=8> */
[----:B------:R-:W-:Y:S01]  /*1b480*/  IMAD.MOV.U32 R11, RZ, RZ, R21 ;  /* 0x000000ffff0b7224 */ /* 0x000fe200078e0015 */
[C---:B--2---:R-:W-:Y:S02]  /*1b490*/  HMMA.16816.F32.BF16 R16, R12.reuse, R18, R24 ;  /* 0x000000120c10723c */ /* 0x044fe40000041818 */
[----:B------:R-:W2:Y:S01]  /*1b4a0*/  LDL.LU.64 R26, [R1+0x10f0] ;  /* 0x0010f000011a7983 */ /* 0x000ea20000300a00 */
[----:B------:R-:W2:Y:S11]  /*1b4b0*/  LDL.LU.64 R24, [R1+0x10e8] ;  /* 0x0010e80001187983 */ /* 0x000eb60000300a00 */
[----:B------:R-:W-:Y:S09]  /*1b4c0*/  @!UPT UIADD3 URZ, URZ, URZ, URZ ;  /* 0x0000003f3f3ff290 */ /* 0x000ff2000fffe03f */
[----:B------:R-:W-:Y:S01]  /*1b4d0*/  STL.64 [R1+0x60], R16 ;  /* 0x0000601001007387 */ /* 0x000fe20000100a00 */
[----:B------:R0:W-:Y:S02]  /*1b4e0*/  STL [R1+0x68], R18 ;  /* 0x0000681201007387 */ /* 0x0001e40000100800 */
[----:B------:R-:W-:Y:S02]  /*1b4f0*/  IMAD.MOV.U32 R21, RZ, RZ, R19 ;  /* 0x000000ffff157224 */ /* 0x000fe400078e0013 */
[----:B0-----:R-:W2:Y:S02]  /*1b500*/  LDL.LU.64 R18, [R1+0x10e0] ;  /* 0x0010e00001127983 */ /* 0x001ea40000300a00 */
[C---:B--2---:R-:W-:Y:S02]  /*1b510*/  HMMA.16816.F32.BF16 R16, R12.reuse, R18, R24 ;  /* 0x000000120c10723c */ /* 0x044fe40000041818 */
[----:B------:R-:W2:Y:S01]  /*1b520*/  LDL.LU.64 R26, [R1+0x10d8] ;  /* 0x0010d800011a7983 */ /* 0x000ea20000300a00 */
[----:B------:R-:W2:Y:S11]  /*1b530*/  LDL.LU.64 R24, [R1+0x10d0] ;  /* 0x0010d00001187983 */ /* 0x000eb60000300a00 */
[----:B------:R-:W-:Y:S09]  /*1b540*/  @!UPT UIADD3 URZ, URZ, URZ, URZ ;  /* 0x0000003f3f3ff290 */ /* 0x000ff2000fffe03f */
[----:B------:R-:W-:Y:S01]  /*1b550*/  STL.64 [R1+0x290], R16 ;  /* 0x0002901001007387 */ /* 0x000fe20000100a00 */
[----:B------:R0:W-:Y:S03]  /*1b560*/  STL.64 [R1+0x298], R18 ;  /* 0x0002981201007387 */ /* 0x0001e60000100a00 */
[----:B0-----:R-:W2:Y:S02]  /*1b570*/  LDL.LU.64 R18, [R1+0x10c8] ;  /* 0x0010c80001127983 */ /* 0x001ea40000300a00 */
[C---:B--2---:R-:W-:Y:S02]  /*1b580*/  HMMA.16816.F32.BF16 R16, R12.reuse, R18, R24 ;  /* 0x000000120c10723c */ /* 0x044fe40000041818 */
[----:B------:R-:W2:Y:S01]  /*1b590*/  LDL.LU.64 R26, [R1+0x10c0] ;  /* 0x0010c000011a7983 */ /* 0x000ea20000300a00 */
[----:B------:R-:W2:Y:S11]  /*1b5a0*/  LDL.LU.64 R24, [R1+0x10b8] ;  /* 0x0010b80001187983 */ /* 0x000eb60000300a00 */
[----:B------:R-:W-:Y:S09]  /*1b5b0*/  @!UPT UIADD3 URZ, URZ, URZ, URZ ;  /* 0x0000003f3f3ff290 */ /* 0x000ff2000fffe03f */
[----:B------:R-:W-:Y:S01]  /*1b5c0*/  STL.64 [R1+0x280], R16 ;  /* 0x0002801001007387 */ /* 0x000fe20000100a00 */
[----:B------:R0:W-:Y:S03]  /*1b5d0*/  STL.64 [R1+0x288], R18 ;  /* 0x0002881201007387 */ /* 0x0001e60000100a00 */
[----:B0-----:R-:W2:Y:S01]  /*1b5e0*/  LDL.LU.64 R18, [R1+0x10b0] ;  /* 0x0010b00001127983 */ /* 0x001ea20000300a00 */
[----:B------:R-:W2:Y:S02]  /*1b5f0*/  LDL.LU.64 R16, [R1+0x10a8] ;  /* 0x0010a80001107983 */ /* 0x000ea40000300a00 */
[C---:B--2---:R-:W-:Y:S08]  /*1b600*/  HMMA.16816.F32.BF16 R16, R12.reuse, R26, R16 ;  /* 0x0000001a0c10723c */ /* 0x044ff00000041810 */
[----:B---3--:R-:W-:Y:S01]  /*1b610*/  HMMA.16816.F32.BF16 R12, R12, R22, R8 ;  /* 0x000000160c0c723c */ /* 0x008fe20000041808 */
[----:B------:R-:W-:Y:S11]  /*1b620*/  LDSM.16.M88.4 R8, [R20] ;  /* 0x000000001408783b */ /* 0x000ff60000000200 */
[----:B------:R-:W-:Y:S03]  /*1b630*/  @!UPT UIADD3 URZ, URZ, URZ, URZ ;  /* 0x0000003f3f3ff290 */ /* 0x000fe6000fffe03f */
[----:B------:R-:W-:Y:S01]  /*1b640*/  STL.64 [R1+0x260], R16 ;  /* 0x0002601001007387 */ /* 0x000fe20000100a00 */
[----:B------:R0:W-:Y:S03]  /*1b650*/  STL.64 [R1+0x268], R18 ;  /* 0x0002681201007387 */ /* 0x0001e60000100a00 */
[----:B0-----:R-:W2:Y:S04]  /*1b660*/  LDL.LU R19, [R1+0x10a4] ;  /* 0x0010a40001137983 */ /* 0x001ea80000300800 */
[----:B------:R-:W-:Y:S02]  /*1b670*/  STL.64 [R1+0x220], R12 ;  /* 0x0002200c01007387 */ /* 0x000fe40000100a00 */
[----:B------:R-:W-:Y:S02]  /*1b680*/  STL.64 [R1+0x228], R14 ;  /* 0x0002280e01007387 */ /* 0x000fe40000100a00 */
[----:B------:R-:W0:Y:S04]  /*1b690*/  LDSM.16.MT88.4 R12, [R6+0x9000] ;  /* 0x00900000060c783b */ /* 0x000e280000004200 */
[----:B0-----:R-:W-:Y:S01]  /*1b6a0*/  STL.64 [R1+0x1088], R14 ;  /* 0x0010880e01007387 */ /* 0x001fe20000100a00 */
[----:B------:R-:W-:Y:S02]  /*1b6b0*/  STL.64 [R1+0x50], R8 ;  /* 0x0000500801007387 */ /* 0x000fe40000100a00 */
[----:B------:R-:W-:Y:S02]  /*1b6c0*/  STL.64 [R1+0x58], R10 ;  /* 0x0000580a01007387 */ /* 0x000fe40000100a00 */
[----:B----4-:R-:W0:Y:S04]  /*1b6d0*/  LDSM.16.MT88.4 R8, [R7+0x9000] ;  /* 0x009000000708783b */ /* 0x010e280000004200 */
[----:B------:R1:W-:Y:S04]  /*1b6e0*/  STL.64 [R1+0x1080], R12 ;  /* 0x0010800c01007387 */ /* 0x0003e80000100a00 */
[----:B------:R-:W3:Y:S04]  /*1b6f0*/  LDSM.16.MT88.4 R4, [R25+0x9000] ;  /* 0x009000001904783b */ /* 0x000ee80000004200 */
[----:B-1----:R-:W4:Y:S04]  /*1b700*/  LDL.LU.64 R12, [R1+0x50] ;  /* 0x00005000010c7983 */ /* 0x002f280000300a00 */
[----:B0-----:R0:W-:Y:S01]  /*1b710*/  STL.64 [R1+0x1070], R10 ;  /* 0x0010700a01007387 */ /* 0x0011e20000100a00 */
[----:B------:R1:W-:Y:S02]  /*1b720*/  STL.64 [R1+0x1068], R8 ;  /* 0x0010680801007387 */ /* 0x0003e40000100a00 */
[----:B0-----:R-:W-:Y:S01]  /*1b730*/  IMAD.MOV.U32 R10, RZ, RZ, R24 ;  /* 0x000000ffff0a7224 */ /* 0x001fe200078e0018 */
[----:B-1----:R-:W3:Y:S01]  /*1b740*/  LDL.LU R8, [R1+0x160] ;  /* 0x0001600001087983 */ /* 0x002ee20000300800 */
[----:B------:R-:W3:Y:S02]  /*1b750*/  LDL.LU R9, [R1+0x164] ;  /* 0x0001640001097983 */ /* 0x000ee40000300800 */
[----:B------:R-:W3:Y:S02]  /*1b760*/  LDL.LU R24, [R1+0x10a0] ;  /* 0x0010a00001187983 */ /* 0x000ee40000300800 */
[----:B------:R-:W3:Y:S01]  /*1b770*/  LDL.LU R11, [R1+0x16c] ;  /* 0x00016c00010b7983 */ /* 0x000ee20000300800 */
[----:B--2---:R-:W-:Y:S04]  /*1b780*/  LDSM.16.MT88.4 R16, [R19+0x9000] ;  /* 0x009000001310783b */ /* 0x004fe80000004200 */
[----:B---3--:R-:W-:Y:S01]  /*1b790*/  STL.64 [R1+0x1098], R10 ;  /* 0x0010980a01007387 */ /* 0x008fe20000100a00 */
[----:B------:R0:W-:Y:S03]  /*1b7a0*/  STL.64 [R1+0x1090], R8 ;  /* 0x0010900801007387 */ /* 0x0001e60000100a00 */
[----:B0-----:R-:W2:Y:S01]  /*1b7b0*/  LDL.LU R8, [R1+0x270] ;  /* 0x0002700001087983 */ /* 0x001ea20000300800 */
[----:B------:R-:W2:Y:S02]  /*1b7c0*/  LDL.LU R9, [R1+0x274] ;  /* 0x0002740001097983 */ /* 0x000ea40000300800 */
[----:B------:R-:W2:Y:S02]  /*1b7d0*/  LDL.LU R10, [R1+0x278] ;  /* 0x00027800010a7983 */ /* 0x000ea40000300800 */
[----:B------:R-:W-:-:S02]  /*1b7e0*/  IMAD.MOV.U32 R11, RZ, RZ, R24 ;  /* 0x000000ffff0b7224 */ /* 0x000fc400078e0018 */
[----:B------:R-:W0:Y:S04]  /*1b7f0*/  LDSM.16.M88.4 R24, [R20+0x1000] ;  /* 0x001000001418783b */ /* 0x000e280000000200 */
[----:B------:R4:W-:Y:S01]  /*1b800*/  STL [R1+0x107c], R7 ;  /* 0x00107c0701007387 */ /* 0x0009e20000100800 */
[----:B0-----:R-:W-:-:S03]  /*1b810*/  IMAD.MOV.U32 R29, RZ, RZ, R24 ;  /* 0x000000ffff1d7224 */ /* 0x001fc600078e0018 */
[----:B------:R-:W-:Y:S01]  /*1b820*/  STL.64 [R1+0x48], R26 ;  /* 0x0000481a01007387 */ /* 0x000fe20000100a00 */
[----:B------:R-:W-:Y:S02]  /*1b830*/  IMAD.MOV.U32 R0, RZ, RZ, R25 ;  /* 0x000000ffff007224 */ /* 0x000fe400078e0019 */
[----:B------:R-:W0:Y:S04]  /*1b840*/  LDSM.16.M88.4 R24, [R20+0x2000] ;  /* 0x002000001418783b */ /* 0x000e280000000200 */
[----:B----4-:R-:W-:Y:S02]  /*1b850*/  IMAD.MOV.U32 R7, RZ, RZ, R12 ;  /* 0x000000ffff077224 */ /* 0x010fe400078e000c */
[----:B------:R-:W-:Y:S02]  /*1b860*/  IMAD.MOV.U32 R2, RZ, RZ, R13 ;  /* 0x000000ffff027224 */ /* 0x000fe400078e000d */
[----:B0-----:R-:W-:Y:S01]  /*1b870*/  IMAD.MOV.U32 R3, RZ, RZ, R24 ;  /* 0x000000ffff037224 */ /* 0x001fe200078e0018 */
[----:B------:R-:W-:Y:S01]  /*1b880*/  STL.64 [R1+0x38], R26 ;  /* 0x0000381a01007387 */ /* 0x000fe20000100a00 */
[----:B------:R-:W-:-:S02]  /*1b890*/  IMAD.MOV.U32 R28, RZ, RZ, R25 ;  /* 0x000000ffff1c7224 */ /* 0x000fc400078e0019 */
[----:B------:R-:W0:Y:S04]  /*1b8a0*/  LDSM.16.M88.4 R24, [R20+0x3000] ;  /* 0x003000001418783b */ /* 0x000e280000000200 */
[----:B------:R1:W-:Y:S02]  /*1b8b0*/  STL.64 [R1+0xf78], R20 ;  /* 0x000f781401007387 */ /* 0x0003e40000100a00 */
[----:B-1----:R-:W3:Y:S01]  /*1b8c0*/  LDL.LU R20, [R1+0xd0] ;  /* 0x0000d00001147983 */ /* 0x002ee20000300800 */
[----:B------:R-:W3:Y:S02]  /*1b8d0*/  LDL.LU R21, [R1+0xd4] ;  /* 0x0000d40001157983 */ /* 0x000ee40000300800 */
[----:B------:R-:W3:Y:S02]  /*1b8e0*/  LDL.LU R22, [R1+0xd8] ;  /* 0x0000d80001167983 */ /* 0x000ee40000300800 */
[----:B------:R-:W3:Y:S01]  /*1b8f0*/  LDL.LU R23, [R1+0xdc] ;  /* 0x0000dc0001177983 */ /* 0x000ee20000300800 */
[----:B--2---:R-:W-:Y:S11]  /*1b900*/  HMMA.16816.F32.BF16 R8, R16, R12, R8 ;  /* 0x0000000c1008723c */ /* 0x004ff60000041808 */
[----:B------:R-:W-:Y:S11]  /*1b910*/  @!UPT UIADD3 URZ, URZ, URZ, URZ ;  /* 0x0000003f3f3ff290 */ /* 0x000ff6000fffe03f */
[----:B------:R-:W-:Y:S01]  /*1b920*/  @!UPT UIADD3 URZ, URZ, URZ, URZ ;  /* 0x0000003f3f3ff290 */ /* 0x000fe2000fffe03f */
[----:B------:R-:W-:Y:S01]  /*1b930*/  STL.64 [R1+0x240], R8 ;  /* 0x0002400801007387 */ /* 0x000fe20000100a00 */
[----:B------:R1:W-:Y:S03]  /*1b940*/  STL.64 [R1+0x248], R10 ;  /* 0x0002480a01007387 */ /* 0x0003e60000100a00 */
[----:B-1----:R-:W2:Y:S01]  /*1b950*/  LDL.LU.64 R10, [R1+0x1098] ;  /* 0x00109800010a7983 */ /* 0x002ea20000300a00 */
[----:B------:R-:W2:Y:S02]  /*1b960*/  LDL.LU.64 R8, [R1+0x1090] ;  /* 0x0010900001087983 */ /* 0x000ea40000300a00 */
[----:B------:R-:W2:Y:S02]  /*1b970*/  LDL.LU.64 R14, [R1+0x1088] ;  /* 0x00108800010e7983 */ /* 0x000ea40000300a00 */
[----:B------:R-:W2:Y:S01]  /*1b980*/  LDL.LU.64 R12, [R1+0x1080] ;  /* 0x00108000010c7983 */ /* 0x000ea20000300a00 */
[----:B------:R-:W-:Y:S01]  /*1b990*/  STL.64 [R1+0x1028], R18 ;  /* 0x0010281201007387 */ /* 0x000fe20000100a00 */
[----:B------:R1:W-:Y:S02]  /*1b9a0*/  STL.64 [R1+0x1020], R16 ;  /* 0x0010201001007387 */ /* 0x0003e40000100a00 */
[----:B-1----:R-:W-:-:S02]  /*1b9b0*/  IMAD.MOV.U32 R16, RZ, RZ, R7 ;  /* 0x000000ffff107224 */ /* 0x002fc400078e0007 */
[----:B------:R-:W-:Y:S01]  /*1b9c0*/  IMAD.MOV.U32 R17, RZ, RZ, R2 ;  /* 0x000000ffff117224 */ /* 0x000fe200078e0002 */
[----:B------:R-:W4:Y:S01]  /*1b9d0*/  LDL.LU R7, [R1+0x107c] ;  /* 0x00107c0001077983 */ /* 0x000f220000300800 */
[----:B------:R-:W3:Y:S05]  /*1b9e0*/  LDL.LU R2, [R1+0x1078] ;  /* 0x0010780001027983 */ /* 0x000eea0000300800 */
[-C--:B--2---:R-:W-:Y:S11]  /*1b9f0*/  HMMA.16816.F32.BF16 R8, R12, R16.reuse, R8 ;  /* 0x000000100c08723c */ /* 0x084ff60000041808 */
[----:B------:R-:W-:Y:S11]  /*1ba00*/  @!UPT UIADD3 URZ, URZ, URZ, URZ ;  /* 0x0000003f3f3ff290 */ /* 0x000ff6000fffe03f */
[----:B------:R-:W-:Y:S01]  /*1ba10*/  @!UPT UIADD3 URZ, URZ, URZ, URZ ;  /* 0x0000003f3f3ff290 */ /* 0x000fe2000fffe03f */
[----:B------:R-:W-:Y:S01]  /*1ba20*/  STL.64 [R1+0x270], R8 ;  /* 0x0002700801007387 */ /* 0x000fe20000100a00 */
[----:B------:R1:W-:Y:S03]  /*1ba30*/  STL.64 [R1+0x278], R10 ;  /* 0x0002780a01007387 */ /* 0x0003e60000100a00 */
[----:B-1----:R-:W3:Y:S01]  /*1ba40*/  LDL.LU.64 R10, [R1+0x1070] ;  /* 0x00107000010a7983 */ /* 0x002ee20000300a00 */
[----:B------:R-:W3:Y:S02]  /*1ba50*/  LDL.LU.64 R8, [R1+0x1068] ;  /* 0x0010680001087983 */ /* 0x000ee40000300a00 */
[----:B------:R-:W-:Y:S02]  /*1ba60*/  STL.64 [R1+0x1018], R14 ;  /* 0x0010180e01007387 */ /* 0x000fe40000100a00 */
[----:B------:R3:W-:Y:S02]  /*1ba70*/  STL.64 [R1+0x1010], R12 ;  /* 0x0010100c01007387 */ /* 0x0007e40000100a00 */
[----:B---3--:R-:W-:Y:S01]  /*1ba80*/  HMMA.16816.F32.BF16 R12, R8, R16, R20 ;  /* 0x00000010080c723c */ /* 0x008fe20000041814 */
[----:B------:R-:W-:Y:S01]  /*1ba90*/  STL.64 [R1+0x1008], R10 ;  /* 0x0010080a01007387 */ /* 0x000fe20000100a00 */
[----:B------:R-:W-:Y:S11]  /*1baa0*/  STL.64 [R1+0x1000], R8 ;  /* 0x0010000801007387 */ /* 0x000ff60000100a00 */
[----:B------:R-:W-:Y:S10]  /*1bab0*/  @!UPT UIADD3 URZ, URZ, URZ, URZ ;  /* 0x0000003f3f3ff290 */ /* 0x000ff4000fffe03f */
[----:B------:R-:W-:Y:S01]  /*1bac0*/  STL.64 [R1+0x250], R12 ;  /* 0x0002500c01007387 */ /* 0x000fe20000100a00 */
[----:B------:R-:W-:Y:S02]  /*1bad0*/  STL.64 [R1+0x258], R14 ;  /* 0x0002580e01007387 */ /* 0x000fe40000100a00 */
[----:B------:R-:W2:Y:S02]  /*1bae0*/  LDL.LU R20, [R1+0x130] ;  /* 0x0001300001147983 */ /* 0x000ea40000300800 */
[----:B------:R-:W2:Y:S01]  /*1baf0*/  LDL.LU R21, [R1+0x134] ;  /* 0x0001340001157983 */ /* 0x000ea20000300800 */
[----:B------:R-:W3:Y:S01]  /*1bb00*/  LDL.LU R22, [R1+0x138] ;  /* 0x0001380001167983 */ /* 0x000ee20000300800 */
[----:B------:R-:W3:Y:S03]  /*1bb10*/  LDL.LU R23, [R1+0x13c] ;  /* 0x00013c0001177983 */ /* 0x000ee60000300800 */
[----:B---3--:R-:W-:Y:S01]  /*1bb20*/  STL.64 [R1+0xf88], R22 ;  /* 0x000f881601007387 */ /* 0x008fe20000100a00 */
[----:B--2---:R1:W-:Y:S03]  /*1bb30*/  STL.64 [R1+0xf80], R20 ;  /* 0x000f801401007387 */ /* 0x0043e60000100a00 */
[----:B-1----:R-:W2:Y:S01]  /*1bb40*/  LDL.LU R20, [R1+0x2d0] ;  /* 0x0002d00001147983 */ /* 0x002ea20000300800 */
[----:B------:R-:W2:Y:S02]  /*1bb50*/  LDL.LU R21, [R1+0x2d4] ;  /* 0x0002d40001157983 */ /* 0x000ea40000300800 */
[----:B------:R-:W3:Y:S02]  /*1bb60*/  LDL.LU R22, [R1+0x2d8] ;  /* 0x0002d80001167983 */ /* 0x000ee40000300800 */
[----:B------:R-:W3:Y:S02]  /*1bb70*/  LDL.LU R23, [R1+0x2dc] ;  /* 0x0002dc0001177983 */ /* 0x000ee40000300800 */
[----:B---3--:R-:W-:Y:S01]  /*1bb80*/  STL.64 [R1+0xf98], R22 ;  /* 0x000f981601007387 */ /* 0x008fe20000100a00 */
[----:B--2---:R1:W-:Y:S02]  /*1bb90*/  STL.64 [R1+0xf90], R20 ;  /* 0x000f901401007387 */ /* 0x0043e40000100a00 */
[----:B-1----:R-:W-:-:S02]  /*1bba0*/  IMAD.MOV.U32 R20, RZ, RZ, R3 ;  /* 0x000000ffff147224 */ /* 0x002fc400078e0003 */
[----:B------:R-:W-:Y:S01]  /*1bbb0*/  IMAD.MOV.U32 R21, RZ, RZ, R28 ;  /* 0x000000ffff157224 */ /* 0x000fe200078e001c */
[----:B------:R-:W2:Y:S01]  /*1bbc0*/  LDL.LU R3, [R1+0x1060] ;  /* 0x0010600001037983 */ /* 0x000ea20000300800 */
[----:B------:R-:W3:Y:S03]  /*1bbd0*/  LDL.LU R28, [R1+0x105c] ;  /* 0x00105c00011c7983 */ /* 0x000ee60000300800 */
[----:B------:R1:W-:Y:S02]  /*1bbe0*/  STL.64 [R1+0xfd8], R20 ;  /* 0x000fd81401007387 */ /* 0x0003e40000100a00 */
[----:B-1----:R-:W-:Y:S02]  /*1bbf0*/  IMAD.MOV.U32 R20, RZ, RZ, R29 ;  /* 0x000000ffff147224 */ /* 0x002fe400078e001d */
[----:B------:R-:W-:Y:S01]  /*1bc00*/  IMAD.MOV.U32 R21, RZ, RZ, R0 ;  /* 0x000000ffff157224 */ /* 0x000fe200078e0000 */
[----:B------:R-:W4:Y:S01]  /*1bc10*/  LDL.LU R29, [R1+0x1058] ;  /* 0x00105800011d7983 */ /* 0x000f220000300800 */
[----:B------:R-:W4:Y:S03]  /*1bc20*/  LDL.LU R0, [R1+0x1054] ;  /* 0x0010540001007983 */ /* 0x000f260000300800 */
[----:B------:R-:W-:Y:S01]  /*1bc30*/  STL.64 [R1+0x1030], R20 ;  /* 0x0010301401007387 */ /* 0x000fe20000100a00 */
[----:B0-----:R-:W-:Y:S02]  /*1bc40*/  STL.64 [R1+0x28], R26 ;  /* 0x0000281a01007387 */ /* 0x001fe40000100a00 */
[----:B------:R0:W-:Y:S02]  /*1bc50*/  STL.64 [R1+0xfa0], R24 ;  /* 0x000fa01801007387 */ /* 0x0001e40000100a00 */
[----:B0-----:R-:W4:Y:S01]  /*1bc60*/  LDL.LU R24, [R1+0x70] ;  /* 0x0000700001187983 */ /* 0x001f220000300800 */
[----:B------:R-:W-:-:S02]  /*1bc70*/  IMAD.MOV.U32 R27, RZ, RZ, R2 ;  /* 0x000000ffff1b7224 */ /* 0x000fc400078e0002 */
[----:B--2---:R-:W-:Y:S02]  /*1bc80*/  IMAD.MOV.U32 R26, RZ, RZ, R3 ;  /* 0x000000ffff1a7224 */ /* 0x004fe400078e0003 */
[----:B---3--:R-:W-:Y:S02]  /*1bc90*/  IMAD.MOV.U32 R25, RZ, RZ, R28 ;  /* 0x000000ffff197224 */ /* 0x008fe400078e001c */
[----:B------:R-:W2:Y:S01]  /*1bca0*/  LDL.LU R28, [R1+0x1050] ;  /* 0x00105000011c7983 */ /* 0x000ea20000300800 */
[----:B------:R-:W3:Y:S02]  /*1bcb0*/  LDL.LU R3, [R1+0x104c] ;  /* 0x00104c0001037983 */ /* 0x000ee40000300800 */
[----:B------:R-:W3:Y:S02]  /*1bcc0*/  LDL.LU R2, [R1+0x1048] ;  /* 0x0010480001027983 */ /* 0x000ee40000300800 */
[----:B------:R-:W-:Y:S01]  /*1bcd0*/  STL.64 [R1+0xfb0], R26 ;  /* 0x000fb01a01007387 */ /* 0x000fe20000100a00 */
[----:B----4-:R0:W-:Y:S04]  /*1bce0*/  STL.64 [R1+0xfa8], R24 ;  /* 0x000fa81801007387 */ /* 0x0101e80000100a00 */
[----:B0-----:R-:W4:Y:S01]  /*1bcf0*/  LDL.LU R24, [R1+0xb0] ;  /* 0x0000b00001187983 */ /* 0x001f220000300800 */
[----:B------:R-:W4:Y:S02]  /*1bd00*/  LDL.LU R25, [R1+0xb4] ;  /* 0x0000b40001197983 */ /* 0x000f240000300800 */
[----:B------:R-:W4:Y:S02]  /*1bd10*/  LDL.LU R26, [R1+0xb8] ;  /* 0x0000b800011a7983 */ /* 0x000f240000300800 */
[----:B------:R-:W4:Y:S01]  /*1bd20*/  LDL.LU R27, [R1+0xbc] ;  /* 0x0000bc00011b7983 */ /* 0x000f220000300800 */
[----:B------:R-:W4:Y:S01]  /*1bd30*/  LDL.LU R20, [R1+0x90] ;  /* 0x0000900001147983 */ /* 0x000f220000300800 */
[----:B--2---:R-:W-:-:S02]  /*1bd40*/  IMAD.MOV.U32 R23, RZ, RZ, R28 ;  /* 0x000000ffff177224 */ /* 0x004fc400078e001c */
[----:B---3--:R-:W-:Y:S02]  /*1bd50*/  IMAD.MOV.U32 R22, RZ, RZ, R3 ;  /* 0x000000ffff167224 */ /* 0x008fe400078e0003 */
[----:B------:R-:W-:Y:S02]  /*1bd60*/  IMAD.MOV.U32 R21, RZ, RZ, R2 ;  /* 0x000000ffff157224 */ /* 0x000fe400078e0002 */
[----:B------:R-:W2:Y:S01]  /*1bd70*/  LDL.LU R2, [R1+0x1044] ;  /* 0x0010440001027983 */ /* 0x000ea20000300800 */
[----:B------:R-:W3:Y:S02]  /*1bd80*/  LDL.LU R3, [R1+0x1040] ;  /* 0x0010400001037983 */ /* 0x000ee40000300800 */
[----:B------:R-:W2:Y:S02]  /*1bd90*/  LDL.LU R28, [R1+0x103c] ;  /* 0x00103c00011c7983 */ /* 0x000ea40000300800 */
[----:B------:R-:W2:Y:S01]  /*1bda0*/  LDL.LU R8, [R1+0x150] ;  /* 0x0001500001087983 */ /* 0x000ea20000300800 */
[----:B------:R-:W2:Y:S01]  /*1bdb0*/  LDL.LU R9, [R1+0x154] ;  /* 0x0001540001097983 */ /* 0x000ea20000300800 */
[----:B------:R-:W2:Y:S02]  /*1bdc0*/  LDL.LU R10, [R1+0x158] ;  /* 0x00015800010a7983 */ /* 0x000ea40000300800 */
[----:B------:R-:W2:Y:S02]  /*1bdd0*/  LDL.LU R11, [R1+0x15c] ;  /* 0x00015c00010b7983 */ /* 0x000ea40000300800 */
[----:B------:R-:W2:Y:S01]  /*1bde0*/  LDL.LU R12, [R1+0x2a0] ;  /* 0x0002a000010c7983 */ /* 0x000ea20000300800 */
[----:B------:R-:W2:Y:S01]  /*1bdf0*/  LDL.LU R13, [R1+0x2a4] ;  /* 0x0002a400010d7983 */ /* 0x000ea20000300800 */
[----:B------:R-:W2:Y:S02]  /*1be00*/  LDL.LU R14, [R1+0x2a8] ;  /* 0x0002a800010e7983 */ /* 0x000ea40000300800 */
[----:B------:R-:W2:Y:S01]  /*1be10*/  LDL.LU R15, [R1+0x2ac] ;  /* 0x0002ac00010f7983 */ /* 0x000ea20000300800 */
[----:B----4-:R-:W-:Y:S01]  /*1be20*/  STL.64 [R1+0xfc0], R26 ;  /* 0x000fc01a01007387 */ /* 0x010fe20000100a00 */
[----:B------:R0:W-:Y:S03]  /*1be30*/  STL.64 [R1+0xfb8], R24 ;  /* 0x000fb81801007387 */ /* 0x0001e60000100a00 */
[----:B0-----:R-:W4:Y:S01]  /*1be40*/  LDL.LU R24, [R1+0x140] ;  /* 0x0001400001187983 */ /* 0x001f220000300800 */
[----:B------:R-:W4:Y:S02]  /*1be50*/  LDL.LU R25, [R1+0x144] ;  /* 0x0001440001197983 */ /* 0x000f240000300800 */
[----:B------:R-:W2:Y:S02]  /*1be60*/  LDL.LU R26, [R1+0x148] ;  /* 0x00014800011a7983 */ /* 0x000ea40000300800 */
[----:B------:R-:W2:Y:S02]  /*1be70*/  LDL.LU R27, [R1+0x14c] ;  /* 0x00014c00011b7983 */ /* 0x000ea40000300800 */
[----:B--2---:R-:W-:Y:S01]  /*1be80*/  STL.64 [R1+0xfd0], R26 ;  /* 0x000fd01a01007387 */ /* 0x004fe20000100a00 */
[----:B----4-:R0:W-:Y:S03]  /*1be90*/  STL.64 [R1+0xfc8], R24 ;  /* 0x000fc81801007387 */ /* 0x0101e60000100a00 */
[----:B0-----:R-:W2:Y:S01]  /*1bea0*/  LDL.LU R24, [R1+0x2c0] ;  /* 0x0002c00001187983 */ /* 0x001ea20000300800 */
[----:B------:R-:W2:Y:S02]  /*1beb0*/  LDL.LU R25, [R1+0x2c4] ;  /* 0x0002c40001197983 */ /* 0x000ea40000300800 */
[----:B------:R-:W4:Y:S02]  /*1bec0*/  LDL.LU R26, [R1+0x2c8] ;  /* 0x0002c800011a7983 */ /* 0x000f240000300800 */
[----:B------:R-:W4:Y:S01]  /*1bed0*/  LDL.LU R27, [R1+0x2cc] ;  /* 0x0002cc00011b7983 */ /* 0x000f220000300800 */
[----:B------:R-:W-:Y:S01]  /*1bee0*/  HMMA.16816.F32.BF16 R16, R4, R16, R20 ;  /* 0x000000100410723c */ /* 0x000fe20000041814 */
[----:B----4-:R-:W-:Y:S01]  /*1bef0*/  STL.64 [R1+0xfe8], R26 ;  /* 0x000fe81a01007387 */ /* 0x010fe20000100a00 */
[----:B--2---:R0:W-:Y:S02]  /*1bf00*/  STL.64 [R1+0xfe0], R24 ;  /* 0x000fe01801007387 */ /* 0x0041e40000100a00 */
[----:B0-----:R-:W-:-:S02]  /*1bf10*/  IMAD.MOV.U32 R24, RZ, RZ, R0 ;  /* 0x000000ffff187224 */ /* 0x001fc400078e0000 */
[----:B------:R-:W2:Y:S01]  /*1bf20*/  LDL.LU R0, [R1+0x1038] ;  /* 0x0010380001007983 */ /* 0x000ea20000300800 */
[----:B------:R-:W4:Y:S02]  /*1bf30*/  LDL.LU R25, [R1+0x84] ;  /* 0x0000840001197983 */ /* 0x000f240000300800 */
[----:B------:R-:W2:Y:S02]  /*1bf40*/  LDL.LU R26, [R1+0x88] ;  /* 0x00008800011a7983 */ /* 0x000ea40000300800 */
[----:B------:R-:W-:Y:S11]  /*1bf50*/  IMAD.MOV.U32 R27, RZ, RZ, R29 ;  /* 0x000000ffff1b7224 */ /* 0x000ff600078e001d */
[----:B------:R-:W-:Y:S02]  /*1bf60*/  @!UPT UIADD3 URZ, URZ, URZ, URZ ;  /* 0x0000003f3f3ff290 */ /* 0x000fe4000fffe03f */
[----:B------:R-:W-:Y:S01]  /*1bf70*/  IMAD.MOV.U32 R29, RZ, RZ, R16 ;  /* 0x000000ffff1d7224 */ /* 0x000fe200078e0010 */
[----:B--2---:R0:W-:Y:S01]  /*1bf80*/  STL.64 [R1+0xff8], R26 ;  /* 0x000ff81a01007387 */ /* 0x0041e20000100a00 */
[----:B----4-:R1:W-:Y:S02]  /*1bf90*/  STL.64 [R1+0xff0], R24 ;  /* 0x000ff01801007387 */ /* 0x0103e40000100a00 */
[----:B------:R-:W2:Y:S02]  /*1bfa0*/  LDL.LU.64 R20, [R1+0x1030] ;  /* 0x0010300001147983 */ /* 0x000ea40000300a00 */
[----:B0-----:R-:W-:Y:S02]  /*1bfb0*/  IMAD.MOV.U32 R26, RZ, RZ, R2 ;  /* 0x000000ffff1a7224 */ /* 0x001fe400078e0002 */
[----:B-1----:R-:W-:Y:S02]  /*1bfc0*/  IMAD.MOV.U32 R24, RZ, RZ, R28 ;  /* 0x000000ffff187224 */ /* 0x002fe400078e001c */
[----:B---3--:R-:W-:-:S02]  /*1bfd0*/  IMAD.MOV.U32 R25, RZ, RZ, R3 ;  /* 0x000000ffff197224 */ /* 0x008fc400078e0003 */
[----:B------:R-:W-:Y:S02]  /*1bfe0*/  IMAD.MOV.U32 R3, RZ, RZ, R18 ;  /* 0x000000ffff037224 */ /* 0x000fe400078e0012 */
[----:B------:R-:W-:Y:S02]  /*1bff0*/  IMAD.MOV.U32 R28, RZ, RZ, R19 ;  /* 0x000000ffff1c7224 */ /* 0x000fe400078e0013 */
[----:B------:R-:W-:Y:S01]  /*1c000*/  IMAD.MOV.U32 R2, RZ, RZ, R17 ;  /* 0x000000ffff027224 */ /* 0x000fe200078e0011 */
[----:B------:R-:W2:Y:S01]  /*1c010*/  LDL.LU.64 R18, [R1+0x1028] ;  /* 0x0010280001127983 */ /* 0x000ea20000300a00 */
[----:B------:R-:W2:Y:S02]  /*1c020*/  LDL.LU.64 R16, [R1+0x1020] ;  /* 0x0010200001107983 */ /* 0x000ea40000300a00 */
[----:B------:R-:W-:Y:S01]  /*1c030*/  STL [R1+0xc88], R29 ;  /* 0x000c881d01007387 */ /* 0x000fe20000100800 */
[----:B------:R-:W-:Y:S01]  /*1c040*/  STL [R1+0xc84], R2 ;  /* 0x000c840201007387 */ /* 0x000fe20000100800 */
[----:B------:R-:W-:Y:S02]  /*1c050*/  STL [R1+0xc80], R3 ;  /* 0x000c800301007387 */ /* 0x000fe40000100800 */
[----:B------:R-:W-:Y:S01]  /*1c060*/  STL [R1+0xc7c], R28 ;  /* 0x000c7c1c01007387 */ /* 0x000fe20000100800 */
[-C--:B--2---:R-:W-:Y:S11]  /*1c070*/  HMMA.16816.F32.BF16 R12, R16, R20.reuse, R12 ;  /* 0x00000014100c723c */ /* 0x084ff6000004180c */
[----:B------:R-:W-:Y:S11]  /*1c080*/  @!UPT UIADD3 URZ, URZ, URZ, URZ ;  /* 0x0000003f3f3ff290 */ /* 0x000ff6000fffe03f */
[----:B------:R-:W-:Y:S01]  /*1c090*/  @!UPT UIADD3 URZ, URZ, URZ, URZ ;  /* 0x0000003f3f3ff290 */ /* 0x000fe2000fffe03f */
[----:B------:R-:W-:Y:S01]  /*1c0a0*/  STL.64 [R1+0x1f0], R12 ;  /* 0x0001f00c01007387 */ /* 0x000fe20000100a00 */
[----:B------:R0:W-:Y:S03]  /*1c0b0*/  STL.64 [R1+0x1f8], R14 ;  /* 0x0001f80e01007387 */ /* 0x0001e60000100a00 */
[----:B0-----:R-:W2:Y:S01]  /*1c0c0*/  LDL.LU.64 R14, [R1+0x1018] ;  /* 0x00101800010e7983 */ /* 0x001ea20000300a00 */
[----:B------:R-:W2:Y:S02]  /*1c0d0*/  LDL.LU.64 R12, [R1+0x1010] ;  /* 0x00101000010c7983 */ /* 0x000ea40000300a00 */
[----:B--2---:R-:W-:Y:S11]  /*1c0e0*/  HMMA.16816.F32.BF16 R8, R12, R20, R8 ;  /* 0x000000140c08723c */ /* 0x004ff60000041808 */
[----:B------:R-:W-:Y:S11]  /*1c0f0*/  @!UPT UIADD3 URZ, URZ, URZ, URZ ;  /* 0x0000003f3f3ff290 */ /* 0x000ff6000fffe03f */
[----:B------:R-:W-:Y:S01]  /*1c100*/  @!UPT UIADD3 URZ, URZ, URZ, URZ ;  /* 0x0000003f3f3ff290 */ /* 0x000fe2000fffe03f */
[----:B------:R-:W-:Y:S01]  /*1c110*/  STL.64 [R1+0x210], R8 ;  /* 0x0002100801007387 */ /* 0x000fe20000100a00 */
[----:B------:R0:W-:Y:S03]  /*1c120*/  STL.64 [R1+0x218], R10 ;  /* 0x0002180a01007387 */ /* 0x0001e60000100a00 */
[----:B0-----:R-:W2:Y:S01]  /*1c130*/  LDL.LU.64 R10, [R1+0x1008] ;  /* 0x00100800010a7983 */ /* 0x001ea20000300a00 */
[----:B------:R-:W2:Y:S02]  /*1c140*/  LDL.LU.64 R8, [R1+0x1000] ;  /* 0x0010000001087983 */ /* 0x000ea40000300a00 */
[----:B------:R-:W-:-:S07]  /*1c150*/  IMAD.MOV.U32 R27, RZ, RZ, R0 ;  /* 0x000000ffff1b7224 */ /* 0x000fce00078e0000 */
[-C--:B--2---:R-:W-:Y:S11]  /*1c160*/  HMMA.16816.F32.BF16 R24, R8, R20.reuse, R24 ;  /* 0x000000140818723c */ /* 0x084ff60000041818 */
[----:B------:R-:W-:Y:S11]  /*1c170*/  @!UPT UIADD3 URZ, URZ, URZ, URZ ;  /* 0x0000003f3f3ff290 */ /* 0x000ff6000fffe03f */
[----:B------:R-:W-:Y:S01]  /*1c180*/  @!UPT UIADD3 URZ, URZ, URZ, URZ ;  /* 0x0000003f3f3ff290 */ /* 0x000fe2000fffe03f */
[----:B------:R-:W-:Y:S01]  /*1c190*/  STL.64 [R1+0x200], R24 ;  /* 0x0002001801007387 */ /* 0x000fe20000100a00 */
[----:B------:R0:W-:Y:S03]  /*1c1a0*/  STL.64 [R1+0x208], R26 ;  /* 0x0002081a01007387 */ /* 0x0001e60000100a00 */
[----:B0-----:R-:W2:Y:S01]  /*1c1b0*/  LDL.LU.64 R26, [R1+0xff8] ;  /* 0x000ff800011a7983 */ /* 0x001ea20000300a00 */
[----:B------:R-:W2:Y:S02]  /*1c1c0*/  LDL.LU.64 R24, [R1+0xff0] ;  /* 0x000ff00001187983 */ /* 0x000ea40000300a00 */
[----:B--2---:R-:W-:Y:S01]  /*1c1d0*/  HMMA.16816.F32.BF16 R20, R4, R20, R24 ;  /* 0x000000140414723c */ /* 0x004fe20000041818 */
[----:B------:R-:W2:Y:S01]  /*1c1e0*/  LDL.LU.64 R26, [R1+0xfe8] ;  /* 0x000fe800011a7983 */ /* 0x000ea20000300a00 */
[----:B------:R-:W2:Y:S11]  /*1c1f0*/  LDL.LU.64 R24, [R1+0xfe0] ;  /* 0x000fe00001187983 */ /* 0x000eb60000300a00 */
[----:B------:R-:W-:Y:S11]  /*1c200*/  @!UPT UIADD3 URZ, URZ, URZ, URZ ;  /* 0x0000003f3f3ff290 */ /* 0x000ff6000fffe03f */
[----:B------:R-:W-:Y:S02]  /*1c210*/  IMAD.MOV.U32 R2, RZ, RZ, R20 ;  /* 0x000000ffff027224 */ /* 0x000fe400078e0014 */
[----:B------:R-:W-:Y:S02]  /*1c220*/  IMAD.MOV.U32 R3, RZ, RZ, R21 ;  /* 0x000000ffff037224 */ /* 0x000fe400078e0015 */
[----:B------:R-:W2:Y:S01]  /*1c230*/  LDL.LU.64 R20, [R1+0xfd8] ;  /* 0x000fd80001147983 */ /* 0x000ea20000300a00 */
[----:B------:R-:W-:Y:S02]  /*1c240*/  IMAD.MOV.U32 R28, RZ, RZ, R22 ;  /* 0x000000ffff1c7224 */ /* 0x000fe400078e0016 */
[----:B------:R-:W-:Y:S02]  /*1c250*/  IMAD.MOV.U32 R0, RZ, RZ, R23 ;  /* 0x000000ffff007224 */ /* 0x000fe400078e0017 */
        /* <DEDUP_REMOVED lines=26> */
[----:B------:R-:W2:Y:S11]  /*1c400*/  LDL.LU.64 R24, [R1+0xfa0] ;  /* 0x000fa00001187983 */ /* 0x000eb60000300a00 */
[----:B------:R-:W-:Y:S11]  /*1c410*/  @!UPT UIADD3 URZ, URZ, URZ, URZ ;  /* 0x0000003f3f3ff290 */ /* 0x000ff6000fffe03f */
[----:B------:R-:W-:Y:S01]  /*1c420*/  @!UPT UIADD3 URZ, URZ, URZ, URZ ;  /* 0x0000003f3f3ff290 */ /* 0x000fe2000fffe03f */
[----:B------:R-:W-:Y:S02]  /*1c430*/  IMAD.MOV.U32 R0, RZ, RZ, R22 ;  /* 0x000000ffff007224 */ /* 0x000fe400078e0016 */
        /* <DEDUP_REMOVED lines=19> */
[----:B------:R0:W-:Y:S01]  /*1c570*/  STL.64 [R1+0x1b0], R20 ;  /* 0x0001b01401007387 */ /* 0x0001e20000100a00 */
[----:B------:R-:W-:Y:S03]  /*1c580*/  STL.64 [R1+0x1b8], R22 ;  /* 0x0001b81601007387 */ /* 0x000fe60000100a00 */
[----:B0-----:R-:W2:Y:S01]  /*1c590*/  LDL.LU.64 R20, [R1+0xf78] ;  /* 0x000f780001147983 */ /* 0x001ea20000300a00 */
[----:B------:R-:W-:Y:S02]  /*1c5a0*/  STL.64 [R1+0xf40], R14 ;  /* 0x000f400e01007387 */ /* 0x000fe40000100a00 */
[----:B------:R0:W-:Y:S02]  /*1c5b0*/  STL.64 [R1+0xf38], R12 ;  /* 0x000f380c01007387 */ /* 0x0001e40000100a00 */
[----:B0-----:R-:W3:Y:S01]  /*1c5c0*/  LDL.LU R12, [R1+0xa0] ;  /* 0x0000a000010c7983 */ /* 0x001ee20000300800 */
[----:B------:R-:W3:Y:S02]  /*1c5d0*/  LDL.LU R13, [R1+0xa4] ;  /* 0x0000a400010d7983 */ /* 0x000ee40000300800 */
[----:B------:R-:W3:Y:S02]  /*1c5e0*/  LDL.LU R14, [R1+0xa8] ;  /* 0x0000a800010e7983 */ /* 0x000ee40000300800 */
[----:B------:R-:W3:Y:S02]  /*1c5f0*/  LDL.LU R15, [R1+0xac] ;  /* 0x0000ac00010f7983 */ /* 0x000ee40000300800 */
[-C--:B---3--:R-:W-:Y:S11]  /*1c600*/  HMMA.16816.F32.BF16 R12, R8, R24.reuse, R12 ;  /* 0x00000018080c723c */ /* 0x088ff6000004180c */
[----:B------:R-:W-:Y:S11]  /*1c610*/  @!UPT UIADD3 URZ, URZ, URZ, URZ ;  /* 0x0000003f3f3ff290 */ /* 0x000ff6000fffe03f */
[----:B------:R-:W-:Y:S01]  /*1c620*/  @!UPT UIADD3 URZ, URZ, URZ, URZ ;  /* 0x0000003f3f3ff290 */ /* 0x000fe2000fffe03f */
[----:B------:R0:W-:Y:S01]  /*1c630*/  STL.64 [R1+0x180], R12 ;  /* 0x0001800c01007387 */ /* 0x0001e20000100a00 */
[----:B------:R1:W-:Y:S03]  /*1c640*/  STL.64 [R1+0x188], R14 ;  /* 0x0001880e01007387 */ /* 0x0003e60000100a00 */
[----:B0-----:R-:W3:Y:S01]  /*1c650*/  LDL.LU R12, [R1+0x330] ;  /* 0x00033000010c7983 */ /* 0x001ee20000300800 */
[----:B------:R-:W3:Y:S02]  /*1c660*/  LDL.LU R13, [R1+0x334] ;  /* 0x00033400010d7983 */ /* 0x000ee40000300800 */
[----:B-1----:R-:W4:Y:S02]  /*1c670*/  LDL.LU R14, [R1+0x338] ;  /* 0x00033800010e7983 */ /* 0x002f240000300800 */
[----:B------:R-:W4:Y:S02]  /*1c680*/  LDL.LU R15, [R1+0x33c] ;  /* 0x00033c00010f7983 */ /* 0x000f240000300800 */
[----:B----4-:R-:W-:Y:S01]  /*1c690*/  STL.64 [R1+0xf50], R14 ;  /* 0x000f500e01007387 */ /* 0x010fe20000100a00 */
[----:B---3--:R0:W-:Y:S03]  /*1c6a0*/  STL.64 [R1+0xf48], R12 ;  /* 0x000f480c01007387 */ /* 0x0081e60000100a00 */
[----:B0-----:R-:W3:Y:S01]  /*1c6b0*/  LDL.LU R12, [R1+0x340] ;  /* 0x00034000010c7983 */ /* 0x001ee20000300800 */
[----:B------:R-:W3:Y:S02]  /*1c6c0*/  LDL.LU R13, [R1+0x344] ;  /* 0x00034400010d7983 */ /* 0x000ee40000300800 */
[----:B------:R-:W4:Y:S02]  /*1c6d0*/  LDL.LU R14, [R1+0x348] ;  /* 0x00034800010e7983 */ /* 0x000f240000300800 */
[----:B------:R-:W4:Y:S02]  /*1c6e0*/  LDL.LU R15, [R1+0x34c] ;  /* 0x00034c00010f7983 */ /* 0x000f240000300800 */
[----:B----4-:R-:W-:Y:S01]  /*1c6f0*/  STL.64 [R1+0xf70], R14 ;  /* 0x000f700e01007387 */ /* 0x010fe20000100a00 */
[----:B---3--:R0:W-:Y:S03]  /*1c700*/  STL.64 [R1+0xf68], R12 ;  /* 0x000f680c01007387 */ /* 0x0081e60000100a00 */
[----:B0-----:R-:W3:Y:S01]  /*1c710*/  LDL.LU R12, [R1+0x350] ;  /* 0x00035000010c7983 */ /* 0x001ee20000300800 */
[----:B------:R-:W3:Y:S02]  /*1c720*/  LDL.LU R13, [R1+0x354] ;  /* 0x00035400010d7983 */ /* 0x000ee40000300800 */
[----:B------:R-:W3:Y:S02]  /*1c730*/  LDL.LU R14, [R1+0x358] ;  /* 0x00035800010e7983 */ /* 0x000ee40000300800 */
[----:B------:R-:W3:Y:S01]  /*1c740*/  LDL.LU R15, [R1+0x35c] ;  /* 0x00035c00010f7983 */ /* 0x000ee20000300800 */
[----:B------:R-:W4:Y:S01]  /*1c750*/  LDL R3, [R1+0x394] ;  /* 0x0003940001037983 */ /* 0x000f220000100800 */
[----:B------:R-:W-:Y:S02]  /*1c760*/  STL.64 [R1+0xf00], R10 ;  /* 0x000f000a01007387 */ /* 0x000fe40000100a00 */
[----:B------:R0:W-:Y:S02]  /*1c770*/  STL.64 [R1+0xef8], R8 ;  /* 0x000ef80801007387 */ /* 0x0001e40000100a00 */
[----:B0-----:R-:W2:Y:S01]  /*1c780*/  LDL.LU R8, [R1+0x320] ;  /* 0x0003200001087983 */ /* 0x001ea20000300800 */
[----:B------:R-:W2:Y:S02]  /*1c790*/  LDL.LU R9, [R1+0x324] ;  /* 0x0003240001097983 */ /* 0x000ea40000300800 */
[----:B------:R-:W2:Y:S02]  /*1c7a0*/  LDL.LU R10, [R1+0x328] ;  /* 0x00032800010a7983 */ /* 0x000ea40000300800 */
[----:B------:R-:W2:Y:S02]  /*1c7b0*/  LDL.LU R11, [R1+0x32c] ;  /* 0x00032c00010b7983 */ /* 0x000ea40000300800 */
[----:B--2---:R-:W-:Y:S01]  /*1c7c0*/  STL.64 [R1+0xf60], R10 ;  /* 0x000f600a01007387 */ /* 0x004fe20000100a00 */
[----:B------:R0:W-:Y:S03]  /*1c7d0*/  STL.64 [R1+0xf58], R8 ;  /* 0x000f580801007387 */ /* 0x0001e60000100a00 */
[----:B0-----:R-:W2:Y:S01]  /*1c7e0*/  LDL.LU R8, [R1+0x60] ;  /* 0x0000600001087983 */ /* 0x001ea20000300800 */
[----:B------:R-:W2:Y:S02]  /*1c7f0*/  LDL.LU R9, [R1+0x64] ;  /* 0x0000640001097983 */ /* 0x000ea40000300800 */
[----:B------:R-:W2:Y:S02]  /*1c800*/  LDL.LU R10, [R1+0x68] ;  /* 0x00006800010a7983 */ /* 0x000ea40000300800 */
[----:B------:R-:W-:Y:S01]  /*1c810*/  IMAD.MOV.U32 R11, RZ, RZ, R21 ;  /* 0x000000ffff0b7224 */ /* 0x000fe200078e0015 */
[----:B------:R-:W-:Y:S01]  /*1c820*/  STL.64 [R1+0xec0], R6 ;  /* 0x000ec00601007387 */ /* 0x000fe20000100a00 */
[----:B------:R-:W-:Y:S05]  /*1c830*/  STL.64 [R1+0xeb8], R4 ;  /* 0x000eb80401007387 */ /* 0x000fea0000100a00 */
[----:B--2---:R-:W-:Y:S01]  /*1c840*/  HMMA.16816.F32.BF16 R24, R4, R24, R8 ;  /* 0x000000180418723c */ /* 0x004fe20000041808 */
[----:B------:R-:W3:Y:S04]  /*1c850*/  LDSM.16.M88.4 R4, [R20+0x4000] ;  /* 0x004000001404783b */ /* 0x000ee80000000200 */
[----:B------:R-:W-:Y:S11]  /*1c860*/  LDSM.16.M88.4 R8, [R20+0x5000] ;  /* 0x005000001408783b */ /* 0x000ff60000000200 */
[----:B------:R-:W-:Y:S08]  /*1c870*/  @!UPT UIADD3 URZ, URZ, URZ, URZ ;  /* 0x0000003f3f3ff290 */ /* 0x000ff0000fffe03f */
[----:B------:R-:W-:Y:S02]  /*1c880*/  IMAD.MOV.U32 R28, RZ, RZ, R24 ;  /* 0x000000ffff1c7224 */ /* 0x000fe400078e0018 */
[----:B------:R-:W-:Y:S02]  /*1c890*/  IMAD.MOV.U32 R0, RZ, RZ, R25 ;  /* 0x000000ffff007224 */ /* 0x000fe400078e0019 */
[----:B------:R-:W-:Y:S02]  /*1c8a0*/  IMAD.MOV.U32 R29, RZ, RZ, R26 ;  /* 0x000000ffff1d7224 */ /* 0x000fe400078e001a */
[----:B------:R-:W-:Y:S02]  /*1c8b0*/  IMAD.MOV.U32 R2, RZ, RZ, R27 ;  /* 0x000000ffff027224 */ /* 0x000fe400078e001b */
[----:B------:R-:W0:Y:S01]  /*1c8c0*/  LDSM.16.M88.4 R24, [R20+0x6000] ;  /* 0x006000001418783b */ /* 0x000e220000000200 */
[----:B---3--:R-:W-:Y:S03]  /*1c8d0*/  HMMA.16816.F32.BF16 R12, R16, R4, R12 ;  /* 0x00000004100c723c */ /* 0x008fe6000004180c */
[----:B------:R-:W-:Y:S01]  /*1c8e0*/  STL [R1+0xcb8], R28 ;  /* 0x000cb81c01007387 */ /* 0x000fe20000100800 */
[----:B------:R-:W-:Y:S02]  /*1c8f0*/  STL [R1+0xcb4], R0 ;  /* 0x000cb40001007387 */ /* 0x000fe40000100800 */
[----:B------:R-:W-:Y:S02]  /*1c900*/  STL [R1+0xcb0], R29 ;  /* 0x000cb01d01007387 */ /* 0x000fe40000100800 */
[----:B------:R-:W-:Y:S01]  /*1c910*/  STL [R1+0xcac], R2 ;  /* 0x000cac0201007387 */ /* 0x000fe20000100800 */
[----:B------:R-:W1:Y:S04]  /*1c920*/  LDSM.16.M88.4 R20, [R20+0x7000] ;  /* 0x007000001414783b */ /* 0x000e680000000200 */
[----:B0-----:R-:W-:Y:S01]  /*1c930*/  STL [R1+0xe44], R26 ;  /* 0x000e441a01007387 */ /* 0x001fe20000100800 */
[----:B------:R-:W-:Y:S02]  /*1c940*/  STL.64 [R1+0x18], R6 ;  /* 0x0000180601007387 */ /* 0x000fe40000100a00 */
[----:B------:R-:W-:Y:S02]  /*1c950*/  STL.64 [R1+0x8], R10 ;  /* 0x0000080a01007387 */ /* 0x000fe40000100a00 */
[----:B------:R-:W-:Y:S05]  /*1c960*/  STL [R1+0xe40], R27 ;  /* 0x000e401b01007387 */ /* 0x000fea0000100800 */
[----:B------:R-:W-:Y:S01]  /*1c970*/  STL.64 [R1+0xe0], R12 ;  /* 0x0000e00c01007387 */ /* 0x000fe20000100a00 */
[----:B------:R0:W-:Y:S03]  /*1c980*/  STL.64 [R1+0xe8], R14 ;  /* 0x0000e80e01007387 */ /* 0x0001e60000100a00 */
[----:B0-----:R-:W2:Y:S01]  /*1c990*/  LDL.LU.64 R14, [R1+0xf70] ;  /* 0x000f7000010e7983 */ /* 0x001ea20000300a00 */
[----:B------:R-:W2:Y:S02]  /*1c9a0*/  LDL.LU.64 R12, [R1+0xf68] ;  /* 0x000f6800010c7983 */ /* 0x000ea40000300a00 */
[----:B------:R-:W-:-:S02]  /*1c9b0*/  IMAD.MOV.U32 R2, RZ, RZ, R8 ;  /* 0x000000ffff027224 */ /* 0x000fc400078e0008 */
[----:B------:R-:W-:Y:S01]  /*1c9c0*/  IMAD.MOV.U32 R0, RZ, RZ, R9 ;  /* 0x000000ffff007224 */ /* 0x000fe200078e0009 */
[----:B------:R-:W1:Y:S01]  /*1c9d0*/  LDL.LU.64 R10, [R1+0xf60] ;  /* 0x000f6000010a7983 */ /* 0x000e620000300a00 */
[C---:B--2---:R-:W-:Y:S03]  /*1c9e0*/  HMMA.16816.F32.BF16 R12, R16.reuse, R8, R12 ;  /* 0x00000008100c723c */ /* 0x044fe6000004180c */
[----:B------:R-:W1:Y:S11]  /*1c9f0*/  LDL.LU.64 R8, [R1+0xf58] ;  /* 0x000f580001087983 */ /* 0x000e760000300a00 */
[----:B------:R-:W-:Y:S09]  /*1ca00*/  @!UPT UIADD3 URZ, URZ, URZ, URZ ;  /* 0x0000003f3f3ff290 */ /* 0x000ff2000fffe03f */
[----:B------:R0:W-:Y:S01]  /*1ca10*/  STL.64 [R1+0xd0], R12 ;  /* 0x0000d00c01007387 */ /* 0x0001e20000100a00 */
[----:B------:R-:W-:Y:S02]  /*1ca20*/  IMAD.MOV.U32 R26, RZ, RZ, R14 ;  /* 0x000000ffff1a7224 */ /* 0x000fe400078e000e */
[----:B------:R-:W-:Y:S02]  /*1ca30*/  IMAD.MOV.U32 R27, RZ, RZ, R15 ;  /* 0x000000ffff1b7224 */ /* 0x000fe400078e000f */
[----:B------:R-:W2:Y:S04]  /*1ca40*/  LDL.LU.64 R14, [R1+0xf50] ;  /* 0x000f5000010e7983 */ /* 0x000ea80000300a00 */
[----:B0-----:R-:W2:Y:S01]  /*1ca50*/  LDL.LU.64 R12, [R1+0xf48] ;  /* 0x000f4800010c7983 */ /* 0x001ea20000300a00 */
[C---:B-1----:R-:W-:Y:S08]  /*1ca60*/  HMMA.16816.F32.BF16 R8, R16.reuse, R20, R8 ;  /* 0x000000141008723c */ /* 0x042ff00000041808 */
[----:B--2---:R-:W-:Y:S01]  /*1ca70*/  HMMA.16816.F32.BF16 R12, R16, R24, R12 ;  /* 0x00000018100c723c */ /* 0x004fe2000004180c */
[----:B----4-:R-:W0:Y:S11]  /*1ca80*/  LDSM.16.MT88.4 R16, [R3+0x9800] ;  /* 0x009800000310783b */ /* 0x010e360000004200 */
[----:B------:R-:W-:Y:S11]  /*1ca90*/  @!UPT UIADD3 URZ, URZ, URZ, URZ ;  /* 0x0000003f3f3ff290 */ /* 0x000ff6000fffe03f */
[----:B------:R-:W-:Y:S01]  /*1caa0*/  STL.64 [R1+0xc0], R12 ;  /* 0x0000c00c01007387 */ /* 0x000fe20000100a00 */
[----:B------:R1:W-:Y:S03]  /*1cab0*/  STL.64 [R1+0xc8], R14 ;  /* 0x0000c80e01007387 */ /* 0x0003e60000100a00 */
[----:B-1----:R-:W2:Y:S01]  /*1cac0*/  LDL.LU.64 R14, [R1+0xf40] ;  /* 0x000f4000010e7983 */ /* 0x002ea20000300a00 */
[----:B------:R-:W2:Y:S02]  /*1cad0*/  LDL.LU.64 R12, [R1+0xf38] ;  /* 0x000f3800010c7983 */ /* 0x000ea40000300a00 */
[----:B------:R-:W-:Y:S02]  /*1cae0*/  STL.64 [R1+0xf20], R26 ;  /* 0x000f201a01007387 */ /* 0x000fe40000100a00 */
[----:B------:R-:W-:Y:S01]  /*1caf0*/  STL.64 [R1+0xf18], R24 ;  /* 0x000f181801007387 */ /* 0x000fe20000100a00 */
[----:B------:R-:W-:Y:S01]  /*1cb00*/  STL.64 [R1+0xf10], R22 ;  /* 0x000f101601007387 */ /* 0x000fe20000100a00 */
[----:B------:R-:W-:Y:S02]  /*1cb10*/  STL.64 [R1+0xf08], R20 ;  /* 0x000f081401007387 */ /* 0x000fe40000100a00 */
[----:B------:R1:W-:Y:S02]  /*1cb20*/  STL.64 [R1+0x70], R8 ;  /* 0x0000700801007387 */ /* 0x0003e40000100a00 */
[----:B------:R3:W-:Y:S01]  /*1cb30*/  STL.64 [R1+0x78], R10 ;  /* 0x0000780a01007387 */ /* 0x0007e20000100a00 */
[----:B-1----:R-:W4:Y:S01]  /*1cb40*/  LDL.LU R8, [R1+0x2e0] ;  /* 0x0002e00001087983 */ /* 0x002f220000300800 */
[----:B------:R-:W4:Y:S02]  /*1cb50*/  LDL.LU R9, [R1+0x2e4] ;  /* 0x0002e40001097983 */ /* 0x000f240000300800 */
[----:B---3--:R-:W3:Y:S02]  /*1cb60*/  LDL.LU R10, [R1+0x2e8] ;  /* 0x0002e800010a7983 */ /* 0x008ee40000300800 */
[----:B------:R-:W3:Y:S02]  /*1cb70*/  LDL.LU R11, [R1+0x2ec] ;  /* 0x0002ec00010b7983 */ /* 0x000ee40000300800 */
[----:B---3--:R-:W-:Y:S01]  /*1cb80*/  STL.64 [R1+0xf30], R10 ;  /* 0x000f300a01007387 */ /* 0x008fe20000100a00 */
[----:B----4-:R1:W-:Y:S03]  /*1cb90*/  STL.64 [R1+0xf28], R8 ;  /* 0x000f280801007387 */ /* 0x0103e60000100a00 */
[----:B-1----:R-:W2:Y:S01]  /*1cba0*/  LDL.LU R8, [R1+0x310] ;  /* 0x0003100001087983 */ /* 0x002ea20000300800 */
[----:B------:R-:W2:Y:S02]  /*1cbb0*/  LDL.LU R9, [R1+0x314] ;  /* 0x0003140001097983 */ /* 0x000ea40000300800 */
[----:B------:R-:W2:Y:S02]  /*1cbc0*/  LDL.LU R10, [R1+0x318] ;  /* 0x00031800010a7983 */ /* 0x000ea40000300800 */
[----:B------:R-:W2:Y:S01]  /*1cbd0*/  LDL.LU R11, [R1+0x31c] ;  /* 0x00031c00010b7983 */ /* 0x000ea20000300800 */
[----:B------:R-:W3:Y:S01]  /*1cbe0*/  LDL.LU R24, [R1+0x300] ;  /* 0x0003000001187983 */ /* 0x000ee20000300800 */
[----:B------:R-:W3:Y:S02]  /*1cbf0*/  LDL.LU R25, [R1+0x304] ;  /* 0x0003040001197983 */ /* 0x000ee40000300800 */
[----:B------:R-:W3:Y:S02]  /*1cc00*/  LDL.LU R26, [R1+0x308] ;  /* 0x00030800011a7983 */ /* 0x000ee40000300800 */
[----:B------:R-:W3:Y:S01]  /*1cc10*/  LDL.LU R27, [R1+0x30c] ;  /* 0x00030c00011b7983 */ /* 0x000ee20000300800 */
[----:B------:R-:W4:Y:S01]  /*1cc20*/  LDL.LU R20, [R1+0x2f0] ;  /* 0x0002f00001147983 */ /* 0x000f220000300800 */
[----:B------:R-:W4:Y:S02]  /*1cc30*/  LDL.LU R21, [R1+0x2f4] ;  /* 0x0002f40001157983 */ /* 0x000f240000300800 */
[----:B------:R-:W4:Y:S02]  /*1cc40*/  LDL.LU R22, [R1+0x2f8] ;  /* 0x0002f80001167983 */ /* 0x000f240000300800 */
[----:B------:R-:W4:Y:S01]  /*1cc50*/  LDL.LU R23, [R1+0x2fc] ;  /* 0x0002fc0001177983 */ /* 0x000f220000300800 */
[----:B0-----:R-:W-:Y:S01]  /*1cc60*/  STL.64 [R1+0xe88], R18 ;  /* 0x000e881201007387 */ /* 0x001fe20000100a00 */
[----:B------:R0:W-:Y:S02]  /*1cc70*/  STL.64 [R1+0xe80], R16 ;  /* 0x000e801001007387 */ /* 0x0001e40000100a00 */
[----:B0-----:R-:W-:-:S02]  /*1cc80*/  IMAD.MOV.U32 R16, RZ, RZ, R2 ;  /* 0x000000ffff107224 */ /* 0x001fc400078e0002 */
[----:B------:R-:W-:Y:S02]  /*1cc90*/  IMAD.MOV.U32 R17, RZ, RZ, R0 ;  /* 0x000000ffff117224 */ /* 0x000fe400078e0000 */
[----:B------:R-:W-:Y:S02]  /*1cca0*/  IMAD.MOV.U32 R2, RZ, RZ, R4 ;  /* 0x000000ffff027224 */ /* 0x000fe400078e0004 */
[----:B------:R-:W-:Y:S01]  /*1ccb0*/  IMAD.MOV.U32 R0, RZ, RZ, R5 ;  /* 0x000000ffff007224 */ /* 0x000fe200078e0005 */
[C---:B--2---:R-:W-:Y:S11]  /*1ccc0*/  HMMA.16816.F32.BF16 R8, R12.reuse, R4, R8 ;  /* 0x000000040c08723c */ /* 0x044ff60000041808 */
[----:B------:R-:W-:Y:S11]  /*1ccd0*/  @!UPT UIADD3 URZ, URZ, URZ, URZ ;  /* 0x0000003f3f3ff290 */ /* 0x000ff6000fffe03f */
[----:B------:R-:W-:Y:S01]  /*1cce0*/  @!UPT UIADD3 URZ, URZ, URZ, URZ ;  /* 0x0000003f3f3ff290 */ /* 0x000fe2000fffe03f */
[----:B------:R-:W-:Y:S01]  /*1ccf0*/  STL.64 [R1+0x150], R8 ;  /* 0x0001500801007387 */ /* 0x000fe20000100a00 */
[----:B------:R0:W-:Y:S03]  /*1cd00*/  STL.64 [R1+0x158], R10 ;  /* 0x0001580a01007387 */ /* 0x0001e60000100a00 */
[----:B0-----:R-:W2:Y:S01]  /*1cd10*/  LDL.LU.64 R10, [R1+0xf30] ;  /* 0x000f3000010a7983 */ /* 0x001ea20000300a00 */
[----:B------:R-:W2:Y:S02]  /*1cd20*/  LDL.LU.64 R8, [R1+0xf28] ;  /* 0x000f280001087983 */ /* 0x000ea40000300a00 */
[----:B------:R-:W2:Y:S02]  /*1cd30*/  LDL.LU R4, [R1+0x2b0] ;  /* 0x0002b00001047983 */ /* 0x000ea40000300800 */
[----:B------:R-:W2:Y:S01]  /*1cd40*/  LDL.LU R5, [R1+0x2b4] ;  /* 0x0002b40001057983 */ /* 0x000ea20000300800 */
[----:B------:R-:W2:Y:S01]  /*1cd50*/  LDL.LU R6, [R1+0x2b8] ;  /* 0x0002b80001067983 */ /* 0x000ea20000300800 */
[----:B------:R-:W2:Y:S03]  /*1cd60*/  LDL.LU R7, [R1+0x2bc] ;  /* 0x0002bc0001077983 */ /* 0x000ea60000300800 */
[----:B--2---:R-:W-:Y:S01]  /*1cd70*/  STL.64 [R1+0xed0], R6 ;  /* 0x000ed00601007387 */ /* 0x004fe20000100a00 */
[----:B------:R0:W-:Y:S03]  /*1cd80*/  STL.64 [R1+0xec8], R4 ;  /* 0x000ec80401007387 */ /* 0x0001e60000100a00 */
[----:B0-----:R-:W2:Y:S01]  /*1cd90*/  LDL.LU R4, [R1+0xf0] ;  /* 0x0000f00001047983 */ /* 0x001ea20000300800 */
[----:B------:R-:W2:Y:S02]  /*1cda0*/  LDL.LU R5, [R1+0xf4] ;  /* 0x0000f40001057983 */ /* 0x000ea40000300800 */
[----:B------:R-:W2:Y:S02]  /*1cdb0*/  LDL.LU R6, [R1+0xf8] ;  /* 0x0000f80001067983 */ /* 0x000ea40000300800 */
[----:B------:R-:W2:Y:S01]  /*1cdc0*/  LDL.LU R7, [R1+0xfc] ;  /* 0x0000fc0001077983 */ /* 0x000ea20000300800 */
[C---:B---3--:R-:W-:Y:S01]  /*1cdd0*/  HMMA.16816.F32.BF16 R24, R12.reuse, R16, R24 ;  /* 0x000000100c18723c */ /* 0x048fe20000041818 */
[----:B--2---:R-:W-:Y:S01]  /*1cde0*/  STL.64 [R1+0xee0], R6 ;  /* 0x000ee00601007387 */ /* 0x004fe20000100a00 */
[----:B------:R0:W-:Y:S03]  /*1cdf0*/  STL.64 [R1+0xed8], R4 ;  /* 0x000ed80401007387 */ /* 0x0001e60000100a00 */
[----:B0-----:R-:W2:Y:S01]  /*1ce00*/  LDL.LU R4, [R1+0x100] ;  /* 0x0001000001047983 */ /* 0x001ea20000300800 */
[----:B------:R-:W2:Y:S02]  /*1ce10*/  LDL.LU R5, [R1+0x104] ;  /* 0x0001040001057983 */ /* 0x000ea40000300800 */
[----:B------:R-:W3:Y:S02]  /*1ce20*/  LDL.LU R6, [R1+0x108] ;  /* 0x0001080001067983 */ /* 0x000ee40000300800 */
[----:B------:R-:W3:Y:S02]  /*1ce30*/  LDL.LU R7, [R1+0x10c] ;  /* 0x00010c0001077983 */ /* 0x000ee40000300800 */
[----:B---3--:R-:W-:Y:S01]  /*1ce40*/  STL.64 [R1+0xef0], R6 ;  /* 0x000ef00601007387 */ /* 0x008fe20000100a00 */
[----:B--2---:R0:W-:Y:S03]  /*1ce50*/  STL.64 [R1+0xee8], R4 ;  /* 0x000ee80401007387 */ /* 0x0041e60000100a00 */
[----:B0-----:R-:W2:Y:S01]  /*1ce60*/  LDL.LU R4, [R1+0x110] ;  /* 0x0001100001047983 */ /* 0x001ea20000300800 */
[----:B------:R-:W2:Y:S02]  /*1ce70*/  LDL.LU R5, [R1+0x114] ;  /* 0x0001140001057983 */ /* 0x000ea40000300800 */
[----:B------:R-:W2:Y:S02]  /*1ce80*/  LDL.LU R6, [R1+0x118] ;  /* 0x0001180001067983 */ /* 0x000ea40000300800 */
[----:B------:R-:W2:Y:S02]  /*1ce90*/  LDL.LU R7, [R1+0x11c] ;  /* 0x00011c0001077983 */ /* 0x000ea40000300800 */
[----:B------:R-:W-:Y:S01]  /*1cea0*/  STL.64 [R1+0x140], R24 ;  /* 0x0001401801007387 */ /* 0x000fe20000100a00 */
[----:B------:R0:W-:Y:S03]  /*1ceb0*/  STL.64 [R1+0x148], R26 ;  /* 0x0001481a01007387 */ /* 0x0001e60000100a00 */
[----:B0-----:R-:W3:Y:S01]  /*1cec0*/  LDL.LU.64 R26, [R1+0xf20] ;  /* 0x000f2000011a7983 */ /* 0x001ee20000300a00 */
[----:B------:R-:W4:Y:S02]  /*1ced0*/  LDL.LU.64 R24, [R1+0xf18] ;  /* 0x000f180001187983 */ /* 0x000f240000300a00 */
[C---:B----4-:R-:W-:Y:S11]  /*1cee0*/  HMMA.16816.F32.BF16 R20, R12.reuse, R24, R20 ;  /* 0x000000180c14723c */ /* 0x050ff60000041814 */
[----:B------:R-:W-:Y:S11]  /*1cef0*/  @!UPT UIADD3 URZ, URZ, URZ, URZ ;  /* 0x0000003f3f3ff290 */ /* 0x000ff6000fffe03f */
[----:B------:R-:W-:Y:S01]  /*1cf00*/  @!UPT UIADD3 URZ, URZ, URZ, URZ ;  /* 0x0000003f3f3ff290 */ /* 0x000fe2000fffe03f */
[----:B------:R-:W-:Y:S01]  /*1cf10*/  STL.64 [R1+0x130], R20 ;  /* 0x0001301401007387 */ /* 0x000fe20000100a00 */
[----:B------:R0:W-:Y:S03]  /*1cf20*/  STL.64 [R1+0x138], R22 ;  /* 0x0001381601007387 */ /* 0x0001e60000100a00 */
[----:B0-----:R-:W4:Y:S01]  /*1cf30*/  LDL.LU.64 R22, [R1+0xf10] ;  /* 0x000f100001167983 */ /* 0x001f220000300a00 */
[----:B------:R-:W2:Y:S02]  /*1cf40*/  LDL.LU.64 R20, [R1+0xf08] ;  /* 0x000f080001147983 */ /* 0x000ea40000300a00 */
[----:B--2---:R-:W-:Y:S11]  /*1cf50*/  HMMA.16816.F32.BF16 R8, R12, R20, R8 ;  /* 0x000000140c08723c */ /* 0x004ff60000041808 */
[----:B------:R-:W-:Y:S11]  /*1cf60*/  @!UPT UIADD3 URZ, URZ, URZ, URZ ;  /* 0x0000003f3f3ff290 */ /* 0x000ff6000fffe03f */
[----:B------:R-:W-:Y:S02]  /*1cf70*/  @!UPT UIADD3 URZ, URZ, URZ, URZ ;  /* 0x0000003f3f3ff290 */ /* 0x000fe4000fffe03f */
[----:B------:R-:W-:Y:S02]  /*1cf80*/  IMAD.MOV.U32 R14, RZ, RZ, R9 ;  /* 0x000000ffff0e7224 */ /* 0x000fe400078e0009 */
[----:B------:R-:W-:Y:S02]  /*1cf90*/  IMAD.MOV.U32 R13, RZ, RZ, R10 ;  /* 0x000000ffff0d7224 */ /* 0x000fe400078e000a */
[----:B------:R-:W-:Y:S01]  /*1cfa0*/  IMAD.MOV.U32 R12, RZ, RZ, R11 ;  /* 0x000000ffff0c7224 */ /* 0x000fe200078e000b */
[----:B------:R0:W-:Y:S01]  /*1cfb0*/  STL [R1+0x120], R8 ;  /* 0x0001200801007387 */ /* 0x0001e20000100800 */
[----:B------:R-:W2:Y:S03]  /*1cfc0*/  LDL.LU.64 R10, [R1+0xf00] ;  /* 0x000f0000010a7983 */ /* 0x000ea60000300a00 */
[----:B0-----:R-:W2:Y:S01]  /*1cfd0*/  LDL.LU.64 R8, [R1+0xef8] ;  /* 0x000ef80001087983 */ /* 0x001ea20000300a00 */
[----:B------:R-:W-:Y:S02]  /*1cfe0*/  STL [R1+0xe30], R14 ;  /* 0x000e300e01007387 */ /* 0x000fe40000100800 */
        /* <DEDUP_REMOVED lines=10> */
[----:B------:R-:W2:Y:S02]  /*1d090*/  LDL.LU R15, [R1+0x28c] ;  /* 0x00028c00010f7983 */ /* 0x000ea40000300800 */
[----:B--2---:R-:W-:Y:S01]  /*1d0a0*/  STL.64 [R1+0xea8], R14 ;  /* 0x000ea80e01007387 */ /* 0x004fe20000100a00 */
[----:B------:R0:W-:Y:S02]  /*1d0b0*/  STL.64 [R1+0xea0], R12 ;  /* 0x000ea00c01007387 */ /* 0x0001e40000100a00 */
[----:B0-----:R-:W-:-:S02]  /*1d0c0*/  IMAD.MOV.U32 R12, RZ, RZ, R2 ;  /* 0x000000ffff0c7224 */ /* 0x001fc400078e0002 */
[----:B------:R-:W-:-:S07]  /*1d0d0*/  IMAD.MOV.U32 R13, RZ, RZ, R0 ;  /* 0x000000ffff0d7224 */ /* 0x000fce00078e0000 */
[C---:B------:R-:W-:Y:S11]  /*1d0e0*/  HMMA.16816.F32.BF16 R4, R8.reuse, R12, R4 ;  /* 0x0000000c0804723c */ /* 0x040ff60000041804 */
[----:B------:R-:W-:Y:S11]  /*1d0f0*/  @!UPT UIADD3 URZ, URZ, URZ, URZ ;  /* 0x0000003f3f3ff290 */ /* 0x000ff6000fffe03f */
[----:B------:R-:W-:Y:S01]  /*1d100*/  @!UPT UIADD3 URZ, URZ, URZ, URZ ;  /* 0x0000003f3f3ff290 */ /* 0x000fe2000fffe03f */
[----:B------:R-:W-:Y:S01]  /*1d110*/  STL.64 [R1+0x110], R4 ;  /* 0x0001100401007387 */ /* 0x000fe20000100a00 */
[----:B------:R0:W-:Y:S03]  /*1d120*/  STL.64 [R1+0x118], R6 ;  /* 0x0001180601007387 */ /* 0x0001e60000100a00 */
[----:B0-----:R-:W2:Y:S01]  /*1d130*/  LDL.LU.64 R6, [R1+0xef0] ;  /* 0x000ef00001067983 */ /* 0x001ea20000300a00 */
[----:B------:R-:W2:Y:S02]  /*1d140*/  LDL.LU.64 R4, [R1+0xee8] ;  /* 0x000ee80001047983 */ /* 0x000ea40000300a00 */
[C---:B--2---:R-:W-:Y:S11]  /*1d150*/  HMMA.16816.F32.BF16 R4, R8.reuse, R16, R4 ;  /* 0x000000100804723c */ /* 0x044ff60000041804 */
[----:B------:R-:W-:Y:S11]  /*1d160*/  @!UPT UIADD3 URZ, URZ, URZ, URZ ;  /* 0x0000003f3f3ff290 */ /* 0x000ff6000fffe03f */
[----:B------:R-:W-:Y:S01]  /*1d170*/  @!UPT UIADD3 URZ, URZ, URZ, URZ ;  /* 0x0000003f3f3ff290 */ /* 0x000fe2000fffe03f */
[----:B------:R-:W-:Y:S01]  /*1d180*/  STL.64 [R1+0x100], R4 ;  /* 0x0001000401007387 */ /* 0x000fe20000100a00 */
[----:B------:R0:W-:Y:S03]  /*1d190*/  STL.64 [R1+0x108], R6 ;  /* 0x0001080601007387 */ /* 0x0001e60000100a00 */
[----:B0-----:R-:W2:Y:S01]  /*1d1a0*/  LDL.LU.64 R6, [R1+0xee0] ;  /* 0x000ee00001067983 */ /* 0x001ea20000300a00 */
[----:B------:R-:W2:Y:S02]  /*1d1b0*/  LDL.LU.64 R4, [R1+0xed8] ;  /* 0x000ed80001047983 */ /* 0x000ea40000300a00 */
[----:B------:R0:W-:Y:S02]  /*1d1c0*/  STL.64 [R1+0xeb0], R16 ;  /* 0x000eb01001007387 */ /* 0x0001e40000100a00 */
[----:B0-----:R-:W3:Y:S01]  /*1d1d0*/  LDL.LU R16, [R1+0x290] ;  /* 0x0002900001107983 */ /* 0x001ee20000300800 */
[----:B------:R-:W3:Y:S02]  /*1d1e0*/  LDL.LU R17, [R1+0x294] ;  /* 0x0002940001117983 */ /* 0x000ee40000300800 */
[----:B------:R-:W3:Y:S02]  /*1d1f0*/  LDL.LU R18, [R1+0x298] ;  /* 0x0002980001127983 */ /* 0x000ee40000300800 */
[----:B------:R-:W3:Y:S01]  /*1d200*/  LDL.LU R19, [R1+0x29c] ;  /* 0x00029c0001137983 */ /* 0x000ee20000300800 */
[C---:B--2---:R-:W-:Y:S11]  /*1d210*/  HMMA.16816.F32.BF16 R4, R8.reuse, R24, R4 ;  /* 0x000000180804723c */ /* 0x044ff60000041804 */
[----:B------:R-:W-:Y:S11]  /*1d220*/  @!UPT UIADD3 URZ, URZ, URZ, URZ ;  /* 0x0000003f3f3ff290 */ /* 0x000ff6000fffe03f */
[----:B------:R-:W-:Y:S01]  /*1d230*/  @!UPT UIADD3 URZ, URZ, URZ, URZ ;  /* 0x0000003f3f3ff290 */ /* 0x000fe2000fffe03f */
[----:B------:R-:W-:Y:S01]  /*1d240*/  STL.64 [R1+0xf0], R4 ;  /* 0x0000f00401007387 */ /* 0x000fe20000100a00 */
[----:B------:R0:W-:Y:S03]  /*1d250*/  STL.64 [R1+0xf8], R6 ;  /* 0x0000f80601007387 */ /* 0x0001e60000100a00 */
[----:B0-----:R-:W2:Y:S01]  /*1d260*/  LDL.LU.64 R6, [R1+0xed0] ;  /* 0x000ed00001067983 */ /* 0x001ea20000300a00 */
[----:B------:R-:W2:Y:S02]  /*1d270*/  LDL.LU.64 R4, [R1+0xec8] ;  /* 0x000ec80001047983 */ /* 0x000ea40000300a00 */
[----:B--2---:R-:W-:Y:S01]  /*1d280*/  HMMA.16816.F32.BF16 R8, R8, R20, R4 ;  /* 0x000000140808723c */ /* 0x004fe20000041804 */
[----:B------:R-:W3:Y:S01]  /*1d290*/  LDL.LU.64 R6, [R1+0xec0] ;  /* 0x000ec00001067983 */ /* 0x000ee20000300a00 */
[----:B------:R-:W3:Y:S11]  /*1d2a0*/  LDL.LU.64 R4, [R1+0xeb8] ;  /* 0x000eb80001047983 */ /* 0x000ef60000300a00 */
[----:B------:R-:W-:Y:S10]  /*1d2b0*/  @!UPT UIADD3 URZ, URZ, URZ, URZ ;  /* 0x0000003f3f3ff290 */ /* 0x000ff4000fffe03f */
[----:B------:R0:W-:Y:S01]  /*1d2c0*/  STL.64 [R1+0xb0], R8 ;  /* 0x0000b00801007387 */ /* 0x0001e20000100a00 */
[----:B------:R1:W-:Y:S02]  /*1d2d0*/  STL [R1+0xb8], R10 ;  /* 0x0000b80a01007387 */ /* 0x0003e40000100800 */
[----:B------:R-:W-:Y:S01]  /*1d2e0*/  IMAD.MOV.U32 R28, RZ, RZ, R11 ;  /* 0x000000ffff1c7224 */ /* 0x000fe200078e000b */
[----:B0-----:R-:W2:Y:S01]  /*1d2f0*/  LDL.LU R8, [R1+0x260] ;  /* 0x0002600001087983 */ /* 0x001ea20000300800 */
[----:B------:R-:W2:Y:S02]  /*1d300*/  LDL.LU R9, [R1+0x264] ;  /* 0x0002640001097983 */ /* 0x000ea40000300800 */
[----:B-1----:R-:W2:Y:S02]  /*1d310*/  LDL.LU R10, [R1+0x268] ;  /* 0x00026800010a7983 */ /* 0x002ea40000300800 */
[----:B------:R-:W2:Y:S01]  /*1d320*/  LDL.LU R11, [R1+0x26c] ;  /* 0x00026c00010b7983 */ /* 0x000ea20000300800 */
[----:B------:R-:W-:Y:S01]  /*1d330*/  STL [R1+0xd08], R28 ;  /* 0x000d081c01007387 */ /* 0x000fe20000100800 */
[C---:B---3--:R-:W-:Y:S03]  /*1d340*/  HMMA.16816.F32.BF16 R12, R4.reuse, R12, R16 ;  /* 0x0000000c040c723c */ /* 0x048fe60000041810 */
[----:B------:R-:W3:Y:S11]  /*1d350*/  LDL.LU.64 R16, [R1+0xeb0] ;  /* 0x000eb00001107983 */ /* 0x000ef60000300a00 */
[----:B------:R-:W-:Y:S10]  /*1d360*/  @!UPT UIADD3 URZ, URZ, URZ, URZ ;  /* 0x0000003f3f3ff290 */ /* 0x000ff4000fffe03f */
[----:B------:R-:W-:Y:S02]  /*1d370*/  IMAD.MOV.U32 R2, RZ, RZ, R14 ;  /* 0x000000ffff027224 */ /* 0x000fe400078e000e */
[----:B------:R-:W-:Y:S02]  /*1d380*/  IMAD.MOV.U32 R3, RZ, RZ, R15 ;  /* 0x000000ffff037224 */ /* 0x000fe400078e000f */
[----:B------:R-:W-:Y:S02]  /*1d390*/  IMAD.MOV.U32 R0, RZ, RZ, R12 ;  /* 0x000000ffff007224 */ /* 0x000fe400078e000c */
[----:B------:R-:W-:Y:S01]  /*1d3a0*/  IMAD.MOV.U32 R29, RZ, RZ, R13 ;  /* 0x000000ffff1d7224 */ /* 0x000fe200078e000d */
[----:B------:R-:W3:Y:S01]  /*1d3b0*/  LDL.LU.64 R14, [R1+0xea8] ;  /* 0x000ea800010e7983 */ /* 0x000ee20000300a00 */
[----:B------:R-:W3:Y:S02]  /*1d3c0*/  LDL.LU.64 R12, [R1+0xea0] ;  /* 0x000ea000010c7983 */ /* 0x000ee40000300a00 */
[----:B------:R-:W-:Y:S02]  /*1d3d0*/  STL [R1+0xd18], R3 ;  /* 0x000d180301007387 */ /* 0x000fe40000100800 */
[----:B------:R-:W-:Y:S01]  /*1d3e0*/  STL [R1+0xd14], R2 ;  /* 0x000d140201007387 */ /* 0x000fe20000100800 */
[----:B------:R0:W-:Y:S04]  /*1d3f0*/  STL [R1+0xd10], R29 ;  /* 0x000d101d01007387 */ /* 0x0001e80000100800 */
[----:B0-----:R-:W4:Y:S01]  /*1d400*/  LDL R29, [R1+0x3a0] ;  /* 0x0003a000011d7983 */ /* 0x001f220000100800 */
[----:B------:R-:W-:Y:S01]  /*1d410*/  STL [R1+0xd0c], R0 ;  /* 0x000d0c0001007387 */ /* 0x000fe20000100800 */
[C---:B--2---:R-:W-:Y:S08]  /*1d420*/  HMMA.16816.F32.BF16 R8, R4.reuse, R24, R8 ;  /* 0x000000180408723c */ /* 0x044ff00000041808 */
[----:B---3--:R-:W-:Y:S01]  /*1d430*/  HMMA.16816.F32.BF16 R16, R4, R16, R12 ;  /* 0x000000100410723c */ /* 0x008fe2000004180c */
[----:B------:R-:W2:Y:S01]  /*1d440*/  LDL.LU.64 R14, [R1+0xe98] ;  /* 0x000e9800010e7983 */ /* 0x000ea20000300a00 */
[----:B------:R-:W2:Y:S11]  /*1d450*/  LDL.LU.64 R12, [R1+0xe90] ;  /* 0x000e9000010c7983 */ /* 0x000eb60000300a00 */
[----:B------:R-:W-:Y:S03]  /*1d460*/  @!UPT UIADD3 URZ, URZ, URZ, URZ ;  /* 0x0000003f3f3ff290 */ /* 0x000fe6000fffe03f */
[----:B------:R-:W-:-:S07]  /*1d470*/  IMAD.MOV.U32 R3, RZ, RZ, R11 ;  /* 0x000000ffff037224 */ /* 0x000fce00078e000b */
[----:B------:R-:W-:Y:S01]  /*1d480*/  STL.64 [R1+0x90], R16 ;  /* 0x0000901001007387 */ /* 0x000fe20000100a00 */
[----:B------:R0:W-:Y:S03]  /*1d490*/  STL.64 [R1+0x98], R18 ;  /* 0x0000981201007387 */ /* 0x0001e60000100a00 */
[----:B0-----:R-:W3:Y:S01]  /*1d4a0*/  LDL.LU.64 R18, [R1+0xe88] ;  /* 0x000e880001127983 */ /* 0x001ee20000300a00 */
[----:B------:R-:W3:Y:S02]  /*1d4b0*/  LDL.LU.64 R16, [R1+0xe80] ;  /* 0x000e800001107983 */ /* 0x000ee40000300a00 */
[----:B------:R-:W-:Y:S02]  /*1d4c0*/  STL.64 [R1+0x80], R8 ;  /* 0x0000800801007387 */ /* 0x000fe40000100a00 */
[----:B------:R2:W-:Y:S01]  /*1d4d0*/  STL [R1+0x88], R10 ;  /* 0x0000880a01007387 */ /* 0x0005e20000100800 */
[----:B------:R-:W-:Y:S01]  /*1d4e0*/  STL.64 [R1+0xe70], R26 ;  /* 0x000e701a01007387 */ /* 0x000fe20000100a00 */
[----:B----4-:R-:W-:Y:S01]  /*1d4f0*/  STL.64 [R1+0xe78], R22 ;  /* 0x000e781601007387 */ /* 0x010fe20000100a00 */
[----:B--2---:R-:W-:Y:S02]  /*1d500*/  HMMA.16816.F32.BF16 R8, R4, R20, R12 ;  /* 0x000000140408723c */ /* 0x004fe4000004180c */
[----:B------:R-:W2:Y:S11]  /*1d510*/  LDL.LU R4, [R1+0x70] ;  /* 0x0000700001047983 */ /* 0x000eb60000300800 */
[----:B------:R-:W-:Y:S10]  /*1d520*/  @!UPT UIADD3 URZ, URZ, URZ, URZ ;  /* 0x0000003f3f3ff290 */ /* 0x000ff4000fffe03f */
[----:B------:R0:W-:Y:S01]  /*1d530*/  STL.64 [R1+0x60], R8 ;  /* 0x0000600801007387 */ /* 0x0001e20000100a00 */
[----:B------:R1:W-:Y:S02]  /*1d540*/  STL.64 [R1+0x68], R10 ;  /* 0x0000680a01007387 */ /* 0x0003e40000100a00 */
[----:B------:R-:W2:Y:S02]  /*1d550*/  LDL.LU R5, [R1+0x74] ;  /* 0x0000740001057983 */ /* 0x000ea40000300800 */
[----:B------:R-:W4:Y:S01]  /*1d560*/  LDL.LU R6, [R1+0x78] ;  /* 0x0000780001067983 */ /* 0x000f220000300800 */
[----:B------:R-:W4:Y:S04]  /*1d570*/  LDL.LU R7, [R1+0x7c] ;  /* 0x00007c0001077983 */ /* 0x000f280000300800 */
[----:B0-----:R-:W3:Y:S01]  /*1d580*/  LDL.LU R8, [R1+0x1f0] ;  /* 0x0001f00001087983 */ /* 0x001ee20000300800 */
[----:B------:R-:W3:Y:S02]  /*1d590*/  LDL.LU R9, [R1+0x1f4] ;  /* 0x0001f40001097983 */ /* 0x000ee40000300800 */
[----:B-1----:R-:W3:Y:S02]  /*1d5a0*/  LDL.LU R10, [R1+0x1f8] ;  /* 0x0001f800010a7983 */ /* 0x002ee40000300800 */
[----:B------:R-:W3:Y:S01]  /*1d5b0*/  LDL.LU R11, [R1+0x1fc] ;  /* 0x0001fc00010b7983 */ /* 0x000ee20000300800 */
[----:B------:R-:W3:Y:S01]  /*1d5c0*/  LDL.LU R24, [R1+0x240] ;  /* 0x0002400001187983 */ /* 0x000ee20000300800 */
[----:B------:R-:W3:Y:S02]  /*1d5d0*/  LDL.LU R25, [R1+0x244] ;  /* 0x0002440001197983 */ /* 0x000ee40000300800 */
[----:B------:R-:W3:Y:S02]  /*1d5e0*/  LDL.LU R26, [R1+0x248] ;  /* 0x00024800011a7983 */ /* 0x000ee40000300800 */
[----:B------:R-:W3:Y:S01]  /*1d5f0*/  LDL.LU R27, [R1+0x24c] ;  /* 0x00024c00011b7983 */ /* 0x000ee20000300800 */
[----:B------:R-:W3:Y:S04]  /*1d600*/  LDL.64 R22, [R1+0x58] ;  /* 0x0000580001167983 */ /* 0x000ee80000100a00 */
[----:B----4-:R-:W-:Y:S01]  /*1d610*/  STL.64 [R1+0xde8], R6 ;  /* 0x000de80601007387 */ /* 0x010fe20000100a00 */
[----:B--2---:R0:W-:Y:S03]  /*1d620*/  STL.64 [R1+0xde0], R4 ;  /* 0x000de00401007387 */ /* 0x0041e60000100a00 */
[----:B0-----:R-:W2:Y:S01]  /*1d630*/  LDL.LU R4, [R1+0xc0] ;  /* 0x0000c00001047983 */ /* 0x001ea20000300800 */
[----:B------:R-:W2:Y:S02]  /*1d640*/  LDL.LU R5, [R1+0xc4] ;  /* 0x0000c40001057983 */ /* 0x000ea40000300800 */
[----:B------:R-:W4:Y:S02]  /*1d650*/  LDL.LU R6, [R1+0xc8] ;  /* 0x0000c80001067983 */ /* 0x000f240000300800 */
[----:B------:R-:W4:Y:S01]  /*1d660*/  LDL.LU R7, [R1+0xcc] ;  /* 0x0000cc0001077983 */ /* 0x000f220000300800 */
[----:B------:R-:W2:Y:S04]  /*1d670*/  LDL.64 R14, [R1+0x28] ;  /* 0x00002800010e7983 */ /* 0x000ea80000100a00 */
[----:B--2---:R0:W-:Y:S01]  /*1d680*/  STL.64 [R1+0xe48], R14 ;  /* 0x000e480e01007387 */ /* 0x0041e20000100a00 */
[----:B------:R-:W2:Y:S02]  /*1d690*/  LDL.LU R12, [R1+0x190] ;  /* 0x00019000010c7983 */ /* 0x000ea40000300800 */
[----:B------:R-:W2:Y:S01]  /*1d6a0*/  LDL.LU R13, [R1+0x194] ;  /* 0x00019400010d7983 */ /* 0x000ea20000300800 */
[----:B0-----:R-:W2:Y:S01]  /*1d6b0*/  LDL.LU R14, [R1+0x198] ;  /* 0x00019800010e7983 */ /* 0x001ea20000300800 */
[----:B------:R-:W2:Y:S03]  /*1d6c0*/  LDL.LU R15, [R1+0x19c] ;  /* 0x00019c00010f7983 */ /* 0x000ea60000300800 */
[----:B--2---:R0:W-:Y:S01]  /*1d6d0*/  STL.64 [R1+0xe68], R14 ;  /* 0x000e680e01007387 */ /* 0x0041e20000100a00 */
[----:B------:R-:W-:Y:S03]  /*1d6e0*/  STL.64 [R1+0xe60], R12 ;  /* 0x000e600c01007387 */ /* 0x000fe60000100a00 */
[----:B0-----:R-:W2:Y:S01]  /*1d6f0*/  LDL.64 R14, [R1+0x48] ;  /* 0x00004800010e7983 */ /* 0x001ea20000100a00 */
[----:B----4-:R0:W-:Y:S02]  /*1d700*/  STL.64 [R1+0xdf8], R6 ;  /* 0x000df80601007387 */ /* 0x0101e40000100a00 */
[----:B------:R-:W-:Y:S01]  /*1d710*/  STL.64 [R1+0xdf0], R4 ;  /* 0x000df00401007387 */ /* 0x000fe20000100a00 */
[----:B0-----:R-:W4:Y:S04]  /*1d720*/  LDL R6, [R1+0x8] ;  /* 0x0000080001067983 */ /* 0x001f280000100800 */
[----:B------:R-:W4:Y:S04]  /*1d730*/  LDL R7, [R1+0xc] ;  /* 0x00000c0001077983 */ /* 0x000f280000100800 */
[----:B----4-:R0:W-:Y:S04]  /*1d740*/  STL.64 [R1+0xe10], R6 ;  /* 0x000e100601007387 */ /* 0x0101e80000100a00 */
[----:B0-----:R-:W4:Y:S04]  /*1d750*/  LDL R6, [R1+0x18] ;  /* 0x0000180001067983 */ /* 0x001f280000100800 */
[----:B------:R-:W4:Y:S01]  /*1d760*/  LDL R7, [R1+0x1c] ;  /* 0x00001c0001077983 */ /* 0x000f220000100800 */
[C---:B---3--:R-:W-:Y:S08]  /*1d770*/  HMMA.16816.F32.BF16 R24, R16.reuse, R22, R24 ;  /* 0x000000161018723c */ /* 0x048ff00000041818 */
[----:B--2---:R-:W-:Y:S01]  /*1d780*/  HMMA.16816.F32.BF16 R8, R16, R14, R8 ;  /* 0x0000000e1008723c */ /* 0x004fe20000041808 */
[----:B----4-:R0:W-:Y:S01]  /*1d790*/  STL.64 [R1+0xe38], R6 ;  /* 0x000e380601007387 */ /* 0x0101e20000100a00 */
[----:B------:R-:W2:Y:S02]  /*1d7a0*/  LDL.LU R4, [R1+0x160] ;  /* 0x0001600001047983 */ /* 0x000ea40000300800 */
[----:B------:R-:W2:Y:S01]  /*1d7b0*/  LDL.LU R5, [R1+0x164] ;  /* 0x0001640001057983 */ /* 0x000ea20000300800 */
[----:B0-----:R-:W3:Y:S01]  /*1d7c0*/  LDL.LU R6, [R1+0x168] ;  /* 0x0001680001067983 */ /* 0x001ee20000300800 */
[----:B------:R-:W3:Y:S02]  /*1d7d0*/  LDL.LU R7, [R1+0x16c] ;  /* 0x00016c0001077983 */ /* 0x000ee40000300800 */
[----:B------:R-:W-:-:S02]  /*1d7e0*/  IMAD.MOV.U32 R2, RZ, RZ, R22 ;  /* 0x000000ffff027224 */ /* 0x000fc400078e0016 */
[----:B------:R-:W-:Y:S01]  /*1d7f0*/  IMAD.MOV.U32 R0, RZ, RZ, R23 ;  /* 0x000000ffff007224 */ /* 0x000fe200078e0017 */
[----:B---3--:R0:W-:Y:S01]  /*1d800*/  STL.64 [R1+0xe58], R6 ;  /* 0x000e580601007387 */ /* 0x0081e20000100a00 */
[----:B--2---:R-:W-:Y:S03]  /*1d810*/  STL.64 [R1+0xe50], R4 ;  /* 0x000e500401007387 */ /* 0x004fe60000100a00 */
[----:B0-----:R-:W2:Y:S01]  /*1d820*/  LDL.64 R6, [R1+0x38] ;  /* 0x0000380001067983 */ /* 0x001ea20000100a00 */
[----:B------:R-:W3:Y:S02]  /*1d830*/  LDL.LU.64 R22, [R1+0xe78] ;  /* 0x000e780001167983 */ /* 0x000ee40000300a00 */
[----:B------:R-:W-:Y:S02]  /*1d840*/  STL.64 [R1+0x2c0], R24 ;  /* 0x0002c01801007387 */ /* 0x000fe40000100a00 */
[----:B------:R0:W-:Y:S02]  /*1d850*/  STL.64 [R1+0x2c8], R26 ;  /* 0x0002c81a01007387 */ /* 0x0001e40000100a00 */
[----:B0-----:R-:W4:Y:S01]  /*1d860*/  LDL.LU.64 R26, [R1+0xe70] ;  /* 0x000e7000011a7983 */ /* 0x001f220000300a00 */
[----:B------:R0:W-:Y:S02]  /*1d870*/  STL.64 [R1+0x2d0], R8 ;  /* 0x0002d00801007387 */ /* 0x0001e40000100a00 */
[----:B------:R2:W-:Y:S02]  /*1d880*/  STL.64 [R1+0x2d8], R10 ;  /* 0x0002d80a01007387 */ /* 0x0005e40000100a00 */
[----:B0-----:R-:W-:-:S02]  /*1d890*/  IMAD.MOV.U32 R9, RZ, RZ, R14 ;  /* 0x000000ffff097224 */ /* 0x001fc400078e000e */
[----:B------:R-:W-:Y:S02]  /*1d8a0*/  IMAD.MOV.U32 R8, RZ, RZ, R15 ;  /* 0x000000ffff087224 */ /* 0x000fe400078e000f */
[----:B------:R-:W3:Y:S01]  /*1d8b0*/  LDL.LU.64 R14, [R1+0xe68] ;  /* 0x000e6800010e7983 */ /* 0x000ee20000300a00 */
[----:B------:R-:W3:Y:S02]  /*1d8c0*/  LDL.LU.64 R12, [R1+0xe60] ;  /* 0x000e6000010c7983 */ /* 0x000ee40000300a00 */
[----:B--2---:R-:W-:Y:S02]  /*1d8d0*/  IMAD.MOV.U32 R11, RZ, RZ, R6 ;  /* 0x000000ffff0b7224 */ /* 0x004fe400078e0006 */
[----:B------:R-:W-:Y:S01]  /*1d8e0*/  IMAD.MOV.U32 R10, RZ, RZ, R7 ;  /* 0x000000ffff0a7224 */ /* 0x000fe200078e0007 */
[----:B---3--:R-:W-:Y:S01]  /*1d8f0*/  HMMA.16816.F32.BF16 R12, R16, R6, R12 ;  /* 0x00000006100c723c */ /* 0x008fe2000004180c */
[----:B------:R-:W2:Y:S01]  /*1d900*/  LDL.LU.64 R6, [R1+0xe58] ;  /* 0x000e580001067983 */ /* 0x000ea20000300a00 */
[----:B------:R-:W2:Y:S11]  /*1d910*/  LDL.LU.64 R4, [R1+0xe50] ;  /* 0x000e500001047983 */ /* 0x000eb60000300a00 */
[----:B------:R-:W-:Y:S10]  /*1d920*/  @!UPT UIADD3 URZ, URZ, URZ, URZ ;  /* 0x0000003f3f3ff290 */ /* 0x000ff4000fffe03f */
[----:B------:R-:W-:Y:S01]  /*1d930*/  STL.64 [R1+0x2e0], R12 ;  /* 0x0002e00c01007387 */ /* 0x000fe20000100a00 */
[----:B------:R0:W-:Y:S03]  /*1d940*/  STL.64 [R1+0x2e8], R14 ;  /* 0x0002e80e01007387 */ /* 0x0001e60000100a00 */
[----:B0-----:R-:W2:Y:S01]  /*1d950*/  LDL.LU.64 R14, [R1+0xe48] ;  /* 0x000e4800010e7983 */ /* 0x001ea20000300a00 */
[----:B------:R-:W-:Y:S02]  /*1d960*/  IMAD.MOV.U32 R20, RZ, RZ, R25 ;  /* 0x000000ffff147224 */ /* 0x000fe400078e0019 */
[----:B------:R-:W-:Y:S02]  /*1d970*/  IMAD.MOV.U32 R21, RZ, RZ, R13 ;  /* 0x000000ffff157224 */ /* 0x000fe400078e000d */
[----:B------:R-:W-:Y:S03]  /*1d980*/  STL.64 [R1+0xe20], R22 ;  /* 0x000e201601007387 */ /* 0x000fe60000100a00 */
[----:B------:R0:W-:Y:S04]  /*1d990*/  STL.64 [R1+0xe18], R20 ;  /* 0x000e181401007387 */ /* 0x0001e80000100a00 */
[----:B0-----:R-:W3:Y:S01]  /*1d9a0*/  LDL.LU R20, [R1+0xe0] ;  /* 0x0000e00001147983 */ /* 0x001ee20000300800 */
[----:B------:R-:W3:Y:S02]  /*1d9b0*/  LDL.LU R21, [R1+0xe4] ;  /* 0x0000e40001157983 */ /* 0x000ee40000300800 */
[----:B------:R-:W3:Y:S02]  /*1d9c0*/  LDL.LU R22, [R1+0xe8] ;  /* 0x0000e80001167983 */ /* 0x000ee40000300800 */
[----:B------:R-:W3:Y:S01]  /*1d9d0*/  LDL.LU R23, [R1+0xec] ;  /* 0x0000ec0001177983 */ /* 0x000ee20000300800 */
[----:B------:R4:W-:Y:S01]  /*1d9e0*/  STL.64 [R1+0xe08], R10 ;  /* 0x000e080a01007387 */ /* 0x0009e20000100a00 */
[----:B------:R0:W-:Y:S02]  /*1d9f0*/  STL.64 [R1+0xe00], R8 ;  /* 0x000e000801007387 */ /* 0x0001e40000100a00 */
[----:B----4-:R-:W-:Y:S01]  /*1da00*/  IMAD.MOV.U32 R10, RZ, RZ, R26 ;  /* 0x000000ffff0a7224 */ /* 0x010fe200078e001a */
[----:B0-----:R-:W4:Y:S01]  /*1da10*/  LDL.LU R8, [R1+0xd0] ;  /* 0x0000d00001087983 */ /* 0x001f220000300800 */
[----:B------:R-:W4:Y:S02]  /*1da20*/  LDL.LU R9, [R1+0xd4] ;  /* 0x0000d40001097983 */ /* 0x000f240000300800 */
[----:B------:R-:W3:Y:S02]  /*1da30*/  LDL.LU R26, [R1+0xe44] ;  /* 0x000e4400011a7983 */ /* 0x000ee40000300800 */
[----:B------:R-:W-:-:S02]  /*1da40*/  IMAD.MOV.U32 R11, RZ, RZ, R27 ;  /* 0x000000ffff0b7224 */ /* 0x000fc400078e001b */
[----:B------:R-:W3:Y:S01]  /*1da50*/  LDL.LU R27, [R1+0xe40] ;  /* 0x000e4000011b7983 */ /* 0x000ee20000300800 */
[C---:B--2---:R-:W-:Y:S11]  /*1da60*/  HMMA.16816.F32.BF16 R4, R16.reuse, R14, R4 ;  /* 0x0000000e1004723c */ /* 0x044ff60000041804 */
[----:B------:R-:W-:Y:S11]  /*1da70*/  @!UPT UIADD3 URZ, URZ, URZ, URZ ;  /* 0x0000003f3f3ff290 */ /* 0x000ff6000fffe03f */
[----:B------:R-:W-:Y:S01]  /*1da80*/  @!UPT UIADD3 URZ, URZ, URZ, URZ ;  /* 0x0000003f3f3ff290 */ /* 0x000fe2000fffe03f */
[----:B------:R-:W-:Y:S01]  /*1da90*/  STL.64 [R1+0x330], R4 ;  /* 0x0003300401007387 */ /* 0x000fe20000100a00 */
[----:B------:R0:W-:Y:S03]  /*1daa0*/  STL.64 [R1+0x338], R6 ;  /* 0x0003380601007387 */ /* 0x0001e60000100a00 */
[----:B0-----:R-:W3:Y:S01]  /*1dab0*/  LDL.LU.64 R6, [R1+0xe38] ;  /* 0x000e380001067983 */ /* 0x001ee20000300a00 */
[----:B------:R-:W-:Y:S02]  /*1dac0*/  IMAD.MOV.U32 R28, RZ, RZ, R14 ;  /* 0x000000ffff1c7224 */ /* 0x000fe400078e000e */
[----:B------:R-:W-:Y:S02]  /*1dad0*/  IMAD.MOV.U32 R25, RZ, RZ, R12 ;  /* 0x000000ffff197224 */ /* 0x000fe400078e000c */
[----:B------:R-:W2:Y:S01]  /*1dae0*/  LDL.LU R14, [R1+0xe30] ;  /* 0x000e3000010e7983 */ /* 0x000ea20000300800 */
[----:B------:R-:W2:Y:S01]  /*1daf0*/  LDL.LU.64 R12, [R1+0xe28] ;  /* 0x000e2800010c7983 */ /* 0x000ea20000300a00 */
[C---:B---3--:R-:W-:Y:S03]  /*1db00*/  HMMA.16816.F32.BF16 R4, R16.reuse, R6, R20 ;  /* 0x000000061004723c */ /* 0x048fe60000041814 */
[----:B------:R-:W3:Y:S01]  /*1db10*/  LDL.LU.64 R22, [R1+0xe20] ;  /* 0x000e200001167983 */ /* 0x000ee20000300a00 */
[----:B------:R-:W2:Y:S11]  /*1db20*/  LDL.LU.64 R20, [R1+0xe18] ;  /* 0x000e180001147983 */ /* 0x000eb60000300a00 */
[----:B------:R-:W-:Y:S08]  /*1db30*/  @!UPT UIADD3 URZ, URZ, URZ, URZ ;  /* 0x0000003f3f3ff290 */ /* 0x000ff0000fffe03f */
[----:B------:R-:W-:Y:S01]  /*1db40*/  STL.64 [R1+0x370], R4 ;  /* 0x0003700401007387 */ /* 0x000fe20000100a00 */
[----:B------:R0:W-:Y:S03]  /*1db50*/  STL.64 [R1+0x378], R6 ;  /* 0x0003780601007387 */ /* 0x0001e60000100a00 */
[----:B0-----:R-:W4:Y:S02]  /*1db60*/  LDL.LU.64 R6, [R1+0xe10] ;  /* 0x000e100001067983 */ /* 0x001f240000300a00 */
[C---:B----4-:R-:W-:Y:S02]  /*1db70*/  HMMA.16816.F32.BF16 R4, R16.reuse, R6, R8 ;  /* 0x000000061004723c */ /* 0x050fe40000041808 */
[----:B------:R-:W4:Y:S01]  /*1db80*/  LDL.LU.64 R10, [R1+0xe08] ;  /* 0x000e0800010a7983 */ /* 0x000f220000300a00 */
[----:B------:R-:W2:Y:S11]  /*1db90*/  LDL.LU.64 R8, [R1+0xe00] ;  /* 0x000e000001087983 */ /* 0x000eb60000300a00 */
[----:B------:R-:W-:Y:S09]  /*1dba0*/  @!UPT UIADD3 URZ, URZ, URZ, URZ ;  /* 0x0000003f3f3ff290 */ /* 0x000ff2000fffe03f */
        /* <DEDUP_REMOVED lines=11> */
[----:B------:R-:W-:Y:S02]  /*1dc60*/  STL.64 [R1+0xd50], R26 ;  /* 0x000d501a01007387 */ /* 0x000fe40000100a00 */
[----:B------:R-:W-:Y:S01]  /*1dc70*/  STL.64 [R1+0xd48], R24 ;  /* 0x000d481801007387 */ /* 0x000fe20000100a00 */
[----:B---3--:R-:W-:Y:S01]  /*1dc80*/  STL.64 [R1+0xd60], R22 ;  /* 0x000d601601007387 */ /* 0x008fe20000100a00 */
[----:B------:R0:W-:Y:S01]  /*1dc90*/  STL.64 [R1+0xd58], R20 ;  /* 0x000d581401007387 */ /* 0x0001e20000100a00 */
[----:B--2---:R-:W-:Y:S11]  /*1dca0*/  HMMA.16816.F32.BF16 R4, R16, R22, R4 ;  /* 0x000000161004723c */ /* 0x004ff60000041804 */
[----:B------:R-:W-:Y:S11]  /*1dcb0*/  @!UPT UIADD3 URZ, URZ, URZ, URZ ;  /* 0x0000003f3f3ff290 */ /* 0x000ff6000fffe03f */
[----:B------:R-:W-:Y:S01]  /*1dcc0*/  @!UPT UIADD3 URZ, URZ, URZ, URZ ;  /* 0x0000003f3f3ff290 */ /* 0x000fe2000fffe03f */
[----:B------:R-:W-:Y:S01]  /*1dcd0*/  STL.64 [R1+0x340], R4 ;  /* 0x0003400401007387 */ /* 0x000fe20000100a00 */
[----:B------:R-:W-:Y:S02]  /*1dce0*/  STL.64 [R1+0x348], R6 ;  /* 0x0003480601007387 */ /* 0x000fe40000100a00 */
[----:B0-----:R-:W2:Y:S02]  /*1dcf0*/  LDL.LU R20, [R1+0x140] ;  /* 0x0001400001147983 */ /* 0x001ea40000300800 */
[----:B------:R-:W2:Y:S01]  /*1dd00*/  LDL.LU R21, [R1+0x144] ;  /* 0x0001440001157983 */ /* 0x000ea20000300800 */
[----:B------:R-:W3:Y:S01]  /*1dd10*/  LDL.LU R22, [R1+0x148] ;  /* 0x0001480001167983 */ /* 0x000ee20000300800 */
[----:B------:R-:W3:Y:S03]  /*1dd20*/  LDL.LU R23, [R1+0x14c] ;  /* 0x00014c0001177983 */ /* 0x000ee60000300800 */
[----:B------:R-:W-:Y:S04]  /*1dd30*/  LDSM.16.MT88.4 R4, [R29+0x9800] ;  /* 0x009800001d04783b */ /* 0x000fe80000004200 */
[----:B---3--:R0:W-:Y:S01]  /*1dd40*/  STL.64 [R1+0xd70], R22 ;  /* 0x000d701601007387 */ /* 0x0081e20000100a00 */
[----:B--2---:R-:W-:Y:S03]  /*1dd50*/  STL.64 [R1+0xd68], R20 ;  /* 0x000d681401007387 */ /* 0x004fe60000100a00 */
[----:B0-----:R-:W2:Y:S04]  /*1dd60*/  LDL.LU.64 R22, [R1+0x18] ;  /* 0x0000180001167983 */ /* 0x001ea80000300a00 */
[----:B--2---:R0:W-:Y:S02]  /*1dd70*/  STL.64 [R1+0xd80], R22 ;  /* 0x000d801601007387 */ /* 0x0041e40000100a00 */
[----:B0-----:R-:W-:-:S02]  /*1dd80*/  IMAD.MOV.U32 R22, RZ, RZ, R28 ;  /* 0x000000ffff167224 */ /* 0x001fc400078e001c */
[----:B------:R-:W-:-:S05]  /*1dd90*/  IMAD.MOV.U32 R23, RZ, RZ, R15 ;  /* 0x000000ffff177224 */ /* 0x000fca00078e000f */
[----:B------:R-:W-:Y:S01]  /*1dda0*/  STL.64 [R1+0xd98], R22 ;  /* 0x000d981601007387 */ /* 0x000fe20000100a00 */
[----:B------:R-:W2:Y:S03]  /*1ddb0*/  LDL.LU.64 R26, [R1+0x8] ;  /* 0x00000800011a7983 */ /* 0x000ea60000300a00 */
[----:B--2---:R0:W-:Y:S01]  /*1ddc0*/  STL.64 [R1+0xd78], R26 ;  /* 0x000d781a01007387 */ /* 0x0041e20000100a00 */
[----:B------:R-:W2:Y:S02]  /*1ddd0*/  LDL.LU R24, [R1+0x150] ;  /* 0x0001500001187983 */ /* 0x000ea40000300800 */
[----:B------:R-:W2:Y:S01]  /*1dde0*/  LDL.LU R25, [R1+0x154] ;  /* 0x0001540001197983 */ /* 0x000ea20000300800 */
[----:B0-----:R-:W3:Y:S01]  /*1ddf0*/  LDL.LU R26, [R1+0x158] ;  /* 0x00015800011a7983 */ /* 0x001ee20000300800 */
[----:B------:R-:W3:Y:S02]  /*1de00*/  LDL.LU R27, [R1+0x15c] ;  /* 0x00015c00011b7983 */ /* 0x000ee40000300800 */
[----:B----4-:R-:W-:-:S02]  /*1de10*/  IMAD.MOV.U32 R22, RZ, RZ, R11 ;  /* 0x000000ffff167224 */ /* 0x010fc400078e000b */
[----:B------:R-:W-:Y:S01]  /*1de20*/  IMAD.MOV.U32 R23, RZ, RZ, R10 ;  /* 0x000000ffff177224 */ /* 0x000fe200078e000a */
[----:B------:R-:W4:Y:S04]  /*1de30*/  LDL R11, [R1+0x39c] ;  /* 0x00039c00010b7983 */ /* 0x000f280000100800 */
[----:B------:R-:W-:Y:S04]  /*1de40*/  STL.64 [R1+0xdb0], R22 ;  /* 0x000db01601007387 */ /* 0x000fe80000100a00 */
[----:B---3--:R-:W-:Y:S01]  /*1de50*/  STL.64 [R1+0xd90], R26 ;  /* 0x000d901a01007387 */ /* 0x008fe20000100a00 */
[----:B--2---:R0:W-:Y:S03]  /*1de60*/  STL.64 [R1+0xd88], R24 ;  /* 0x000d881801007387 */ /* 0x0041e60000100a00 */
[----:B0-----:R-:W2:Y:S01]  /*1de70*/  LDL.LU R24, [R1+0x1b0] ;  /* 0x0001b00001187983 */ /* 0x001ea20000300800 */
[----:B------:R-:W2:Y:S02]  /*1de80*/  LDL.LU R25, [R1+0x1b4] ;  /* 0x0001b40001197983 */ /* 0x000ea40000300800 */
[----:B------:R-:W3:Y:S02]  /*1de90*/  LDL.LU R26, [R1+0x1b8] ;  /* 0x0001b800011a7983 */ /* 0x000ee40000300800 */
[----:B------:R-:W3:Y:S02]  /*1dea0*/  LDL.LU R27, [R1+0x1bc] ;  /* 0x0001bc00011b7983 */ /* 0x000ee40000300800 */
[----:B------:R-:W-:-:S02]  /*1deb0*/  IMAD.MOV.U32 R22, RZ, RZ, R9 ;  /* 0x000000ffff167224 */ /* 0x000fc400078e0009 */
[----:B------:R-:W-:Y:S01]  /*1dec0*/  IMAD.MOV.U32 R23, RZ, RZ, R8 ;  /* 0x000000ffff177224 */ /* 0x000fe200078e0008 */
[----:B------:R-:W2:Y:S04]  /*1ded0*/  LDL R15, [R1+0x398] ;  /* 0x00039800010f7983 */ /* 0x000ea80000100800 */
[----:B----4-:R-:W0:Y:S04]  /*1dee0*/  LDSM.16.MT88.4 R8, [R11+0x9800] ;  /* 0x009800000b08783b */ /* 0x010e280000004200 */
[----:B------:R-:W-:Y:S04]  /*1def0*/  STL.64 [R1+0xdc8], R22 ;  /* 0x000dc81601007387 */ /* 0x000fe80000100a00 */
[----:B---3--:R-:W-:Y:S01]  /*1df00*/  STL.64 [R1+0xda8], R26 ;  /* 0x000da81a01007387 */ /* 0x008fe20000100a00 */
[----:B--2---:R1:W-:Y:S03]  /*1df10*/  STL.64 [R1+0xda0], R24 ;  /* 0x000da01801007387 */ /* 0x0043e60000100a00 */
[----:B-1----:R-:W2:Y:S01]  /*1df20*/  LDL.LU R24, [R1+0x1e0] ;  /* 0x0001e00001187983 */ /* 0x002ea20000300800 */
[----:B------:R-:W2:Y:S02]  /*1df30*/  LDL.LU R25, [R1+0x1e4] ;  /* 0x0001e40001197983 */ /* 0x000ea40000300800 */
[----:B------:R-:W3:Y:S02]  /*1df40*/  LDL.LU R26, [R1+0x1e8] ;  /* 0x0001e800011a7983 */ /* 0x000ee40000300800 */
[----:B------:R-:W3:Y:S02]  /*1df50*/  LDL.LU R27, [R1+0x1ec] ;  /* 0x0001ec00011b7983 */ /* 0x000ee40000300800 */
        /* <DEDUP_REMOVED lines=16> */
[----:B0-----:R0:W-:Y:S01]  /*1e060*/  STL.64 [R1+0xd40], R10 ;  /* 0x000d400a01007387 */ /* 0x0011e20000100a00 */
[----:B------:R1:W-:Y:S02]  /*1e070*/  STL.64 [R1+0xd38], R8 ;  /* 0x000d380801007387 */ /* 0x0003e40000100a00 */
[----:B0-----:R-:W-:-:S02]  /*1e080*/  IMAD.MOV.U32 R10, RZ, RZ, R13 ;  /* 0x000000ffff0a7224 */ /* 0x001fc400078e000d */
[----:B-1----:R-:W-:Y:S02]  /*1e090*/  IMAD.MOV.U32 R9, RZ, RZ, R14 ;  /* 0x000000ffff097224 */ /* 0x002fe400078e000e */
[----:B------:R-:W-:Y:S01]  /*1e0a0*/  IMAD.MOV.U32 R11, RZ, RZ, R12 ;  /* 0x000000ffff0b7224 */ /* 0x000fe200078e000c */
[----:B------:R-:W4:Y:S04]  /*1e0b0*/  LDL.LU R8, [R1+0x120] ;  /* 0x0001200001087983 */ /* 0x000f280000300800 */
[----:B------:R-:W0:Y:S04]  /*1e0c0*/  LDSM.16.MT88.4 R12, [R15+0x9800] ;  /* 0x009800000f0c783b */ /* 0x000e280000004200 */
[----:B0-----:R-:W-:Y:S01]  /*1e0d0*/  STL.64 [R1+0xc50], R14 ;  /* 0x000c500e01007387 */ /* 0x001fe20000100a00 */
[----:B------:R0:W-:Y:S03]  /*1e0e0*/  STL.64 [R1+0xc48], R12 ;  /* 0x000c480c01007387 */ /* 0x0001e60000100a00 */
[----:B0-----:R-:W3:Y:S01]  /*1e0f0*/  LDL.LU R12, [R1+0x200] ;  /* 0x00020000010c7983 */ /* 0x001ee20000300800 */
[----:B------:R-:W3:Y:S02]  /*1e100*/  LDL.LU R13, [R1+0x204] ;  /* 0x00020400010d7983 */ /* 0x000ee40000300800 */
[----:B------:R-:W3:Y:S02]  /*1e110*/  LDL.LU R14, [R1+0x208] ;  /* 0x00020800010e7983 */ /* 0x000ee40000300800 */
[----:B------:R-:W3:Y:S02]  /*1e120*/  LDL.LU R15, [R1+0x20c] ;  /* 0x00020c00010f7983 */ /* 0x000ee40000300800 */
[----:B------:R-:W-:-:S02]  /*1e130*/  IMAD.MOV.U32 R22, RZ, RZ, R2 ;  /* 0x000000ffff167224 */ /* 0x000fc400078e0002 */
[----:B------:R-:W-:-:S07]  /*1e140*/  IMAD.MOV.U32 R23, RZ, RZ, R0 ;  /* 0x000000ffff177224 */ /* 0x000fce00078e0000 */
[C---:B--2---:R-:W-:Y:S01]  /*1e150*/  HMMA.16816.F32.BF16 R20, R4.reuse, R22, R24 ;  /* 0x000000160414723c */ /* 0x044fe20000041818 */
[----:B---3--:R-:W-:Y:S01]  /*1e160*/  STL.64 [R1+0xd28], R14 ;  /* 0x000d280e01007387 */ /* 0x008fe20000100a00 */
[----:B------:R0:W-:Y:S03]  /*1e170*/  STL.64 [R1+0xd20], R12 ;  /* 0x000d200c01007387 */ /* 0x0001e60000100a00 */
[----:B0-----:R-:W2:Y:S01]  /*1e180*/  LDL.LU R12, [R1+0x250] ;  /* 0x00025000010c7983 */ /* 0x001ea20000300800 */
[----:B------:R-:W2:Y:S02]  /*1e190*/  LDL.LU R13, [R1+0x254] ;  /* 0x00025400010d7983 */ /* 0x000ea40000300800 */
[----:B------:R-:W2:Y:S02]  /*1e1a0*/  LDL.LU R14, [R1+0x258] ;  /* 0x00025800010e7983 */ /* 0x000ea40000300800 */
[----:B------:R-:W2:Y:S01]  /*1e1b0*/  LDL.LU R15, [R1+0x25c] ;  /* 0x00025c00010f7983 */ /* 0x000ea20000300800 */
[----:B------:R-:W3:Y:S01]  /*1e1c0*/  LDL.LU.64 R26, [R1+0xdd8] ;  /* 0x000dd800011a7983 */ /* 0x000ee20000300a00 */
[----:B------:R-:W3:Y:S11]  /*1e1d0*/  LDL.LU.64 R24, [R1+0xdd0] ;  /* 0x000dd00001187983 */ /* 0x000ef60000300a00 */
[----:B------:R-:W-:Y:S02]  /*1e1e0*/  STL.64 [R1+0x160], R20 ;  /* 0x0001601401007387 */ /* 0x000fe40000100a00 */
[----:B------:R0:W-:Y:S02]  /*1e1f0*/  STL.64 [R1+0x168], R22 ;  /* 0x0001681601007387 */ /* 0x0001e40000100a00 */
[----:B0-----:R-:W3:Y:S02]  /*1e200*/  LDL.LU.64 R22, [R1+0xdc8] ;  /* 0x000dc80001167983 */ /* 0x001ee40000300a00 */
[C---:B---3--:R-:W-:Y:S02]  /*1e210*/  HMMA.16816.F32.BF16 R20, R4.reuse, R22, R24 ;  /* 0x000000160414723c */ /* 0x048fe40000041818 */
[----:B------:R-:W3:Y:S01]  /*1e220*/  LDL.LU.64 R26, [R1+0xdc0] ;  /* 0x000dc000011a7983 */ /* 0x000ee20000300a00 */
[----:B------:R-:W3:Y:S11]  /*1e230*/  LDL.LU.64 R24, [R1+0xdb8] ;  /* 0x000db80001187983 */ /* 0x000ef60000300a00 */
[----:B------:R-:W-:Y:S09]  /*1e240*/  @!UPT UIADD3 URZ, URZ, URZ, URZ ;  /* 0x0000003f3f3ff290 */ /* 0x000ff2000fffe03f */
[----:B------:R-:W-:Y:S01]  /*1e250*/  STL.64 [R1+0x240], R20 ;  /* 0x0002401401007387 */ /* 0x000fe20000100a00 */
[----:B------:R0:W-:Y:S03]  /*1e260*/  STL.64 [R1+0x248], R22 ;  /* 0x0002481601007387 */ /* 0x0001e60000100a00 */
        /* <DEDUP_REMOVED lines=15> */
[C---:B---3--:R-:W-:Y:S01]  /*1e360*/  HMMA.16816.F32.BF16 R24, R4.reuse, R22, R24 ;  /* 0x000000160418723c */ /* 0x048fe20000041818 */
[----:B------:R-:W-:Y:S02]  /*1e370*/  IMAD.MOV.U32 R0, RZ, RZ, R22 ;  /* 0x000000ffff007224 */ /* 0x000fe400078e0016 */
[----:B------:R-:W-:Y:S11]  /*1e380*/  IMAD.MOV.U32 R28, RZ, RZ, R23 ;  /* 0x000000ffff1c7224 */ /* 0x000ff600078e0017 */
[----:B------:R-:W-:Y:S09]  /*1e390*/  @!UPT UIADD3 URZ, URZ, URZ, URZ ;  /* 0x0000003f3f3ff290 */ /* 0x000ff2000fffe03f */
[----:B------:R-:W-:Y:S01]  /*1e3a0*/  STL.64 [R1+0x320], R24 ;  /* 0x0003201801007387 */ /* 0x000fe20000100a00 */
[----:B------:R0:W-:Y:S03]  /*1e3b0*/  STL.64 [R1+0x328], R26 ;  /* 0x0003281a01007387 */ /* 0x0001e60000100a00 */
[----:B0-----:R-:W3:Y:S01]  /*1e3c0*/  LDL.LU.64 R26, [R1+0xd78] ;  /* 0x000d7800011a7983 */ /* 0x001ee20000300a00 */
[----:B------:R-:W3:Y:S02]  /*1e3d0*/  LDL.LU.64 R22, [R1+0xd70] ;  /* 0x000d700001167983 */ /* 0x000ee40000300a00 */
[----:B------:R-:W3:Y:S02]  /*1e3e0*/  LDL.LU.64 R20, [R1+0xd68] ;  /* 0x000d680001147983 */ /* 0x000ee40000300a00 */
[----:B---3--:R-:W-:Y:S01]  /*1e3f0*/  HMMA.16816.F32.BF16 R20, R4, R26, R20 ;  /* 0x0000001a0414723c */ /* 0x008fe20000041814 */
[----:B------:R-:W-:-:S02]  /*1e400*/  IMAD.MOV.U32 R2, RZ, RZ, R26 ;  /* 0x000000ffff027224 */ /* 0x000fc400078e001a */
[----:B------:R-:W-:Y:S11]  /*1e410*/  IMAD.MOV.U32 R29, RZ, RZ, R27 ;  /* 0x000000ffff1d7224 */ /* 0x000ff600078e001b */
[----:B------:R-:W-:Y:S09]  /*1e420*/  @!UPT UIADD3 URZ, URZ, URZ, URZ ;  /* 0x0000003f3f3ff290 */ /* 0x000ff2000fffe03f */
[----:B------:R-:W-:Y:S01]  /*1e430*/  STL.64 [R1+0x310], R20 ;  /* 0x0003101401007387 */ /* 0x000fe20000100a00 */
[----:B------:R0:W-:Y:S03]  /*1e440*/  STL.64 [R1+0x318], R22 ;  /* 0x0003181601007387 */ /* 0x0001e60000100a00 */
[----:B0-----:R-:W4:Y:S01]  /*1e450*/  LDL.LU.64 R22, [R1+0xd60] ;  /* 0x000d600001167983 */ /* 0x001f220000300a00 */
[----:B------:R-:W3:Y:S02]  /*1e460*/  LDL.LU.64 R20, [R1+0xd58] ;  /* 0x000d580001147983 */ /* 0x000ee40000300a00 */
[----:B------:R-:W2:Y:S02]  /*1e470*/  LDL.LU.64 R26, [R1+0xd50] ;  /* 0x000d5000011a7983 */ /* 0x000ea40000300a00 */
[----:B------:R-:W3:Y:S01]  /*1e480*/  LDL.LU.64 R24, [R1+0xd48] ;  /* 0x000d480001187983 */ /* 0x000ee20000300a00 */
[C---:B--2---:R-:W-:Y:S11]  /*1e490*/  HMMA.16816.F32.BF16 R16, R4.reuse, R26, R16 ;  /* 0x0000001a0410723c */ /* 0x044ff60000041810 */
[----:B------:R-:W-:Y:S11]  /*1e4a0*/  @!UPT UIADD3 URZ, URZ, URZ, URZ ;  /* 0x0000003f3f3ff290 */ /* 0x000ff6000fffe03f */
[----:B------:R-:W-:Y:S01]  /*1e4b0*/  @!UPT UIADD3 URZ, URZ, URZ, URZ ;  /* 0x0000003f3f3ff290 */ /* 0x000fe2000fffe03f */
[----:B------:R-:W-:Y:S01]  /*1e4c0*/  STL.64 [R1+0x300], R16 ;  /* 0x0003001001007387 */ /* 0x000fe20000100a00 */
[----:B------:R-:W-:Y:S02]  /*1e4d0*/  STL.64 [R1+0x308], R18 ;  /* 0x0003081201007387 */ /* 0x000fe40000100a00 */
[----:B------:R0:W-:Y:S02]  /*1e4e0*/  STL.64 [R1+0xcc8], R26 ;  /* 0x000cc81a01007387 */ /* 0x0001e40000100a00 */
[----:B---3--:R-:W-:Y:S01]  /*1e4f0*/  STL.64 [R1+0xcc0], R24 ;  /* 0x000cc01801007387 */ /* 0x008fe20000100a00 */
[----:B0-----:R-:W2:Y:S01]  /*1e500*/  LDL.LU.64 R26, [R1+0x48] ;  /* 0x00004800011a7983 */ /* 0x001ea20000300a00 */
[----:B----4-:R-:W-:Y:S03]  /*1e510*/  HMMA.16816.F32.BF16 R4, R4, R22, R8 ;  /* 0x000000160404723c */ /* 0x010fe60000041808 */
[----:B--2---:R0:W-:Y:S04]  /*1e520*/  STL.64 [R1+0xd30], R26 ;  /* 0x000d301a01007387 */ /* 0x0041e80000100a00 */
[----:B0-----:R-:W2:Y:S01]  /*1e530*/  LDL.LU.64 R26, [R1+0x58] ;  /* 0x00005800011a7983 */ /* 0x001ea20000300a00 */
[----:B------:R-:W2:Y:S02]  /*1e540*/  LDL.LU.64 R10, [R1+0xd40] ;  /* 0x000d4000010a7983 */ /* 0x000ea40000300a00 */
[----:B------:R-:W2:Y:S11]  /*1e550*/  LDL.LU.64 R8, [R1+0xd38] ;  /* 0x000d380001087983 */ /* 0x000eb60000300a00 */
[----:B------:R-:W-:Y:S02]  /*1e560*/  @!UPT UIADD3 URZ, URZ, URZ, URZ ;  /* 0x0000003f3f3ff290 */ /* 0x000fe4000fffe03f */
[----:B------:R0:W-:Y:S01]  /*1e570*/  STL.64 [R1+0x2f0], R4 ;  /* 0x0002f00401007387 */ /* 0x0001e20000100a00 */
[----:B------:R-:W-:Y:S01]  /*1e580*/  STL.64 [R1+0x2f8], R6 ;  /* 0x0002f80601007387 */ /* 0x000fe20000100a00 */
[----:B------:R-:W-:Y:S02]  /*1e590*/  STL.64 [R1+0xc60], R22 ;  /* 0x000c601601007387 */ /* 0x000fe40000100a00 */
[----:B------:R1:W-:Y:S01]  /*1e5a0*/  STL.64 [R1+0xc58], R20 ;  /* 0x000c581401007387 */ /* 0x0003e20000100a00 */
[----:B0-----:R-:W3:Y:S01]  /*1e5b0*/  LDL.LU R4, [R1+0x5a0] ;  /* 0x0005a00001047983 */ /* 0x001ee20000300800 */
[----:B------:R-:W3:Y:S01]  /*1e5c0*/  LDL.LU R5, [R1+0x7a0] ;  /* 0x0007a00001057983 */ /* 0x000ee20000300800 */
[----:B--2---:R-:W-:Y:S01]  /*1e5d0*/  HMMA.16816.F32.BF16 R12, R8, R26, R12 ;  /* 0x0000001a080c723c */ /* 0x004fe2000004180c */
[----:B-1----:R-:W-:Y:S02]  /*1e5e0*/  IMAD.MOV.U32 R21, RZ, RZ, R26 ;  /* 0x000000ffff157224 */ /* 0x002fe400078e001a */
[----:B------:R-:W-:-:S02]  /*1e5f0*/  IMAD.MOV.U32 R20, RZ, RZ, R27 ;  /* 0x000000ffff147224 */ /* 0x000fc400078e001b */
[----:B------:R-:W2:Y:S11]  /*1e600*/  LDL.LU.64 R26, [R1+0xd30] ;  /* 0x000d3000011a7983 */ /* 0x000eb60000300a00 */
[----:B------:R-:W-:Y:S07]  /*1e610*/  @!UPT UIADD3 URZ, URZ, URZ, URZ ;  /* 0x0000003f3f3ff290 */ /* 0x000fee000fffe03f */
[----:B------:R-:W-:Y:S01]  /*1e620*/  STL.64 [R1+0xc0], R12 ;  /* 0x0000c00c01007387 */ /* 0x000fe20000100a00 */
[----:B------:R0:W-:Y:S02]  /*1e630*/  STL.64 [R1+0xc8], R14 ;  /* 0x0000c80e01007387 */ /* 0x0001e40000100a00 */
[----:B------:R-:W-:Y:S01]  /*1e640*/  IMAD.MOV.U32 R18, RZ, RZ, R12 ;  /* 0x000000ffff127224 */ /* 0x000fe200078e000c */
[----:B0-----:R-:W4:Y:S01]  /*1e650*/  LDL.LU.64 R14, [R1+0xd28] ;  /* 0x000d2800010e7983 */ /* 0x001f220000300a00 */
[----:B------:R-:W4:Y:S02]  /*1e660*/  LDL.LU.64 R12, [R1+0xd20] ;  /* 0x000d2000010c7983 */ /* 0x000f240000300a00 */
[----:B------:R-:W-:Y:S02]  /*1e670*/  IMAD.MOV.U32 R17, RZ, RZ, R19 ;  /* 0x000000ffff117224 */ /* 0x000fe400078e0013 */
[----:B------:R-:W-:Y:S02]  /*1e680*/  IMAD.MOV.U32 R16, RZ, RZ, R7 ;  /* 0x000000ffff107224 */ /* 0x000fe400078e0007 */
[----:B--2---:R-:W-:-:S02]  /*1e690*/  IMAD.MOV.U32 R23, RZ, RZ, R26 ;  /* 0x000000ffff177224 */ /* 0x004fc400078e001a */
[----:B------:R-:W-:Y:S01]  /*1e6a0*/  IMAD.MOV.U32 R22, RZ, RZ, R27 ;  /* 0x000000ffff167224 */ /* 0x000fe200078e001b */
[----:B----4-:R-:W-:Y:S11]  /*1e6b0*/  HMMA.16816.F32.BF16 R12, R8, R26, R12 ;  /* 0x0000001a080c723c */ /* 0x010ff6000004180c */
[----:B------:R-:W-:Y:S11]  /*1e6c0*/  @!UPT UIADD3 URZ, URZ, URZ, URZ ;  /* 0x0000003f3f3ff290 */ /* 0x000ff6000fffe03f */
[----:B------:R-:W-:Y:S01]  /*1e6d0*/  @!UPT UIADD3 URZ, URZ, URZ, URZ ;  /* 0x0000003f3f3ff290 */ /* 0x000fe2000fffe03f */
[----:B------:R-:W-:Y:S01]  /*1e6e0*/  STL.64 [R1+0x130], R12 ;  /* 0x0001300c01007387 */ /* 0x000fe20000100a00 */
[----:B------:R-:W-:Y:S02]  /*1e6f0*/  IMAD.MOV.U32 R19, RZ, RZ, R12 ;  /* 0x000000ffff137224 */ /* 0x000fe400078e000c */
[----:B------:R-:W-:Y:S02]  /*1e700*/  STL.64 [R1+0x138], R14 ;  /* 0x0001380e01007387 */ /* 0x000fe40000100a00 */
[----:B------:R-:W-:Y:S01]  /*1e710*/  STL.64 [R1+0xcd8], R22 ;  /* 0x000cd81601007387 */ /* 0x000fe20000100a00 */
[----:B------:R-:W-:Y:S01]  /*1e720*/  STL.64 [R1+0xcd0], R20 ;  /* 0x000cd01401007387 */ /* 0x000fe20000100a00 */
[----:B------:R-:W-:Y:S02]  /*1e730*/  STL.64 [R1+0xb98], R18 ;  /* 0x000b981201007387 */ /* 0x000fe40000100a00 */
[----:B------:R0:W-:Y:S02]  /*1e740*/  STL.64 [R1+0xb90], R16 ;  /* 0x000b901001007387 */ /* 0x0001e40000100a00 */
[----:B0-----:R-:W2:Y:S01]  /*1e750*/  LDL.LU R16, [R1+0x60] ;  /* 0x0000600001107983 */ /* 0x001ea20000300800 */
[----:B------:R-:W2:Y:S02]  /*1e760*/  LDL.LU R17, [R1+0x64] ;  /* 0x0000640001117983 */ /* 0x000ea40000300800 */
[----:B------:R-:W4:Y:S02]  /*1e770*/  LDL.LU R18, [R1+0x68] ;  /* 0x0000680001127983 */ /* 0x000f240000300800 */
[----:B------:R-:W4:Y:S01]  /*1e780*/  LDL.LU R19, [R1+0x6c] ;  /* 0x00006c0001137983 */ /* 0x000f220000300800 */
[----:B------:R-:W2:Y:S04]  /*1e790*/  LDL.LU.64 R22, [R1+0x28] ;  /* 0x0000280001167983 */ /* 0x000ea80000300a00 */
[----:B--2---:R0:W-:Y:S01]  /*1e7a0*/  STL.64 [R1+0xcf0], R22 ;  /* 0x000cf01601007387 */ /* 0x0041e20000100a00 */
[----:B------:R-:W2:Y:S02]  /*1e7b0*/  LDL.LU R24, [R1+0x110] ;  /* 0x0001100001187983 */ /* 0x000ea40000300800 */
[----:B------:R-:W2:Y:S02]  /*1e7c0*/  LDL.LU R25, [R1+0x114] ;  /* 0x0001140001197983 */ /* 0x000ea40000300800 */
[----:B------:R-:W2:Y:S01]  /*1e7d0*/  LDL.LU R26, [R1+0x118] ;  /* 0x00011800011a7983 */ /* 0x000ea20000300800 */
[----:B------:R-:W2:Y:S04]  /*1e7e0*/  LDL.LU R27, [R1+0x11c] ;  /* 0x00011c00011b7983 */ /* 0x000ea80000300800 */
[----:B0-----:R-:W3:Y:S04]  /*1e7f0*/  LDL.LU.64 R22, [R1+0x38] ;  /* 0x0000380001167983 */ /* 0x001ee80000300a00 */
[----:B--2---:R-:W-:Y:S01]  /*1e800*/  STL.64 [R1+0xce8], R26 ;  /* 0x000ce81a01007387 */ /* 0x004fe20000100a00 */
[----:B------:R0:W-:Y:S03]  /*1e810*/  STL.64 [R1+0xce0], R24 ;  /* 0x000ce01801007387 */ /* 0x0001e60000100a00 */
[----:B0-----:R-:W2:Y:S01]  /*1e820*/  LDL.LU R24, [R1+0x180] ;  /* 0x0001800001187983 */ /* 0x001ea20000300800 */
[----:B------:R-:W2:Y:S02]  /*1e830*/  LDL.LU R25, [R1+0x184] ;  /* 0x0001840001197983 */ /* 0x000ea40000300800 */
[----:B------:R-:W2:Y:S02]  /*1e840*/  LDL.LU R26, [R1+0x188] ;  /* 0x00018800011a7983 */ /* 0x000ea40000300800 */
[----:B------:R-:W2:Y:S02]  /*1e850*/  LDL.LU R27, [R1+0x18c] ;  /* 0x00018c00011b7983 */ /* 0x000ea40000300800 */
[----:B--2---:R-:W-:Y:S01]  /*1e860*/  STL.64 [R1+0xd00], R26 ;  /* 0x000d001a01007387 */ /* 0x004fe20000100a00 */
[----:B------:R0:W-:Y:S03]  /*1e870*/  STL.64 [R1+0xcf8], R24 ;  /* 0x000cf81801007387 */ /* 0x0001e60000100a00 */
[----:B0-----:R-:W3:Y:S01]  /*1e880*/  LDL.LU R24, [R1+0x1c0] ;  /* 0x0001c00001187983 */ /* 0x001ee20000300800 */
[----:B------:R-:W3:Y:S02]  /*1e890*/  LDL.LU R25, [R1+0x1c4] ;  /* 0x0001c40001197983 */ /* 0x000ee40000300800 */
[----:B------:R-:W3:Y:S02]  /*1e8a0*/  LDL.LU R26, [R1+0x1c8] ;  /* 0x0001c800011a7983 */ /* 0x000ee40000300800 */
[----:B------:R-:W3:Y:S01]  /*1e8b0*/  LDL.LU R27, [R1+0x1cc] ;  /* 0x0001cc00011b7983 */ /* 0x000ee20000300800 */
[----:B----4-:R-:W-:Y:S01]  /*1e8c0*/  STL.64 [R1+0xba8], R18 ;  /* 0x000ba81201007387 */ /* 0x010fe20000100a00 */
[----:B------:R0:W-:Y:S03]  /*1e8d0*/  STL.64 [R1+0xba0], R16 ;  /* 0x000ba01001007387 */ /* 0x0001e60000100a00 */
[----:B0-----:R-:W2:Y:S01]  /*1e8e0*/  LDL.LU R16, [R1+0x80] ;  /* 0x0000800001107983 */ /* 0x001ea20000300800 */
[----:B------:R-:W2:Y:S02]  /*1e8f0*/  LDL.LU R17, [R1+0x84] ;  /* 0x0000840001117983 */ /* 0x000ea40000300800 */
[----:B------:R-:W4:Y:S02]  /*1e900*/  LDL.LU R18, [R1+0x88] ;  /* 0x0000880001127983 */ /* 0x000f240000300800 */
[----:B------:R-:W-:-:S02]  /*1e910*/  IMAD.MOV.U32 R19, RZ, RZ, R3 ;  /* 0x000000ffff137224 */ /* 0x000fc400078e0003 */
[----:B------:R-:W3:Y:S01]  /*1e920*/  LDL.LU R3, [R1+0xd18] ;  /* 0x000d180001037983 */ /* 0x000ee20000300800 */
[----:B------:R-:W3:Y:S02]  /*1e930*/  LDL.LU R12, [R1+0x100] ;  /* 0x00010000010c7983 */ /* 0x000ee40000300800 */
[----:B------:R-:W3:Y:S02]  /*1e940*/  LDL.LU R13, [R1+0x104] ;  /* 0x00010400010d7983 */ /* 0x000ee40000300800 */
[----:B------:R-:W3:Y:S01]  /*1e950*/  LDL.LU R14, [R1+0x108] ;  /* 0x00010800010e7983 */ /* 0x000ee20000300800 */
[----:B------:R-:W3:Y:S04]  /*1e960*/  LDL.LU R15, [R1+0x10c] ;  /* 0x00010c00010f7983 */ /* 0x000ee80000300800 */
[----:B----4-:R0:W-:Y:S01]  /*1e970*/  STL.64 [R1+0xbb8], R18 ;  /* 0x000bb81201007387 */ /* 0x0101e20000100a00 */
[----:B--2---:R-:W-:Y:S02]  /*1e980*/  STL.64 [R1+0xbb0], R16 ;  /* 0x000bb01001007387 */ /* 0x004fe40000100a00 */
[----:B0-----:R-:W-:-:S02]  /*1e990*/  IMAD.MOV.U32 R18, RZ, RZ, R2 ;  /* 0x000000ffff127224 */ /* 0x001fc400078e0002 */
[----:B------:R-:W-:Y:S01]  /*1e9a0*/  IMAD.MOV.U32 R19, RZ, RZ, R29 ;  /* 0x000000ffff137224 */ /* 0x000fe200078e001d */
[----:B------:R-:W2:Y:S01]  /*1e9b0*/  LDL.LU R2, [R1+0xd14] ;  /* 0x000d140001027983 */ /* 0x000ea20000300800 */
[----:B------:R-:W4:Y:S02]  /*1e9c0*/  LDL.LU R29, [R1+0xd10] ;  /* 0x000d1000011d7983 */ /* 0x000f240000300800 */
[----:B------:R-:W2:Y:S02]  /*1e9d0*/  LDL.LU R6, [R1+0x454] ;  /* 0x0004540001067983 */ /* 0x000ea40000300800 */
[----:B------:R-:W2:Y:S01]  /*1e9e0*/  LDL.LU R7, [R1+0x5a4] ;  /* 0x0005a40001077983 */ /* 0x000ea20000300800 */
[----:B---3--:R-:W-:Y:S01]  /*1e9f0*/  HMMA.16816.F32.BF16 R24, R8, R22, R24 ;  /* 0x000000160818723c */ /* 0x008fe20000041818 */
[----:B--2---:R-:W-:Y:S01]  /*1ea00*/  STL.64 [R1+0xbc8], R6 ;  /* 0x000bc80601007387 */ /* 0x004fe20000100a00 */
[----:B------:R0:W-:Y:S03]  /*1ea10*/  STL.64 [R1+0xbc0], R4 ;  /* 0x000bc00401007387 */ /* 0x0001e60000100a00 */
[----:B0-----:R-:W2:Y:S01]  /*1ea20*/  LDL.LU R4, [R1+0x90] ;  /* 0x0000900001047983 */ /* 0x001ea20000300800 */
[----:B------:R-:W2:Y:S02]  /*1ea30*/  LDL.LU R5, [R1+0x94] ;  /* 0x0000940001057983 */ /* 0x000ea40000300800 */
[----:B------:R-:W3:Y:S02]  /*1ea40*/  LDL.LU R6, [R1+0x98] ;  /* 0x0000980001067983 */ /* 0x000ee40000300800 */
[----:B------:R-:W3:Y:S02]  /*1ea50*/  LDL.LU R7, [R1+0x9c] ;  /* 0x00009c0001077983 */ /* 0x000ee40000300800 */
[----:B---3--:R0:W-:Y:S01]  /*1ea60*/  STL.64 [R1+0xbd8], R6 ;  /* 0x000bd80601007387 */ /* 0x0081e20000100a00 */
[----:B--2---:R1:W-:Y:S02]  /*1ea70*/  STL.64 [R1+0xbd0], R4 ;  /* 0x000bd00401007387 */ /* 0x0043e40000100a00 */
[----:B0-----:R-:W-:-:S02]  /*1ea80*/  IMAD.MOV.U32 R6, RZ, RZ, R0 ;  /* 0x000000ffff067224 */ /* 0x001fc400078e0000 */
[----:B------:R-:W-:Y:S01]  /*1ea90*/  IMAD.MOV.U32 R7, RZ, RZ, R28 ;  /* 0x000000ffff077224 */ /* 0x000fe200078e001c */
[----:B------:R-:W2:Y:S01]  /*1eaa0*/  LDL.LU R0, [R1+0xd0c] ;  /* 0x000d0c0001007983 */ /* 0x000ea20000300800 */
[----:B------:R-:W3:Y:S04]  /*1eab0*/  LDL.LU R28, [R1+0xd08] ;  /* 0x000d0800011c7983 */ /* 0x000ee80000300800 */
[----:B------:R-:W-:Y:S02]  /*1eac0*/  STL.64 [R1+0x190], R24 ;  /* 0x0001901801007387 */ /* 0x000fe40000100a00 */
[----:B------:R0:W-:Y:S02]  /*1ead0*/  STL.64 [R1+0x198], R26 ;  /* 0x0001981a01007387 */ /* 0x0001e40000100a00 */
[----:B-1----:R-:W-:-:S02]  /*1eae0*/  IMAD.MOV.U32 R5, RZ, RZ, R22 ;  /* 0x000000ffff057224 */ /* 0x002fc400078e0016 */
[----:B------:R-:W-:Y:S01]  /*1eaf0*/  IMAD.MOV.U32 R4, RZ, RZ, R23 ;  /* 0x000000ffff047224 */ /* 0x000fe200078e0017 */
[----:B0-----:R-:W2:Y:S01]  /*1eb00*/  LDL.LU.64 R26, [R1+0xd00] ;  /* 0x000d0000011a7983 */ /* 0x001ea20000300a00 */
[----:B------:R-:W2:Y:S02]  /*1eb10*/  LDL.LU.64 R24, [R1+0xcf8] ;  /* 0x000cf80001187983 */ /* 0x000ea40000300a00 */
        /* <DEDUP_REMOVED lines=8> */
[----:B------:R-:W-:Y:S02]  /*1eba0*/  IMAD.MOV.U32 R17, RZ, RZ, R22 ;  /* 0x000000ffff117224 */ /* 0x000fe400078e0016 */
[----:B------:R-:W-:Y:S02]  /*1ebb0*/  IMAD.MOV.U32 R16, RZ, RZ, R23 ;  /* 0x000000ffff107224 */ /* 0x000fe400078e0017 */
[----:B------:R-:W3:Y:S01]  /*1ebc0*/  LDL.LU.64 R22, [R1+0xcd8] ;  /* 0x000cd80001167983 */ /* 0x000ee20000300a00 */
[----:B------:R-:W3:Y:S01]  /*1ebd0*/  LDL.LU.64 R20, [R1+0xcd0] ;  /* 0x000cd00001147983 */ /* 0x000ee20000300a00 */
[C---:B------:R-:W-:Y:S08]  /*1ebe0*/  HMMA.16816.F32.BF16 R12, R8.reuse, R18, R12 ;  /* 0x00000012080c723c */ /* 0x040ff0000004180c */
[----:B--2---:R-:W-:Y:S11]  /*1ebf0*/  HMMA.16816.F32.BF16 R24, R8, R6, R24 ;  /* 0x000000060818723c */ /* 0x004ff60000041818 */
[----:B------:R-:W-:Y:S11]  /*1ec00*/  @!UPT UIADD3 URZ, URZ, URZ, URZ ;  /* 0x0000003f3f3ff290 */ /* 0x000ff6000fffe03f */
[----:B------:R-:W-:Y:S01]  /*1ec10*/  @!UPT UIADD3 URZ, URZ, URZ, URZ ;  /* 0x0000003f3f3ff290 */ /* 0x000fe2000fffe03f */
[----:B------:R-:W-:Y:S01]  /*1ec20*/  STL.64 [R1+0x2b0], R24 ;  /* 0x0002b01801007387 */ /* 0x000fe20000100a00 */
[----:B------:R0:W-:Y:S03]  /*1ec30*/  STL.64 [R1+0x2b8], R26 ;  /* 0x0002b81a01007387 */ /* 0x0001e60000100a00 */
[----:B0-----:R-:W2:Y:S01]  /*1ec40*/  LDL.LU.64 R26, [R1+0xcc8] ;  /* 0x000cc800011a7983 */ /* 0x001ea20000300a00 */
[----:B------:R0:W5:Y:S02]  /*1ec50*/  LDL.LU.64 R24, [R1+0xcc0] ;  /* 0x000cc00001187983 */ /* 0x0001640000300a00 */
[----:B------:R1:W-:Y:S02]  /*1ec60*/  STL.64 [R1+0xbe8], R6 ;  /* 0x000be80601007387 */ /* 0x0003e40000100a00 */
[----:B-1----:R-:W-:Y:S02]  /*1ec70*/  IMAD.MOV.U32 R6, RZ, RZ, R17 ;  /* 0x000000ffff067224 */ /* 0x002fe400078e0011 */
[----:B------:R-:W-:-:S05]  /*1ec80*/  IMAD.MOV.U32 R7, RZ, RZ, R16 ;  /* 0x000000ffff077224 */ /* 0x000fca00078e0010 */
[----:B------:R1:W-:Y:S02]  /*1ec90*/  STL.64 [R1+0xc00], R6 ;  /* 0x000c000601007387 */ /* 0x0003e40000100a00 */
[----:B-1----:R-:W-:Y:S02]  /*1eca0*/  IMAD.MOV.U32 R6, RZ, RZ, R5 ;  /* 0x000000ffff067224 */ /* 0x002fe400078e0005 */
[----:B------:R-:W-:-:S05]  /*1ecb0*/  IMAD.MOV.U32 R7, RZ, RZ, R4 ;  /* 0x000000ffff077224 */ /* 0x000fca00078e0004 */
[----:B------:R3:W-:Y:S02]  /*1ecc0*/  STL.64 [R1+0xc18], R6 ;  /* 0x000c180601007387 */ /* 0x0007e40000100a00 */
[----:B---3--:R-:W-:Y:S02]  /*1ecd0*/  IMAD.MOV.U32 R6, RZ, RZ, R23 ;  /* 0x000000ffff067224 */ /* 0x008fe400078e0017 */
[----:B------:R-:W-:-:S05]  /*1ece0*/  IMAD.MOV.U32 R7, RZ, RZ, R22 ;  /* 0x000000ffff077224 */ /* 0x000fca00078e0016 */
[----:B------:R1:W-:Y:S02]  /*1ecf0*/  STL.64 [R1+0xc30], R6 ;  /* 0x000c300601007387 */ /* 0x0003e40000100a00 */
[----:B-1----:R-:W-:Y:S02]  /*1ed00*/  IMAD.MOV.U32 R7, RZ, RZ, R20 ;  /* 0x000000ffff077224 */ /* 0x002fe400078e0014 */
[----:B------:R-:W2:Y:S01]  /*1ed10*/  LDL.LU R20, [R1+0xf0] ;  /* 0x0000f00001147983 */ /* 0x000ea20000300800 */
[----:B------:R1:W-:Y:S02]  /*1ed20*/  STL.64 [R1+0x2a0], R12 ;  /* 0x0002a00c01007387 */ /* 0x0003e40000100a00 */
[----:B------:R-:W-:Y:S02]  /*1ed30*/  IMAD.MOV.U32 R6, RZ, RZ, R21 ;  /* 0x000000ffff067224 */ /* 0x000fe400078e0015 */
[----:B------:R3:W-:Y:S01]  /*1ed40*/  STL.64 [R1+0x2a8], R14 ;  /* 0x0002a80e01007387 */ /* 0x0007e20000100a00 */
[----:B------:R-:W2:Y:S01]  /*1ed50*/  LDL.LU R21, [R1+0xf4] ;  /* 0x0000f40001157983 */ /* 0x000ea20000300800 */
[----:B------:R-:W2:Y:S02]  /*1ed60*/  LDL.LU R22, [R1+0xf8] ;  /* 0x0000f80001167983 */ /* 0x000ea40000300800 */
[----:B------:R-:W2:Y:S01]  /*1ed70*/  LDL.LU R23, [R1+0xfc] ;  /* 0x0000fc0001177983 */ /* 0x000ea20000300800 */
[----:B-1----:R-:W2:Y:S01]  /*1ed80*/  LDL.LU R12, [R1+0xb0] ;  /* 0x0000b000010c7983 */ /* 0x002ea20000300800 */
[----:B------:R-:W2:Y:S02]  /*1ed90*/  LDL.LU R13, [R1+0xb4] ;  /* 0x0000b400010d7983 */ /* 0x000ea40000300800 */
[----:B---3--:R-:W3:Y:S02]  /*1eda0*/  LDL.LU R14, [R1+0xb8] ;  /* 0x0000b800010e7983 */ /* 0x008ee40000300800 */
[----:B------:R-:W-:-:S02]  /*1edb0*/  IMAD.MOV.U32 R15, RZ, RZ, R28 ;  /* 0x000000ffff0f7224 */ /* 0x000fc400078e001c */
[----:B------:R-:W2:Y:S01]  /*1edc0*/  LDL.LU R28, [R1+0xcb8] ;  /* 0x000cb800011c7983 */ /* 0x000ea20000300800 */
[----:B------:R1:W-:Y:S02]  /*1edd0*/  STL.64 [R1+0xbe0], R18 ;  /* 0x000be01201007387 */ /* 0x0003e40000100a00 */
[----:B------:R-:W-:Y:S02]  /*1ede0*/  IMAD.MOV.U32 R16, RZ, RZ, R0 ;  /* 0x000000ffff107224 */ /* 0x000fe400078e0000 */
[----:B----4-:R-:W-:Y:S01]  /*1edf0*/  IMAD.MOV.U32 R17, RZ, RZ, R29 ;  /* 0x000000ffff117224 */ /* 0x010fe200078e001d */
[----:B------:R-:W4:Y:S01]  /*1ee00*/  LDL.LU R0, [R1+0xcb4] ;  /* 0x000cb40001007983 */ /* 0x000f220000300800 */
[----:B------:R-:W3:Y:S02]  /*1ee10*/  LDL.LU R29, [R1+0xcb0] ;  /* 0x000cb000011d7983 */ /* 0x000ee40000300800 */
[----:B-1----:R-:W-:Y:S02]  /*1ee20*/  IMAD.MOV.U32 R18, RZ, RZ, R2 ;  /* 0x000000ffff127224 */ /* 0x002fe400078e0002 */
[----:B------:R-:W-:Y:S01]  /*1ee30*/  IMAD.MOV.U32 R19, RZ, RZ, R3 ;  /* 0x000000ffff137224 */ /* 0x000fe200078e0003 */
[----:B------:R-:W3:Y:S01]  /*1ee40*/  LDL.LU R2, [R1+0xcac] ;  /* 0x000cac0001027983 */ /* 0x000ee20000300800 */
[----:B------:R-:W3:Y:S03]  /*1ee50*/  LDL.LU R3, [R1+0xca8] ;  /* 0x000ca80001037983 */ /* 0x000ee60000300800 */
[----:B------:R-:W-:Y:S01]  /*1ee60*/  STL.64 [R1+0xbf8], R18 ;  /* 0x000bf81201007387 */ /* 0x000fe20000100a00 */
[----:B------:R2:W-:Y:S02]  /*1ee70*/  STL.64 [R1+0xbf0], R16 ;  /* 0x000bf01001007387 */ /* 0x0005e40000100a00 */
[----:B--2---:R-:W-:-:S02]  /*1ee80*/  IMAD.MOV.U32 R16, RZ, RZ, R28 ;  /* 0x000000ffff107224 */ /* 0x004fc400078e001c */
[----:B------:R-:W2:Y:S01]  /*1ee90*/  LDL.LU R28, [R1+0xca4] ;  /* 0x000ca400011c7983 */ /* 0x000ea20000300800 */
[----:B----4-:R-:W-:Y:S02]  /*1eea0*/  IMAD.MOV.U32 R17, RZ, RZ, R0 ;  /* 0x000000ffff117224 */ /* 0x010fe400078e0000 */
[----:B---3--:R-:W-:Y:S01]  /*1eeb0*/  IMAD.MOV.U32 R18, RZ, RZ, R29 ;  /* 0x000000ffff127224 */ /* 0x008fe200078e001d */
[----:B------:R-:W3:Y:S01]  /*1eec0*/  LDL.LU R0, [R1+0xca0] ;  /* 0x000ca00001007983 */ /* 0x000ee20000300800 */
[----:B------:R-:W4:Y:S02]  /*1eed0*/  LDL.LU R29, [R1+0xc9c] ;  /* 0x000c9c00011d7983 */ /* 0x000f240000300800 */
[----:B------:R-:W-:Y:S02]  /*1eee0*/  IMAD.MOV.U32 R19, RZ, RZ, R2 ;  /* 0x000000ffff137224 */ /* 0x000fe400078e0002 */
[----:B------:R-:W4:Y:S03]  /*1eef0*/  LDL.LU R2, [R1+0xc98] ;  /* 0x000c980001027983 */ /* 0x000f260000300800 */
[----:B------:R-:W-:Y:S02]  /*1ef00*/  STL.64 [R1+0xc10], R18 ;  /* 0x000c101201007387 */ /* 0x000fe40000100a00 */
[----:B------:R1:W-:Y:S02]  /*1ef10*/  STL.64 [R1+0xc08], R16 ;  /* 0x000c081001007387 */ /* 0x0003e40000100a00 */
[----:B-1----:R-:W-:-:S02]  /*1ef20*/  IMAD.MOV.U32 R16, RZ, RZ, R3 ;  /* 0x000000ffff107224 */ /* 0x002fc400078e0003 */
[----:B------:R-:W4:Y:S01]  /*1ef30*/  LDL.LU R3, [R1+0xc94] ;  /* 0x000c940001037983 */ /* 0x000f220000300800 */
[----:B--2---:R-:W-:-:S03]  /*1ef40*/  IMAD.MOV.U32 R17, RZ, RZ, R28 ;  /* 0x000000ffff117224 */ /* 0x004fc600078e001c */
[----:B------:R-:W2:Y:S01]  /*1ef50*/  LDL.LU R28, [R1+0xc90] ;  /* 0x000c9000011c7983 */ /* 0x000ea20000300800 */
[----:B---3--:R-:W-:Y:S02]  /*1ef60*/  IMAD.MOV.U32 R18, RZ, RZ, R0 ;  /* 0x000000ffff127224 */ /* 0x008fe400078e0000 */
[----:B----4-:R-:W-:Y:S01]  /*1ef70*/  IMAD.MOV.U32 R19, RZ, RZ, R29 ;  /* 0x000000ffff137224 */ /* 0x010fe200078e001d */
[----:B------:R-:W3:Y:S01]  /*1ef80*/  LDL.LU R0, [R1+0xc8c] ;  /* 0x000c8c0001007983 */ /* 0x000ee20000300800 */
[----:B------:R-:W4:Y:S03]  /*1ef90*/  LDL.LU R29, [R1+0xc88] ;  /* 0x000c8800011d7983 */ /* 0x000f260000300800 */
[----:B------:R-:W-:Y:S01]  /*1efa0*/  STL.64 [R1+0xc28], R18 ;  /* 0x000c281201007387 */ /* 0x000fe20000100a00 */
[----:B------:R1:W-:Y:S02]  /*1efb0*/  STL.64 [R1+0xc20], R16 ;  /* 0x000c201001007387 */ /* 0x0003e40000100a00 */
[----:B-1----:R-:W-:-:S02]  /*1efc0*/  IMAD.MOV.U32 R16, RZ, RZ, R2 ;  /* 0x000000ffff107224 */ /* 0x002fc400078e0002 */
[----:B------:R-:W4:Y:S01]  /*1efd0*/  LDL.LU R2, [R1+0xc84] ;  /* 0x000c840001027983 */ /* 0x000f220000300800 */
[----:B------:R-:W-:-:S03]  /*1efe0*/  IMAD.MOV.U32 R17, RZ, RZ, R3 ;  /* 0x000000ffff117224 */ /* 0x000fc600078e0003 */
[----:B------:R-:W4:Y:S01]  /*1eff0*/  LDL.LU R3, [R1+0xc80] ;  /* 0x000c800001037983 */ /* 0x000f220000300800 */
[----:B--2---:R-:W-:-:S03]  /*1f000*/  IMAD.MOV.U32 R18, RZ, RZ, R28 ;  /* 0x000000ffff127224 */ /* 0x004fc600078e001c */
[----:B------:R-:W2:Y:S01]  /*1f010*/  LDL.LU R28, [R1+0xc7c] ;  /* 0x000c7c00011c7983 */ /* 0x000ea20000300800 */
[----:B------:R-:W-:Y:S01]  /*1f020*/  HMMA.16816.F32.BF16 R20, R8, R26, R20 ;  /* 0x0000001a0814723c */ /* 0x000fe20000041814 */
[----:B---3--:R-:W-:Y:S02]  /*1f030*/  IMAD.MOV.U32 R19, RZ, RZ, R0 ;  /* 0x000000ffff137224 */ /* 0x008fe400078e0000 */
[----:B------:R0:W5:Y:S03]  /*1f040*/  LDL.LU R0, [R1+0xc78] ;  /* 0x000c780001007983 */ /* 0x0001660000300800 */
[----:B------:R-:W-:Y:S02]  /*1f050*/  STL.64 [R1+0xc40], R18 ;  /* 0x000c401201007387 */ /* 0x000fe40000100a00 */
[----:B------:R4:W-:Y:S02]  /*1f060*/  STL.64 [R1+0xc38], R16 ;  /* 0x000c381001007387 */ /* 0x0009e40000100a00 */
[----:B----4-:R-:W-:-:S02]  /*1f070*/  IMAD.MOV.U32 R16, RZ, RZ, R29 ;  /* 0x000000ffff107224 */ /* 0x010fc400078e001d */
[----:B------:R-:W3:Y:S01]  /*1f080*/  LDL.LU R29, [R1+0xc74] ;  /* 0x000c7400011d7983 */ /* 0x000ee20000300800 */
[----:B------:R-:W-:Y:S02]  /*1f090*/  IMAD.MOV.U32 R17, RZ, RZ, R2 ;  /* 0x000000ffff117224 */ /* 0x000fe400078e0002 */
[----:B------:R0:W5:Y:S02]  /*1f0a0*/  LDL.LU R2, [R1+0xc70] ;  /* 0x000c700001027983 */ /* 0x0001640000300800 */
[----:B------:R-:W-:Y:S02]  /*1f0b0*/  IMAD.MOV.U32 R18, RZ, RZ, R3 ;  /* 0x000000ffff127224 */ /* 0x000fe400078e0003 */
[----:B------:R-:W4:Y:S01]  /*1f0c0*/  LDL.LU R3, [R1+0xc6c] ;  /* 0x000c6c0001037983 */ /* 0x000f220000300800 */
[----:B--2---:R-:W-:-:S03]  /*1f0d0*/  IMAD.MOV.U32 R19, RZ, RZ, R28 ;  /* 0x000000ffff137224 */ /* 0x004fc600078e001c */
[----:B------:R-:W2:Y:S01]  /*1f0e0*/  LDL.LU R28, [R1+0xc68] ;  /* 0x000c6800011c7983 */ /* 0x000ea20000300800 */
[----:B------:R-:W-:Y:S02]  /*1f0f0*/  STL.64 [R1+0x290], R20 ;  /* 0x0002901401007387 */ /* 0x000fe40000100a00 */
[----:B------:R1:W-:Y:S02]  /*1f100*/  STL.64 [R1+0x298], R22 ;  /* 0x0002981601007387 */ /* 0x0003e40000100a00 */
[----:B-1----:R-:W2:Y:S01]  /*1f110*/  LDL.LU.64 R22, [R1+0xc60] ;  /* 0x000c600001167983 */ /* 0x002ea20000300a00 */
[----:B------:R0:W5:Y:S01]  /*1f120*/  LDL.LU.64 R20, [R1+0xc58] ;  /* 0x000c580001147983 */ /* 0x0001620000300a00 */
[----:B--2---:R-:W-:Y:S02]  /*1f130*/  HMMA.16816.F32.BF16 R8, R8, R22, R12 ;  /* 0x000000160808723c */ /* 0x004fe4000004180c */
[----:B------:R-:W2:Y:S01]  /*1f140*/  LDL.LU.64 R14, [R1+0xc50] ;  /* 0x000c5000010e7983 */ /* 0x000ea20000300a00 */
[----:B------:R-:W2:Y:S11]  /*1f150*/  LDL.LU.64 R12, [R1+0xc48] ;  /* 0x000c4800010c7983 */ /* 0x000eb60000300a00 */
[----:B------:R-:W-:Y:S09]  /*1f160*/  @!UPT UIADD3 URZ, URZ, URZ, URZ ;  /* 0x0000003f3f3ff290 */ /* 0x000ff2000fffe03f */
[----:B------:R1:W-:Y:S01]  /*1f170*/  STL.64 [R1+0x280], R8 ;  /* 0x0002800801007387 */ /* 0x0003e20000100a00 */
[----:B------:R-:W-:Y:S03]  /*1f180*/  STL.64 [R1+0x288], R10 ;  /* 0x0002880a01007387 */ /* 0x000fe60000100a00 */
[----:B-1----:R-:W3:Y:S01]  /*1f190*/  LDL.LU R8, [R1+0x5a8] ;  /* 0x0005a80001087983 */ /* 0x002ee20000300800 */
[----:B------:R-:W3:Y:S01]  /*1f1a0*/  LDL.LU R9, [R1+0x7a4] ;  /* 0x0007a40001097983 */ /* 0x000ee20000300800 */
[C---:B--2---:R-:W-:Y:S02]  /*1f1b0*/  HMMA.16816.F32.BF16 R4, R12.reuse, R6, R16 ;  /* 0x000000060c04723c */ /* 0x044fe40000041810 */
[----:B------:R-:W2:Y:S01]  /*1f1c0*/  LDL.LU.64 R18, [R1+0xc40] ;  /* 0x000c400001127983 */ /* 0x000ea20000300a00 */
[----:B------:R-:W2:Y:S11]  /*1f1d0*/  LDL.LU.64 R16, [R1+0xc38] ;  /* 0x000c380001107983 */ /* 0x000eb60000300a00 */
[----:B------:R-:W-:Y:S09]  /*1f1e0*/  @!UPT UIADD3 URZ, URZ, URZ, URZ ;  /* 0x0000003f3f3ff290 */ /* 0x000ff2000fffe03f */
[----:B------:R-:W-:Y:S01]  /*1f1f0*/  STL.64 [R1+0xb0], R4 ;  /* 0x0000b00401007387 */ /* 0x000fe20000100a00 */
[----:B------:R1:W-:Y:S03]  /*1f200*/  STL.64 [R1+0xb8], R6 ;  /* 0x0000b80601007387 */ /* 0x0003e60000100a00 */
[----:B-1----:R-:W2:Y:S02]  /*1f210*/  LDL.LU.64 R6, [R1+0xc30] ;  /* 0x000c300001067983 */ /* 0x002ea40000300a00 */
        /* <DEDUP_REMOVED lines=22> */
[----:B------:R-:W2:Y:S11]  /*1f380*/  LDL.LU.64 R18, [R1+0xbe0] ;  /* 0x000be00001127983 */ /* 0x000eb60000300a00 */
[----:B------:R-:W-:Y:S10]  /*1f390*/  @!UPT UIADD3 URZ, URZ, URZ, URZ ;  /* 0x0000003f3f3ff290 */ /* 0x000ff4000fffe03f */
[----:B------:R-:W-:Y:S01]  /*1f3a0*/  STL.64 [R1+0x220], R4 ;  /* 0x0002200401007387 */ /* 0x000fe20000100a00 */
[----:B------:R1:W-:Y:S03]  /*1f3b0*/  STL.64 [R1+0x228], R6 ;  /* 0x0002280601007387 */ /* 0x0003e60000100a00 */
[----:B-1----:R-:W2:Y:S01]  /*1f3c0*/  LDL.LU.64 R6, [R1+0xbd8] ;  /* 0x000bd80001067983 */ /* 0x002ea20000300a00 */
[----:B------:R-:W2:Y:S02]  /*1f3d0*/  LDL.LU.64 R4, [R1+0xbd0] ;  /* 0x000bd00001047983 */ /* 0x000ea40000300a00 */
[C---:B--2---:R-:W-:Y:S01]  /*1f3e0*/  HMMA.16816.F32.BF16 R16, R12.reuse, R18, R4 ;  /* 0x000000120c10723c */ /* 0x044fe20000041804 */
[----:B------:R-:W2:Y:S01]  /*1f3f0*/  LDL.LU.64 R6, [R1+0xbc8] ;  /* 0x000bc80001067983 */ /* 0x000ea20000300a00 */
[----:B------:R-:W2:Y:S11]  /*1f400*/  LDL.LU.64 R4, [R1+0xbc0] ;  /* 0x000bc00001047983 */ /* 0x000eb60000300a00 */
[----:B------:R-:W-:Y:S10]  /*1f410*/  @!UPT UIADD3 URZ, URZ, URZ, URZ ;  /* 0x0000003f3f3ff290 */ /* 0x000ff4000fffe03f */
[----:B------:R-:W-:Y:S01]  /*1f420*/  STL.64 [R1+0x210], R16 ;  /* 0x0002101001007387 */ /* 0x000fe20000100a00 */
[----:B------:R1:W-:Y:S03]  /*1f430*/  STL.64 [R1+0x218], R18 ;  /* 0x0002181201007387 */ /* 0x0003e60000100a00 */
[----:B-1----:R-:W2:Y:S01]  /*1f440*/  LDL.LU.64 R18, [R1+0xbb8] ;  /* 0x000bb80001127983 */ /* 0x002ea20000300a00 */
[----:B------:R-:W2:Y:S02]  /*1f450*/  LDL.LU.64 R16, [R1+0xbb0] ;  /* 0x000bb00001107983 */ /* 0x000ea40000300a00 */
[C---:B--2---:R-:W-:Y:S11]  /*1f460*/  HMMA.16816.F32.BF16 R16, R12.reuse, R26, R16 ;  /* 0x0000001a0c10723c */ /* 0x044ff60000041810 */
[----:B------:R-:W-:Y:S11]  /*1f470*/  @!UPT UIADD3 URZ, URZ, URZ, URZ ;  /* 0x0000003f3f3ff290 */ /* 0x000ff6000fffe03f */
[----:B------:R-:W-:Y:S01]  /*1f480*/  @!UPT UIADD3 URZ, URZ, URZ, URZ ;  /* 0x0000003f3f3ff290 */ /* 0x000fe2000fffe03f */
[----:B------:R-:W-:Y:S01]  /*1f490*/  STL.64 [R1+0x200], R16 ;  /* 0x0002001001007387 */ /* 0x000fe20000100a00 */
[----:B------:R1:W-:Y:S02]  /*1f4a0*/  STL.64 [R1+0x208], R18 ;  /* 0x0002081201007387 */ /* 0x0003e40000100a00 */
[----:B------:R-:W-:Y:S02]  /*1f4b0*/  IMAD.MOV.U32 R11, RZ, RZ, R19 ;  /* 0x000000ffff0b7224 */ /* 0x000fe400078e0013 */
[----:B-1----:R-:W2:Y:S01]  /*1f4c0*/  LDL.LU.64 R18, [R1+0xba8] ;  /* 0x000ba80001127983 */ /* 0x002ea20000300a00 */
[----:B------:R-:W2:Y:S02]  /*1f4d0*/  LDL.LU.64 R16, [R1+0xba0] ;  /* 0x000ba00001107983 */ /* 0x000ea40000300a00 */
[----:B------:R-:W3:Y:S01]  /*1f4e0*/  LDL.LU R26, [R1+0x450] ;  /* 0x00045000011a7983 */ /* 0x000ee20000300800 */
[----:B--2---:R-:W-:Y:S01]  /*1f4f0*/  HMMA.16816.F32.BF16 R12, R12, R22, R16 ;  /* 0x000000160c0c723c */ /* 0x004fe20000041810 */
[----:B------:R0:W5:Y:S01]  /*1f500*/  LDL.LU.64 R18, [R1+0xb98] ;  /* 0x000b980001127983 */ /* 0x0001620000300a00 */
[----:B------:R0:W5:Y:S11]  /*1f510*/  LDL.LU.64 R16, [R1+0xb90] ;  /* 0x000b900001107983 */ /* 0x0001760000300a00 */
[----:B------:R-:W-:Y:S10]  /*1f520*/  @!UPT UIADD3 URZ, URZ, URZ, URZ ;  /* 0x0000003f3f3ff290 */ /* 0x000ff4000fffe03f */
[----:B------:R1:W-:Y:S01]  /*1f530*/  STL.64 [R1+0x1e0], R12 ;  /* 0x0001e00c01007387 */ /* 0x0003e20000100a00 */
[----:B------:R2:W-:Y:S02]  /*1f540*/  STL.64 [R1+0x1e8], R14 ;  /* 0x0001e80e01007387 */ /* 0x0005e40000100a00 */
[----:B------:R-:W4:Y:S01]  /*1f550*/  LDL.LU R23, [R1+0x3a8] ;  /* 0x0003a80001177983 */ /* 0x000f220000300800 */
[----:B------:R-:W-:Y:S01]  /*1f560*/  LOP3.LUT R5, R5, R4, RZ, 0x3c, !PT ;  /* 0x0000000405057212 */ /* 0x000fe200078e3cff */
[----:B------:R-:W-:-:S03]  /*1f570*/  IMAD.MOV.U32 R10, RZ, RZ, c[0x0][0x18c] ;  /* 0x00006300ff0a7624 */ /* 0x000fc600078e00ff */
[----:B------:R-:W-:Y:S01]  /*1f580*/  LOP3.LUT R4, R5, R4, RZ, 0x3c, !PT ;  /* 0x0000000405047212 */ /* 0x000fe200078e3cff */
[----:B------:R-:W-:-:S03]  /*1f590*/  IMAD.SHL.U32 R27, R10, 0x40, RZ ;  /* 0x000000400a1b7824 */ /* 0x000fc600078e00ff */
[----:B------:R-:W-:Y:S01]  /*1f5a0*/  LOP3.LUT R5, R5, R4, RZ, 0x3c, !PT ;  /* 0x0000000405057212 */ /* 0x000fe200078e3cff */
[----:B-1----:R-:W4:Y:S01]  /*1f5b0*/  LDL.LU R12, [R1+0x5b0] ;  /* 0x0005b000010c7983 */ /* 0x002f220000300800 */
[----:B------:R-:W4:Y:S03]  /*1f5c0*/  LDL.LU R13, [R1+0x6f8] ;  /* 0x0006f800010d7983 */ /* 0x000f260000300800 */
[----:B------:R-:W-:-:S05]  /*1f5d0*/  IMAD.WIDE R4, R27, 0x2, R4 ;  /* 0x000000021b047825 */ /* 0x000fca00078e0204 */
[----:B------:R3:W-:Y:S01]  /*1f5e0*/  STL [R1+0x7a0], R4 ;  /* 0x0007a00401007387 */ /* 0x0007e20000100800 */
[----:B------:R4:W-:Y:S02]  /*1f5f0*/  STL [R1+0x5a0], R5 ;  /* 0x0005a00501007387 */ /* 0x0009e40000100800 */
[----:B------:R-:W-:Y:S02]  /*1f600*/  IMAD.MOV.U32 R10, RZ, RZ, R15 ;  /* 0x000000ffff0a7224 */ /* 0x000fe400078e000f */
[----:B--2---:R-:W2:Y:S01]  /*1f610*/  LDL.LU R14, [R1+0x460] ;  /* 0x00046000010e7983 */ /* 0x004ea20000300800 */
[----:B------:R-:W2:Y:S01]  /*1f620*/  LDL.LU R15, [R1+0x5b8] ;  /* 0x0005b800010f7983 */ /* 0x000ea20000300800 */
[----:B------:R-:W2:Y:S02]  /*1f630*/  LDL.LU R22, [R1+0x6fc] ;  /* 0x0006fc0001167983 */ /* 0x000ea40000300800 */
[----:B---3--:R-:W-:Y:S02]  /*1f640*/  IMAD.MOV.U32 R4, RZ, RZ, R26 ;  /* 0x000000ffff047224 */ /* 0x008fe400078e001a */
[----:B----4-:R-:W-:-:S04]  /*1f650*/  IMAD.MOV.U32 R5, RZ, RZ, R23 ;  /* 0x000000ffff057224 */ /* 0x010fc800078e0017 */
[----:B------:R-:W-:-:S05]  /*1f660*/  IMAD.WIDE R4, R27, 0x2, R4 ;  /* 0x000000021b047825 */ /* 0x000fca00078e0204 */
[----:B------:R-:W-:Y:S01]  /*1f670*/  STL [R1+0x450], R4 ;  /* 0x0004500401007387 */ /* 0x000fe20000100800 */
[----:B------:R1:W-:Y:S03]  /*1f680*/  STL [R1+0x3a8], R5 ;  /* 0x0003a80501007387 */ /* 0x0003e60000100800 */
[----:B-1----:R-:W3:Y:S01]  /*1f690*/  LDL.LU R5, [R1+0x3ac] ;  /* 0x0003ac0001057983 */ /* 0x002ee20000300800 */
[----:B------:R-:W-:-:S04]  /*1f6a0*/  LOP3.LUT R7, R7, R6, RZ, 0x3c, !PT ;  /* 0x0000000607077212 */ /* 0x000fc800078e3cff */
[----:B------:R-:W-:-:S04]  /*1f6b0*/  LOP3.LUT R6, R7, R6, RZ, 0x3c, !PT ;  /* 0x0000000607067212 */ /* 0x000fc800078e3cff */
[----:B------:R-:W-:Y:S02]  /*1f6c0*/  LOP3.LUT R7, R7, R6, RZ, 0x3c, !PT ;  /* 0x0000000607077212 */ /* 0x000fe400078e3cff */
[----:B------:R-:W-:-:S03]  /*1f6d0*/  LOP3.LUT R9, R9, R8, RZ, 0x3c, !PT ;  /* 0x0000000809097212 */ /* 0x000fc600078e3cff */
[----:B------:R-:W-:Y:S01]  /*1f6e0*/  IMAD.WIDE R6, R27, 0x2, R6 ;  /* 0x000000021b067825 */ /* 0x000fe200078e0206 */
[----:B------:R-:W-:-:S04]  /*1f6f0*/  LOP3.LUT R8, R9, R8, RZ, 0x3c, !PT ;  /* 0x0000000809087212 */ /* 0x000fc800078e3cff */
[----:B------:R1:W-:Y:S01]  /*1f700*/  STL [R1+0x5a4], R6 ;  /* 0x0005a40601007387 */ /* 0x0003e20000100800 */
[----:B------:R4:W-:Y:S01]  /*1f710*/  STL [R1+0x454], R7 ;  /* 0x0004540701007387 */ /* 0x0009e20000100800 */
[----:B------:R-:W-:Y:S02]  /*1f720*/  LOP3.LUT R9, R9, R8, RZ, 0x3c, !PT ;  /* 0x0000000809097212 */ /* 0x000fe400078e3cff */
[----:B-1----:R-:W2:Y:S01]  /*1f730*/  LDL.LU R6, [R1+0x45c] ;  /* 0x00045c0001067983 */ /* 0x002ea20000300800 */
[----:B----4-:R-:W2:Y:S02]  /*1f740*/  LDL.LU R7, [R1+0x5ac] ;  /* 0x0005ac0001077983 */ /* 0x010ea40000300800 */
[----:B------:R-:W-:-:S04]  /*1f750*/  IMAD.WIDE R8, R27, 0x2, R8 ;  /* 0x000000021b087825 */ /* 0x000fc800078e0208 */
[----:B------:R-:W-:Y:S01]  /*1f760*/  IMAD.MOV.U32 R4, RZ, RZ, R29 ;  /* 0x000000ffff047224 */ /* 0x000fe200078e001d */
[----:B------:R-:W-:Y:S01]  /*1f770*/  STL [R1+0x7a4], R8 ;  /* 0x0007a40801007387 */ /* 0x000fe20000100800 */
[----:B------:R-:W-:Y:S02]  /*1f780*/  STL [R1+0x5a8], R9 ;  /* 0x0005a80901007387 */ /* 0x000fe40000100800 */
[----:B------:R-:W4:Y:S02]  /*1f790*/  LDL.LU R23, [R1+0x5bc] ;  /* 0x0005bc0001177983 */ /* 0x000f240000300800 */
[----:B------:R-:W4:Y:S01]  /*1f7a0*/  LDL.LU R26, [R1+0x5c0] ;  /* 0x0005c000011a7983 */ /* 0x000f220000300800 */
[----:B------:R-:W4:Y:S01]  /*1f7b0*/  LDL.LU R29, [R1+0xb8c] ;  /* 0x000b8c00011d7983 */ /* 0x000f220000300800 */
[----:B---3--:R-:W-:-:S05]  /*1f7c0*/  IMAD.WIDE R4, R27, 0x2, R4 ;  /* 0x000000021b047825 */ /* 0x008fca00078e0204 */
[----:B------:R-:W-:Y:S01]  /*1f7d0*/  STL [R1+0x458], R4 ;  /* 0x0004580401007387 */ /* 0x000fe20000100800 */
[----:B------:R1:W-:Y:S03]  /*1f7e0*/  STL [R1+0x3ac], R5 ;  /* 0x0003ac0501007387 */ /* 0x0003e60000100800 */
[----:B-1----:R-:W3:Y:S01]  /*1f7f0*/  LDL.LU R5, [R1+0x3b0] ;  /* 0x0003b00001057983 */ /* 0x002ee20000300800 */
[----:B------:R-:W-:Y:S02]  /*1f800*/  IMAD.MOV.U32 R8, RZ, RZ, R13 ;  /* 0x000000ffff087224 */ /* 0x000fe400078e000d */
[----:B------:R-:W-:Y:S01]  /*1f810*/  IMAD.MOV.U32 R9, RZ, RZ, R12 ;  /* 0x000000ffff097224 */ /* 0x000fe200078e000c */
[----:B--2---:R-:W-:-:S04]  /*1f820*/  LOP3.LUT R7, R7, R6, RZ, 0x3c, !PT ;  /* 0x0000000607077212 */ /* 0x004fc800078e3cff */
[----:B------:R-:W-:-:S04]  /*1f830*/  LOP3.LUT R6, R7, R6, RZ, 0x3c, !PT ;  /* 0x0000000607067212 */ /* 0x000fc800078e3cff */
[----:B------:R-:W-:Y:S01]  /*1f840*/  LOP3.LUT R7, R7, R6, RZ, 0x3c, !PT ;  /* 0x0000000607077212 */ /* 0x000fe200078e3cff */
[----:B------:R-:W-:-:S04]  /*1f850*/  IMAD.WIDE R8, R27, 0x2, R8 ;  /* 0x000000021b087825 */ /* 0x000fc800078e0208 */
[----:B------:R-:W-:-:S04]  /*1f860*/  IMAD.WIDE R6, R27, 0x2, R6 ;  /* 0x000000021b067825 */ /* 0x000fc800078e0206 */
[----:B------:R-:W-:Y:S01]  /*1f870*/  IMAD.MOV.U32 R4, RZ, RZ, R14 ;  /* 0x000000ffff047224 */ /* 0x000fe200078e000e */
[----:B------:R-:W-:Y:S01]  /*1f880*/  STL [R1+0x5ac], R6 ;  /* 0x0005ac0601007387 */ /* 0x000fe20000100800 */
[----:B------:R1:W-:Y:S02]  /*1f890*/  STL [R1+0x45c], R7 ;  /* 0x00045c0701007387 */ /* 0x0003e40000100800 */
[----:B------:R-:W-:Y:S02]  /*1f8a0*/  STL [R1+0x6f8], R8 ;  /* 0x0006f80801007387 */ /* 0x000fe40000100800 */
[----:B------:R-:W-:Y:S01]  /*1f8b0*/  STL [R1+0x5b0], R9 ;  /* 0x0005b00901007387 */ /* 0x000fe20000100800 */
[----:B------:R-:W2:Y:S01]  /*1f8c0*/  LDL.LU R12, [R1+0x5c8] ;  /* 0x0005c800010c7983 */ /* 0x000ea20000300800 */
[----:B------:R-:W2:Y:S02]  /*1f8d0*/  LDL.LU R13, [R1+0x704] ;  /* 0x00070400010d7983 */ /* 0x000ea40000300800 */
[----:B-1----:R-:W-:-:S02]  /*1f8e0*/  IMAD.MOV.U32 R7, RZ, RZ, R3 ;  /* 0x000000ffff077224 */ /* 0x002fc400078e0003 */
[----:B------:R-:W-:Y:S01]  /*1f8f0*/  IMAD.MOV.U32 R6, RZ, RZ, R28 ;  /* 0x000000ffff067224 */ /* 0x000fe200078e001c */
[----:B------:R-:W2:Y:S01]  /*1f900*/  LDL.LU R3, [R1+0xb88] ;  /* 0x000b880001037983 */ /* 0x000ea20000300800 */
[----:B------:R-:W2:Y:S02]  /*1f910*/  LDL.LU R28, [R1+0xb84] ;  /* 0x000b8400011c7983 */ /* 0x000ea40000300800 */
[----:B------:R-:W-:-:S04]  /*1f920*/  IMAD.WIDE R6, R27, 0x2, R6 ;  /* 0x000000021b067825 */ /* 0x000fc800078e0206 */
[----:B---3--:R-:W-:-:S05]  /*1f930*/  IMAD.WIDE R4, R27, 0x2, R4 ;  /* 0x000000021b047825 */ /* 0x008fca00078e0204 */
[----:B------:R1:W-:Y:S01]  /*1f940*/  STL [R1+0x460], R4 ;  /* 0x0004600401007387 */ /* 0x0003e20000100800 */
[----:B------:R3:W-:Y:S03]  /*1f950*/  STL [R1+0x3b0], R5 ;  /* 0x0003b00501007387 */ /* 0x0007e60000100800 */
[----:B-1----:R-:W2:Y:S01]  /*1f960*/  LDL.LU R4, [R1+0x3b4] ;  /* 0x0003b40001047983 */ /* 0x002ea20000300800 */
[----:B---3--:R-:W2:Y:S02]  /*1f970*/  LDL.LU R5, [R1+0x468] ;  /* 0x0004680001057983 */ /* 0x008ea40000300800 */
[----:B------:R-:W-:Y:S02]  /*1f980*/  STL [R1+0x5b4], R6 ;  /* 0x0005b40601007387 */ /* 0x000fe40000100800 */
[----:B------:R1:W-:Y:S02]  /*1f990*/  STL [R1+0x464], R7 ;  /* 0x0004640701007387 */ /* 0x0003e40000100800 */
[----:B-1----:R-:W3:Y:S01]  /*1f9a0*/  LDL.LU R7, [R1+0x46c] ;  /* 0x00046c0001077983 */ /* 0x002ee20000300800 */
[----:B------:R-:W-:-:S02]  /*1f9b0*/  IMAD.MOV.U32 R8, RZ, RZ, R22 ;  /* 0x000000ffff087224 */ /* 0x000fc400078e0016 */
[----:B------:R-:W-:-:S04]  /*1f9c0*/  IMAD.MOV.U32 R9, RZ, RZ, R15 ;  /* 0x000000ffff097224 */ /* 0x000fc800078e000f */
[----:B------:R-:W-:-:S04]  /*1f9d0*/  IMAD.WIDE R8, R27, 0x2, R8 ;  /* 0x000000021b087825 */ /* 0x000fc800078e0208 */
[----:B----4-:R-:W-:Y:S01]  /*1f9e0*/  IMAD.MOV.U32 R6, RZ, RZ, R23 ;  /* 0x000000ffff067224 */ /* 0x010fe200078e0017 */
[----:B------:R1:W-:Y:S01]  /*1f9f0*/  STL [R1+0x6fc], R8 ;  /* 0x0006fc0801007387 */ /* 0x0003e20000100800 */
[----:B------:R-:W-:Y:S02]  /*1fa00*/  STL [R1+0x5b8], R9 ;  /* 0x0005b80901007387 */ /* 0x000fe40000100800 */
[----:B------:R-:W4:Y:S02]  /*1fa10*/  LDL.LU R14, [R1+0x5cc] ;  /* 0x0005cc00010e7983 */ /* 0x000f240000300800 */
[----:B------:R-:W4:Y:S01]  /*1fa20*/  LDL.LU R15, [R1+0x5d0] ;  /* 0x0005d000010f7983 */ /* 0x000f220000300800 */
[----:B------:R-:W4:Y:S01]  /*1fa30*/  LDL.LU R22, [R1+0x708] ;  /* 0x0007080001167983 */ /* 0x000f220000300800 */
[----:B-1----:R-:W-:-:S03]  /*1fa40*/  IMAD.MOV.U32 R8, RZ, RZ, R29 ;  /* 0x000000ffff087224 */ /* 0x002fc600078e001d */
[----:B------:R-:W4:Y:S01]  /*1fa50*/  LDL.LU R29, [R1+0xb80] ;  /* 0x000b8000011d7983 */ /* 0x000f220000300800 */
[----:B--2---:R-:W-:-:S04]  /*1fa60*/  LOP3.LUT R5, R5, R4, RZ, 0x3c, !PT ;  /* 0x0000000405057212 */ /* 0x004fc800078e3cff */
[----:B------:R-:W-:-:S04]  /*1fa70*/  LOP3.LUT R4, R5, R4, RZ, 0x3c, !PT ;  /* 0x0000000405047212 */ /* 0x000fc800078e3cff */
[----:B------:R-:W-:-:S05]  /*1fa80*/  LOP3.LUT R5, R5, R4, RZ, 0x3c, !PT ;  /* 0x0000000405057212 */ /* 0x000fca00078e3cff */
[----:B------:R-:W-:-:S04]  /*1fa90*/  IMAD.WIDE R4, R27, 0x2, R4 ;  /* 0x000000021b047825 */ /* 0x000fc800078e0204 */
[----:B---3--:R-:W-:Y:S01]  /*1faa0*/  IMAD.WIDE R6, R27, 0x2, R6 ;  /* 0x000000021b067825 */ /* 0x008fe200078e0206 */
[----:B------:R1:W-:Y:S03]  /*1fab0*/  STL [R1+0x468], R4 ;  /* 0x0004680401007387 */ /* 0x0003e60000100800 */
[----:B------:R2:W-:Y:S01]  /*1fac0*/  STL [R1+0x3b4], R5 ;  /* 0x0003b40501007387 */ /* 0x0005e20000100800 */
[----:B-1----:R-:W3:Y:S01]  /*1fad0*/  LDL.LU R4, [R1+0x3b8] ;  /* 0x0003b80001047983 */ /* 0x002ee20000300800 */
[----:B--2---:R-:W3:Y:S02]  /*1fae0*/  LDL.LU R5, [R1+0x470] ;  /* 0x0004700001057983 */ /* 0x004ee40000300800 */
[----:B------:R1:W-:Y:S02]  /*1faf0*/  STL [R1+0x5bc], R6 ;  /* 0x0005bc0601007387 */ /* 0x0003e40000100800 */
[----:B------:R2:W-:Y:S01]  /*1fb00*/  STL [R1+0x46c], R7 ;  /* 0x00046c0701007387 */ /* 0x0005e20000100800 */
[----:B-1----:R-:W4:Y:S01]  /*1fb10*/  LDL.LU R6, [R1+0x474] ;  /* 0x0004740001067983 */ /* 0x002f220000300800 */
[----:B--2---:R-:W4:Y:S02]  /*1fb20*/  LDL.LU R7, [R1+0x5c4] ;  /* 0x0005c40001077983 */ /* 0x004f240000300800 */
[----:B------:R-:W-:-:S04]  /*1fb30*/  IMAD.MOV.U32 R9, RZ, RZ, R26 ;  /* 0x000000ffff097224 */ /* 0x000fc800078e001a */
[----:B------:R-:W-:-:S05]  /*1fb40*/  IMAD.WIDE R8, R27, 0x2, R8 ;  /* 0x000000021b087825 */ /* 0x000fca00078e0208 */
[----:B------:R1:W-:Y:S01]  /*1fb50*/  STL [R1+0x700], R8 ;  /* 0x0007000801007387 */ /* 0x0003e20000100800 */
[----:B------:R2:W-:Y:S02]  /*1fb60*/  STL [R1+0x5c0], R9 ;  /* 0x0005c00901007387 */ /* 0x0005e40000100800 */
[----:B------:R-:W4:Y:S02]  /*1fb70*/  LDL.LU R23, [R1+0x5d8] ;  /* 0x0005d80001177983 */ /* 0x000f240000300800 */
[----:B------:R-:W4:Y:S02]  /*1fb80*/  LDL.LU R26, [R1+0x70c] ;  /* 0x00070c00011a7983 */ /* 0x000f240000300800 */
[----:B-1----:R-:W-:Y:S02]  /*1fb90*/  IMAD.MOV.U32 R8, RZ, RZ, R13 ;  /* 0x000000ffff087224 */ /* 0x002fe400078e000d */
[----:B--2---:R-:W-:-:S04]  /*1fba0*/  IMAD.MOV.U32 R9, RZ, RZ, R12 ;  /* 0x000000ffff097224 */ /* 0x004fc800078e000c */
[----:B------:R-:W-:Y:S01]  /*1fbb0*/  IMAD.WIDE R8, R27, 0x2, R8 ;  /* 0x000000021b087825 */ /* 0x000fe200078e0208 */
[----:B---3--:R-:W-:-:S04]  /*1fbc0*/  LOP3.LUT R5, R5, R4, RZ, 0x3c, !PT ;  /* 0x0000000405057212 */ /* 0x008fc800078e3cff */
[----:B------:R-:W-:-:S04]  /*1fbd0*/  LOP3.LUT R4, R5, R4, RZ, 0x3c, !PT ;  /* 0x0000000405047212 */ /* 0x000fc800078e3cff */
[----:B------:R-:W-:Y:S02]  /*1fbe0*/  LOP3.LUT R5, R5, R4, RZ, 0x3c, !PT ;  /* 0x0000000405057212 */ /* 0x000fe400078e3cff */
[----:B----4-:R-:W-:-:S04]  /*1fbf0*/  LOP3.LUT R7, R7, R6, RZ, 0x3c, !PT ;  /* 0x0000000607077212 */ /* 0x010fc800078e3cff */
[----:B------:R-:W-:Y:S01]  /*1fc00*/  LOP3.LUT R6, R7, R6, RZ, 0x3c, !PT ;  /* 0x0000000607067212 */ /* 0x000fe200078e3cff */
[----:B------:R-:W-:-:S03]  /*1fc10*/  IMAD.WIDE R4, R27, 0x2, R4 ;  /* 0x000000021b047825 */ /* 0x000fc600078e0204 */
[----:B------:R-:W-:Y:S02]  /*1fc20*/  LOP3.LUT R7, R7, R6, RZ, 0x3c, !PT ;  /* 0x0000000607077212 */ /* 0x000fe400078e3cff */
[----:B------:R1:W-:Y:S03]  /*1fc30*/  STL [R1+0x470], R4 ;  /* 0x0004700401007387 */ /* 0x0003e60000100800 */
[----:B------:R-:W-:Y:S01]  /*1fc40*/  IMAD.WIDE R6, R27, 0x2, R6 ;  /* 0x000000021b067825 */ /* 0x000fe200078e0206 */
[----:B------:R2:W-:Y:S04]  /*1fc50*/  STL [R1+0x3b8], R5 ;  /* 0x0003b80501007387 */ /* 0x0005e80000100800 */
[----:B------:R-:W-:Y:S01]  /*1fc60*/  STL [R1+0x5c4], R6 ;  /* 0x0005c40601007387 */ /* 0x000fe20000100800 */
[----:B------:R3:W-:Y:S02]  /*1fc70*/  STL [R1+0x474], R7 ;  /* 0x0004740701007387 */ /* 0x0007e40000100800 */
[----:B-1----:R-:W-:-:S02]  /*1fc80*/  IMAD.MOV.U32 R4, RZ, RZ, R28 ;  /* 0x000000ffff047224 */ /* 0x002fc400078e001c */
[----:B--2---:R-:W-:-:S04]  /*1fc90*/  IMAD.MOV.U32 R5, RZ, RZ, R3 ;  /* 0x000000ffff057224 */ /* 0x004fc800078e0003 */
[----:B------:R-:W-:Y:S01]  /*1fca0*/  IMAD.WIDE R4, R27, 0x2, R4 ;  /* 0x000000021b047825 */ /* 0x000fe200078e0204 */
[----:B---3--:R-:W2:Y:S03]  /*1fcb0*/  LDL.LU R7, [R1+0x47c] ;  /* 0x00047c0001077983 */ /* 0x008ea60000300800 */
[----:B------:R-:W-:Y:S02]  /*1fcc0*/  STL [R1+0x704], R8 ;  /* 0x0007040801007387 */ /* 0x000fe40000100800 */
[----:B------:R-:W-:Y:S02]  /*1fcd0*/  STL [R1+0x5c8], R9 ;  /* 0x0005c80901007387 */ /* 0x000fe40000100800 */
[----:B------:R-:W3:Y:S01]  /*1fce0*/  LDL.LU R12, [R1+0x48c] ;  /* 0x00048c00010c7983 */ /* 0x000ee20000300800 */
[----:B------:R-:W4:Y:S01]  /*1fcf0*/  LDL.LU R13, [R1+0x5dc] ;  /* 0x0005dc00010d7983 */ /* 0x000f220000300800 */
[----:B------:R-:W3:Y:S02]  /*1fd00*/  LDL.LU R3, [R1+0xb7c] ;  /* 0x000b7c0001037983 */ /* 0x000ee40000300800 */
[----:B------:R-:W3:Y:S02]  /*1fd10*/  LDL.LU R28, [R1+0xb78] ;  /* 0x000b7800011c7983 */ /* 0x000ee40000300800 */
[----:B------:R1:W-:Y:S01]  /*1fd20*/  STL [R1+0x478], R4 ;  /* 0x0004780401007387 */ /* 0x0003e20000100800 */
[----:B------:R0:W-:Y:S04]  /*1fd30*/  STL [R1+0x3bc], R5 ;  /* 0x0003bc0501007387 */ /* 0x0001e80000100800 */
[----:B-1----:R-:W3:Y:S01]  /*1fd40*/  LDL.LU R4, [R1+0x3c0] ;  /* 0x0003c00001047983 */ /* 0x002ee20000300800 */
[----:B0-----:R-:W3:Y:S02]  /*1fd50*/  LDL.LU R5, [R1+0x480] ;  /* 0x0004800001057983 */ /* 0x001ee40000300800 */
[----:B------:R-:W-:-:S02]  /*1fd60*/  IMAD.MOV.U32 R6, RZ, RZ, R14 ;  /* 0x000000ffff067224 */ /* 0x000fc400078e000e */
[----:B------:R-:W-:Y:S02]  /*1fd70*/  IMAD.MOV.U32 R8, RZ, RZ, R22 ;  /* 0x000000ffff087224 */ /* 0x000fe400078e0016 */
[----:B------:R-:W-:-:S04]  /*1fd80*/  IMAD.MOV.U32 R9, RZ, RZ, R15 ;  /* 0x000000ffff097224 */ /* 0x000fc800078e000f */
[----:B------:R-:W-:-:S04]  /*1fd90*/  IMAD.WIDE R8, R27, 0x2, R8 ;  /* 0x000000021b087825 */ /* 0x000fc800078e0208 */
[----:B--2---:R-:W-:-:S05]  /*1fda0*/  IMAD.WIDE R6, R27, 0x2, R6 ;  /* 0x000000021b067825 */ /* 0x004fca00078e0206 */
[----:B------:R-:W-:Y:S01]  /*1fdb0*/  STL [R1+0x5cc], R6 ;  /* 0x0005cc0601007387 */ /* 0x000fe20000100800 */
[----:B------:R0:W-:Y:S03]  /*1fdc0*/  STL [R1+0x47c], R7 ;  /* 0x00047c0701007387 */ /* 0x0001e60000100800 */
[----:B0-----:R-:W2:Y:S01]  /*1fdd0*/  LDL.LU R7, [R1+0x484] ;  /* 0x0004840001077983 */ /* 0x001ea20000300800 */
[----:B---3--:R-:W-:-:S04]  /*1fde0*/  LOP3.LUT R5, R5, R4, RZ, 0x3c, !PT ;  /* 0x0000000405057212 */ /* 0x008fc800078e3cff */
[----:B------:R-:W-:-:S04]  /*1fdf0*/  LOP3.LUT R4, R5, R4, RZ, 0x3c, !PT ;  /* 0x0000000405047212 */ /* 0x000fc800078e3cff */
[----:B------:R-:W-:Y:S01]  /*1fe00*/  LOP3.LUT R5, R5, R4, RZ, 0x3c, !PT ;  /* 0x0000000405057212 */ /* 0x000fe200078e3cff */
[----:B------:R-:W-:Y:S01]  /*1fe10*/  STL [R1+0x708], R8 ;  /* 0x0007080801007387 */ /* 0x000fe20000100800 */
[----:B------:R-:W-:Y:S02]  /*1fe20*/  STL [R1+0x5d0], R9 ;  /* 0x0005d00901007387 */ /* 0x000fe40000100800 */
[----:B------:R-:W3:Y:S02]  /*1fe30*/  LDL.LU R14, [R1+0x5e4] ;  /* 0x0005e400010e7983 */ /* 0x000ee40000300800 */
[----:B------:R-:W3:Y:S02]  /*1fe40*/  LDL.LU R15, [R1+0x5e8] ;  /* 0x0005e800010f7983 */ /* 0x000ee40000300800 */
[----:B------:R-:W-:Y:S01]  /*1fe50*/  IMAD.WIDE R4, R27, 0x2, R4 ;  /* 0x000000021b047825 */ /* 0x000fe200078e0204 */
[----:B------:R-:W3:Y:S03]  /*1fe60*/  LDL.LU R22, [R1+0x714] ;  /* 0x0007140001167983 */ /* 0x000ee60000300800 */
[----:B------:R-:W-:-:S02]  /*1fe70*/  IMAD.MOV.U32 R6, RZ, RZ, R29 ;  /* 0x000000ffff067224 */ /* 0x000fc400078e001d */
[----:B------:R-:W3:Y:S01]  /*1fe80*/  LDL.LU R29, [R1+0xb74] ;  /* 0x000b7400011d7983 */ /* 0x000ee20000300800 */
[----:B------:R0:W-:Y:S01]  /*1fe90*/  STL [R1+0x480], R4 ;  /* 0x0004800401007387 */ /* 0x0001e20000100800 */
[----:B------:R1:W-:Y:S03]  /*1fea0*/  STL [R1+0x3c0], R5 ;  /* 0x0003c00501007387 */ /* 0x0003e60000100800 */
[----:B0-----:R-:W3:Y:S01]  /*1feb0*/  LDL.LU R4, [R1+0x3c4] ;  /* 0x0003c40001047983 */ /* 0x001ee20000300800 */
[----:B-1----:R-:W3:Y:S02]  /*1fec0*/  LDL.LU R5, [R1+0x488] ;  /* 0x0004880001057983 */ /* 0x002ee40000300800 */
[----:B------:R-:W-:Y:S02]  /*1fed0*/  IMAD.MOV.U32 R8, RZ, RZ, R26 ;  /* 0x000000ffff087224 */ /* 0x000fe400078e001a */
[----:B------:R-:W-:-:S04]  /*1fee0*/  IMAD.MOV.U32 R9, RZ, RZ, R23 ;  /* 0x000000ffff097224 */ /* 0x000fc800078e0017 */
[----:B------:R-:W-:-:S04]  /*1fef0*/  IMAD.WIDE R8, R27, 0x2, R8 ;  /* 0x000000021b087825 */ /* 0x000fc800078e0208 */
[----:B--2---:R-:W-:-:S05]  /*1ff00*/  IMAD.WIDE R6, R27, 0x2, R6 ;  /* 0x000000021b067825 */ /* 0x004fca00078e0206 */
[----:B------:R-:W-:Y:S01]  /*1ff10*/  STL [R1+0x5d4], R6 ;  /* 0x0005d40601007387 */ /* 0x000fe20000100800 */
[----:B------:R-:W-:Y:S02]  /*1ff20*/  STL [R1+0x484], R7 ;  /* 0x0004840701007387 */ /* 0x000fe40000100800 */
[----:B------:R-:W-:Y:S02]  /*1ff30*/  STL [R1+0x70c], R8 ;  /* 0x00070c0801007387 */ /* 0x000fe40000100800 */
[----:B------:R0:W-:Y:S01]  /*1ff40*/  STL [R1+0x5d8], R9 ;  /* 0x0005d80901007387 */ /* 0x0001e20000100800 */
[----:B------:R-:W2:Y:S01]  /*1ff50*/  LDL.LU R23, [R1+0x5f0] ;  /* 0x0005f00001177983 */ /* 0x000ea20000300800 */
[----:B------:R-:W2:Y:S02]  /*1ff60*/  LDL.LU R26, [R1+0x718] ;  /* 0x00071800011a7983 */ /* 0x000ea40000300800 */
[----:B0-----:R-:W-:Y:S01]  /*1ff70*/  IMAD.MOV.U32 R9, RZ, RZ, R3 ;  /* 0x000000ffff097224 */ /* 0x001fe200078e0003 */
[-C--:B---3--:R-:W-:Y:S01]  /*1ff80*/  LOP3.LUT R5, R5, R4.reuse, RZ, 0x3c, !PT ;  /* 0x0000000405057212 */ /* 0x088fe200078e3cff */
[----:B------:R-:W-:Y:S01]  /*1ff90*/  IMAD.MOV.U32 R8, RZ, RZ, R28 ;  /* 0x000000ffff087224 */ /* 0x000fe200078e001c */
[----:B------:R-:W3:Y:S01]  /*1ffa0*/  LDL.LU R3, [R1+0xb70] ;  /* 0x000b700001037983 */ /* 0x000ee20000300800 */
[----:B------:R-:W2:Y:S01]  /*1ffb0*/  LDL.LU R28, [R1+0xb6c] ;  /* 0x000b6c00011c7983 */ /* 0x000ea20000300800 */
[----:B------:R-:W-:-:S04]  /*1ffc0*/  LOP3.LUT R4, R5, R4, RZ, 0x3c, !PT ;  /* 0x0000000405047212 */ /* 0x000fc800078e3cff */
[----:B------:R-:W-:-:S05]  /*1ffd0*/  LOP3.LUT R5, R5, R4, RZ, 0x3c, !PT ;  /* 0x0000000405057212 */ /* 0x000fca00078e3cff */
[----:B------:R-:W-:-:S05]  /*1ffe0*/  IMAD.WIDE R4, R27, 0x2, R4 ;  /* 0x000000021b047825 */ /* 0x000fca00078e0204 */
[----:B------:R0:W-:Y:S01]  /*1fff0*/  STL [R1+0x488], R4 ;  /* 0x0004880401007387 */ /* 0x0001e20000100800 */
[----:B------:R1:W-:Y:S03]  /*20000*/  STL [R1+0x3c4], R5 ;  /* 0x0003c40501007387 */ /* 0x0003e60000100800 */
[----:B0-----:R-:W2:Y:S01]  /*20010*/  LDL.LU R4, [R1+0x3c8] ;  /* 0x0003c80001047983 */ /* 0x001ea20000300800 */
[----:B-1----:R-:W2:Y:S02]  /*20020*/  LDL.LU R5, [R1+0x490] ;  /* 0x0004900001057983 */ /* 0x002ea40000300800 */
[----:B----4-:R-:W-:Y:S02]  /*20030*/  IMAD.MOV.U32 R6, RZ, RZ, R13 ;  /* 0x000000ffff067224 */ /* 0x010fe400078e000d */
[----:B------:R-:W-:-:S04]  /*20040*/  IMAD.MOV.U32 R7, RZ, RZ, R12 ;  /* 0x000000ffff077224 */ /* 0x000fc800078e000c */
[----:B------:R-:W-:-:S04]  /*20050*/  IMAD.WIDE R6, R27, 0x2, R6 ;  /* 0x000000021b067825 */ /* 0x000fc800078e0206 */
[----:B------:R-:W-:Y:S01]  /*20060*/  IMAD.WIDE R8, R27, 0x2, R8 ;  /* 0x000000021b087825 */ /* 0x000fe200078e0208 */
[----:B------:R-:W-:Y:S03]  /*20070*/  STL [R1+0x5dc], R6 ;  /* 0x0005dc0601007387 */ /* 0x000fe60000100800 */
[----:B------:R0:W-:Y:S02]  /*20080*/  STL [R1+0x48c], R7 ;  /* 0x00048c0701007387 */ /* 0x0001e40000100800 */
[----:B0-----:R-:W4:Y:S01]  /*20090*/  LDL.LU R7, [R1+0x494] ;  /* 0x0004940001077983 */ /* 0x001f220000300800 */
[----:B------:R-:W-:Y:S02]  /*200a0*/  STL [R1+0x710], R8 ;  /* 0x0007100801007387 */ /* 0x000fe40000100800 */
[----:B------:R-:W-:Y:S02]  /*200b0*/  STL [R1+0x5e0], R9 ;  /* 0x0005e00901007387 */ /* 0x000fe40000100800 */
[----:B------:R-:W3:Y:S01]  /*200c0*/  LDL.LU R12, [R1+0x5f8] ;  /* 0x0005f800010c7983 */ /* 0x000ee20000300800 */
[----:B------:R-:W3:Y:S01]  /*200d0*/  LDL.LU R13, [R1+0x71c] ;  /* 0x00071c00010d7983 */ /* 0x000ee20000300800 */
[----:B--2---:R-:W-:-:S04]  /*200e0*/  LOP3.LUT R5, R5, R4, RZ, 0x3c, !PT ;  /* 0x0000000405057212 */ /* 0x004fc800078e3cff */
[----:B------:R-:W-:-:S04]  /*200f0*/  LOP3.LUT R4, R5, R4, RZ, 0x3c, !PT ;  /* 0x0000000405047212 */ /* 0x000fc800078e3cff */
[----:B------:R-:W-:-:S05]  /*20100*/  LOP3.LUT R5, R5, R4, RZ, 0x3c, !PT ;  /* 0x0000000405057212 */ /* 0x000fca00078e3cff */
[----:B------:R-:W-:-:S05]  /*20110*/  IMAD.WIDE R4, R27, 0x2, R4 ;  /* 0x000000021b047825 */ /* 0x000fca00078e0204 */
[----:B------:R-:W-:Y:S01]  /*20120*/  STL [R1+0x490], R4 ;  /* 0x0004900401007387 */ /* 0x000fe20000100800 */
[----:B------:R0:W-:Y:S03]  /*20130*/  STL [R1+0x3c8], R5 ;  /* 0x0003c80501007387 */ /* 0x0001e60000100800 */
[----:B0-----:R-:W2:Y:S01]  /*20140*/  LDL.LU R5, [R1+0x3cc] ;  /* 0x0003cc0001057983 */ /* 0x001ea20000300800 */
[----:B------:R-:W-:Y:S02]  /*20150*/  IMAD.MOV.U32 R6, RZ, RZ, R14 ;  /* 0x000000ffff067224 */ /* 0x000fe400078e000e */
[----:B------:R-:W-:Y:S02]  /*20160*/  IMAD.MOV.U32 R8, RZ, RZ, R22 ;  /* 0x000000ffff087224 */ /* 0x000fe400078e0016 */
[----:B------:R-:W-:Y:S02]  /*20170*/  IMAD.MOV.U32 R9, RZ, RZ, R15 ;  /* 0x000000ffff097224 */ /* 0x000fe400078e000f */
[----:B----4-:R-:W-:-:S04]  /*20180*/  IMAD.WIDE R6, R27, 0x2, R6 ;  /* 0x000000021b067825 */ /* 0x010fc800078e0206 */
[----:B------:R-:W-:-:S04]  /*20190*/  IMAD.WIDE R8, R27, 0x2, R8 ;  /* 0x000000021b087825 */ /* 0x000fc800078e0208 */
[----:B------:R-:W-:Y:S01]  /*201a0*/  IMAD.MOV.U32 R4, RZ, RZ, R29 ;  /* 0x000000ffff047224 */ /* 0x000fe200078e001d */
[----:B------:R0:W-:Y:S01]  /*201b0*/  STL [R1+0x5e4], R6 ;  /* 0x0005e40601007387 */ /* 0x0001e20000100800 */
[----:B------:R1:W-:Y:S03]  /*201c0*/  STL [R1+0x494], R7 ;  /* 0x0004940701007387 */ /* 0x0003e60000100800 */
[----:B0-----:R-:W4:Y:S01]  /*201d0*/  LDL.LU R6, [R1+0x49c] ;  /* 0x00049c0001067983 */ /* 0x001f220000300800 */
[----:B-1----:R-:W4:Y:S02]  /*201e0*/  LDL.LU R7, [R1+0x5ec] ;  /* 0x0005ec0001077983 */ /* 0x002f240000300800 */
[----:B------:R-:W-:Y:S02]  /*201f0*/  STL [R1+0x714], R8 ;  /* 0x0007140801007387 */ /* 0x000fe40000100800 */
[----:B------:R-:W-:Y:S01]  /*20200*/  STL [R1+0x5e8], R9 ;  /* 0x0005e80901007387 */ /* 0x000fe20000100800 */
[----:B------:R-:W3:Y:S01]  /*20210*/  LDL.LU R14, [R1+0x4ac] ;  /* 0x0004ac00010e7983 */ /* 0x000ee20000300800 */
[----:B------:R-:W3:Y:S02]  /*20220*/  LDL.LU R15, [R1+0x5fc] ;  /* 0x0005fc00010f7983 */ /* 0x000ee40000300800 */
[----:B------:R-:W3:Y:S02]  /*20230*/  LDL.LU R22, [R1+0x600] ;  /* 0x0006000001167983 */ /* 0x000ee40000300800 */
[----:B------:R-:W3:Y:S02]  /*20240*/  LDL.LU R29, [R1+0xb68] ;  /* 0x000b6800011d7983 */ /* 0x000ee40000300800 */
[----:B--2---:R-:W-:-:S05]  /*20250*/  IMAD.WIDE R4, R27, 0x2, R4 ;  /* 0x000000021b047825 */ /* 0x004fca00078e0204 */
[----:B------:R0:W-:Y:S01]  /*20260*/  STL [R1+0x498], R4 ;  /* 0x0004980401007387 */ /* 0x0001e20000100800 */
[----:B------:R1:W-:Y:S03]  /*20270*/  STL [R1+0x3cc], R5 ;  /* 0x0003cc0501007387 */ /* 0x0003e60000100800 */
[----:B0-----:R-:W2:Y:S01]  /*20280*/  LDL.LU R4, [R1+0x3d0] ;  /* 0x0003d00001047983 */ /* 0x001ea20000300800 */
[----:B-1----:R-:W2:Y:S01]  /*20290*/  LDL.LU R5, [R1+0x4a0] ;  /* 0x0004a00001057983 */ /* 0x002ea20000300800 */
[----:B----4-:R-:W-:-:S04]  /*202a0*/  LOP3.LUT R7, R7, R6, RZ, 0x3c, !PT ;  /* 0x0000000607077212 */ /* 0x010fc800078e3cff */
[----:B------:R-:W-:Y:S01]  /*202b0*/  LOP3.LUT R6, R7, R6, RZ, 0x3c, !PT ;  /* 0x0000000607067212 */ /* 0x000fe200078e3cff */
[----:B------:R-:W-:-:S03]  /*202c0*/  IMAD.MOV.U32 R8, RZ, RZ, R26 ;  /* 0x000000ffff087224 */ /* 0x000fc600078e001a */
[----:B------:R-:W-:Y:S01]  /*202d0*/  LOP3.LUT R7, R7, R6, RZ, 0x3c, !PT ;  /* 0x0000000607077212 */ /* 0x000fe200078e3cff */
[----:B------:R-:W-:-:S04]  /*202e0*/  IMAD.MOV.U32 R9, RZ, RZ, R23 ;  /* 0x000000ffff097224 */ /* 0x000fc800078e0017 */
[----:B------:R-:W-:-:S04]  /*202f0*/  IMAD.WIDE R6, R27, 0x2, R6 ;  /* 0x000000021b067825 */ /* 0x000fc800078e0206 */
[----:B------:R-:W-:Y:S01]  /*20300*/  IMAD.WIDE R8, R27, 0x2, R8 ;  /* 0x000000021b087825 */ /* 0x000fe200078e0208 */
[----:B------:R-:W-:Y:S03]  /*20310*/  STL [R1+0x5ec], R6 ;  /* 0x0005ec0601007387 */ /* 0x000fe60000100800 */
[----:B------:R3:W-:Y:S02]  /*20320*/  STL [R1+0x49c], R7 ;  /* 0x00049c0701007387 */ /* 0x0007e40000100800 */
[----:B------:R-:W-:Y:S02]  /*20330*/  STL [R1+0x718], R8 ;  /* 0x0007180801007387 */ /* 0x000fe40000100800 */
[----:B------:R-:W-:Y:S01]  /*20340*/  STL [R1+0x5f0], R9 ;  /* 0x0005f00901007387 */ /* 0x000fe20000100800 */
[----:B------:R-:W4:Y:S01]  /*20350*/  LDL.LU R23, [R1+0x608] ;  /* 0x0006080001177983 */ /* 0x000f220000300800 */
[----:B------:R-:W4:Y:S02]  /*20360*/  LDL.LU R26, [R1+0x724] ;  /* 0x00072400011a7983 */ /* 0x000f240000300800 */
[----:B---3--:R-:W-:-:S02]  /*20370*/  IMAD.MOV.U32 R7, RZ, RZ, R3 ;  /* 0x000000ffff077224 */ /* 0x008fc400078e0003 */
[----:B------:R-:W-:Y:S01]  /*20380*/  IMAD.MOV.U32 R6, RZ, RZ, R28 ;  /* 0x000000ffff067224 */ /* 0x000fe200078e001c */
[----:B------:R-:W3:Y:S01]  /*20390*/  LDL.LU R3, [R1+0xb64] ;  /* 0x000b640001037983 */ /* 0x000ee20000300800 */
[----:B------:R-:W3:Y:S01]  /*203a0*/  LDL.LU R28, [R1+0xb60] ;  /* 0x000b6000011c7983 */ /* 0x000ee20000300800 */
[----:B--2---:R-:W-:-:S04]  /*203b0*/  LOP3.LUT R5, R5, R4, RZ, 0x3c, !PT ;  /* 0x0000000405057212 */ /* 0x004fc800078e3cff */
[----:B------:R-:W-:-:S04]  /*203c0*/  LOP3.LUT R4, R5, R4, RZ, 0x3c, !PT ;  /* 0x0000000405047212 */ /* 0x000fc800078e3cff */
[----:B------:R-:W-:-:S05]  /*203d0*/  LOP3.LUT R5, R5, R4, RZ, 0x3c, !PT ;  /* 0x0000000405057212 */ /* 0x000fca00078e3cff */
[----:B------:R-:W-:-:S05]  /*203e0*/  IMAD.WIDE R4, R27, 0x2, R4 ;  /* 0x000000021b047825 */ /* 0x000fca00078e0204 */
[----:B------:R0:W-:Y:S01]  /*203f0*/  STL [R1+0x4a0], R4 ;  /* 0x0004a00401007387 */ /* 0x0001e20000100800 */
[----:B------:R1:W-:Y:S03]  /*20400*/  STL [R1+0x3d0], R5 ;  /* 0x0003d00501007387 */ /* 0x0003e60000100800 */
[----:B0-----:R-:W2:Y:S01]  /*20410*/  LDL.LU R4, [R1+0x3d4] ;  /* 0x0003d40001047983 */ /* 0x001ea20000300800 */
[----:B-1----:R-:W2:Y:S02]  /*20420*/  LDL.LU R5, [R1+0x4a8] ;  /* 0x0004a80001057983 */ /* 0x002ea40000300800 */
[----:B------:R-:W-:Y:S02]  /*20430*/  IMAD.MOV.U32 R8, RZ, RZ, R13 ;  /* 0x000000ffff087224 */ /* 0x000fe400078e000d */
[----:B------:R-:W-:Y:S02]  /*20440*/  IMAD.MOV.U32 R9, RZ, RZ, R12 ;  /* 0x000000ffff097224 */ /* 0x000fe400078e000c */
[----:B------:R-:W-:-:S04]  /*20450*/  IMAD.WIDE R6, R27, 0x2, R6 ;  /* 0x000000021b067825 */ /* 0x000fc800078e0206 */
[----:B------:R-:W-:Y:S01]  /*20460*/  IMAD.WIDE R8, R27, 0x2, R8 ;  /* 0x000000021b087825 */ /* 0x000fe200078e0208 */
[----:B------:R0:W-:Y:S03]  /*20470*/  STL [R1+0x5f4], R6 ;  /* 0x0005f40601007387 */ /* 0x0001e60000100800 */
[----:B------:R1:W-:Y:S02]  /*20480*/  STL [R1+0x4a4], R7 ;  /* 0x0004a40701007387 */ /* 0x0003e40000100800 */
[----:B------:R3:W-:Y:S02]  /*20490*/  STL [R1+0x71c], R8 ;  /* 0x00071c0801007387 */ /* 0x0007e40000100800 */
[----:B------:R-:W-:Y:S01]  /*204a0*/  STL [R1+0x5f8], R9 ;  /* 0x0005f80901007387 */ /* 0x000fe20000100800 */
[----:B------:R-:W4:Y:S01]  /*204b0*/  LDL.LU R12, [R1+0x610] ;  /* 0x00061000010c7983 */ /* 0x000f220000300800 */
[----:B------:R-:W4:Y:S02]  /*204c0*/  LDL.LU R13, [R1+0x728] ;  /* 0x00072800010d7983 */ /* 0x000f240000300800 */
[----:B0-----:R-:W-:-:S02]  /*204d0*/  IMAD.MOV.U32 R6, RZ, RZ, R15 ;  /* 0x000000ffff067224 */ /* 0x001fc400078e000f */
[----:B-1----:R-:W-:Y:S02]  /*204e0*/  IMAD.MOV.U32 R7, RZ, RZ, R14 ;  /* 0x000000ffff077224 */ /* 0x002fe400078e000e */
[----:B---3--:R-:W-:Y:S02]  /*204f0*/  IMAD.MOV.U32 R8, RZ, RZ, R29 ;  /* 0x000000ffff087224 */ /* 0x008fe400078e001d */
[----:B------:R-:W3:Y:S01]  /*20500*/  LDL.LU R29, [R1+0xb5c] ;  /* 0x000b5c00011d7983 */ /* 0x000ee20000300800 */
[----:B------:R-:W-:Y:S01]  /*20510*/  IMAD.WIDE R6, R27, 0x2, R6 ;  /* 0x000000021b067825 */ /* 0x000fe200078e0206 */
        /* <DEDUP_REMOVED lines=8> */
[----:B------:R0:W-:Y:S02]  /*205a0*/  STL [R1+0x5fc], R6 ;  /* 0x0005fc0601007387 */ /* 0x0001e40000100800 */
[----:B------:R1:W-:Y:S01]  /*205b0*/  STL [R1+0x4ac], R7 ;  /* 0x0004ac0701007387 */ /* 0x0003e20000100800 */
[----:B0-----:R-:W3:Y:S01]  /*205c0*/  LDL.LU R6, [R1+0x4b4] ;  /* 0x0004b40001067983 */ /* 0x001ee20000300800 */
[----:B-1----:R-:W3:Y:S02]  /*205d0*/  LDL.LU R7, [R1+0x604] ;  /* 0x0006040001077983 */ /* 0x002ee40000300800 */
[----:B------:R-:W-:-:S04]  /*205e0*/  IMAD.MOV.U32 R9, RZ, RZ, R22 ;  /* 0x000000ffff097224 */ /* 0x000fc800078e0016 */
[----:B------:R-:W-:-:S05]  /*205f0*/  IMAD.WIDE R8, R27, 0x2, R8 ;  /* 0x000000021b087825 */ /* 0x000fca00078e0208 */
[----:B------:R4:W-:Y:S01]  /*20600*/  STL [R1+0x720], R8 ;  /* 0x0007200801007387 */ /* 0x0009e20000100800 */
[----:B------:R0:W-:Y:S02]  /*20610*/  STL [R1+0x600], R9 ;  /* 0x0006000901007387 */ /* 0x0001e40000100800 */
[----:B------:R-:W3:Y:S02]  /*20620*/  LDL.LU R14, [R1+0x4c4] ;  /* 0x0004c400010e7983 */ /* 0x000ee40000300800 */
[----:B------:R-:W3:Y:S01]  /*20630*/  LDL.LU R15, [R1+0x618] ;  /* 0x00061800010f7983 */ /* 0x000ee20000300800 */
[----:B------:R-:W3:Y:S01]  /*20640*/  LDL.LU R22, [R1+0x72c] ;  /* 0x00072c0001167983 */ /* 0x000ee20000300800 */
[----:B----4-:R-:W-:Y:S02]  /*20650*/  IMAD.MOV.U32 R8, RZ, RZ, R26 ;  /* 0x000000ffff087224 */ /* 0x010fe400078e001a */
[----:B0-----:R-:W-:-:S04]  /*20660*/  IMAD.MOV.U32 R9, RZ, RZ, R23 ;  /* 0x000000ffff097224 */ /* 0x001fc800078e0017 */
[----:B------:R-:W-:Y:S01]  /*20670*/  IMAD.WIDE R8, R27, 0x2, R8 ;  /* 0x000000021b087825 */ /* 0x000fe200078e0208 */
[----:B--2---:R-:W-:-:S04]  /*20680*/  LOP3.LUT R5, R5, R4, RZ, 0x3c, !PT ;  /* 0x0000000405057212 */ /* 0x004fc800078e3cff */
[----:B------:R-:W-:-:S04]  /*20690*/  LOP3.LUT R4, R5, R4, RZ, 0x3c, !PT ;  /* 0x0000000405047212 */ /* 0x000fc800078e3cff */
[----:B------:R-:W-:Y:S02]  /*206a0*/  LOP3.LUT R5, R5, R4, RZ, 0x3c, !PT ;  /* 0x0000000405057212 */ /* 0x000fe400078e3cff */
[----:B---3--:R-:W-:-:S04]  /*206b0*/  LOP3.LUT R7, R7, R6, RZ, 0x3c, !PT ;  /* 0x0000000607077212 */ /* 0x008fc800078e3cff */
[----:B------:R-:W-:Y:S01]  /*206c0*/  LOP3.LUT R6, R7, R6, RZ, 0x3c, !PT ;  /* 0x0000000607067212 */ /* 0x000fe200078e3cff */
[----:B------:R-:W-:-:S03]  /*206d0*/  IMAD.WIDE R4, R27, 0x2, R4 ;  /* 0x000000021b047825 */ /* 0x000fc600078e0204 */
[----:B------:R-:W-:Y:S02]  /*206e0*/  LOP3.LUT R7, R7, R6, RZ, 0x3c, !PT ;  /* 0x0000000607077212 */ /* 0x000fe400078e3cff */
[----:B------:R0:W-:Y:S03]  /*206f0*/  STL [R1+0x4b0], R4 ;  /* 0x0004b00401007387 */ /* 0x0001e60000100800 */
[----:B------:R-:W-:Y:S01]  /*20700*/  IMAD.WIDE R6, R27, 0x2, R6 ;  /* 0x000000021b067825 */ /* 0x000fe200078e0206 */
[----:B------:R1:W-:Y:S04]  /*20710*/  STL [R1+0x3d8], R5 ;  /* 0x0003d80501007387 */ /* 0x0003e80000100800 */
[----:B------:R2:W-:Y:S01]  /*20720*/  STL [R1+0x604], R6 ;  /* 0x0006040601007387 */ /* 0x0005e20000100800 */
[----:B------:R3:W-:Y:S02]  /*20730*/  STL [R1+0x4b4], R7 ;  /* 0x0004b40701007387 */ /* 0x0007e40000100800 */
[----:B0-----:R-:W-:-:S02]  /*20740*/  IMAD.MOV.U32 R4, RZ, RZ, R28 ;  /* 0x000000ffff047224 */ /* 0x001fc400078e001c */
[----:B-1----:R-:W-:Y:S01]  /*20750*/  IMAD.MOV.U32 R5, RZ, RZ, R3 ;  /* 0x000000ffff057224 */ /* 0x002fe200078e0003 */
[----:B--2---:R-:W2:Y:S01]  /*20760*/  LDL.LU R6, [R1+0x4bc] ;  /* 0x0004bc0001067983 */ /* 0x004ea20000300800 */
[----:B---3--:R-:W2:Y:S02]  /*20770*/  LDL.LU R7, [R1+0x60c] ;  /* 0x00060c0001077983 */ /* 0x008ea40000300800 */
[----:B------:R-:W-:Y:S02]  /*20780*/  STL [R1+0x724], R8 ;  /* 0x0007240801007387 */ /* 0x000fe40000100800 */
[----:B------:R-:W-:Y:S02]  /*20790*/  STL [R1+0x608], R9 ;  /* 0x0006080901007387 */ /* 0x000fe40000100800 */
[----:B------:R-:W-:Y:S01]  /*207a0*/  IMAD.WIDE R4, R27, 0x2, R4 ;  /* 0x000000021b047825 */ /* 0x000fe200078e0204 */
[----:B------:R-:W3:Y:S03]  /*207b0*/  LDL.LU R23, [R1+0x4cc] ;  /* 0x0004cc0001177983 */ /* 0x000ee60000300800 */
[----:B------:R-:W4:Y:S02]  /*207c0*/  LDL.LU R26, [R1+0x61c] ;  /* 0x00061c00011a7983 */ /* 0x000f240000300800 */
[----:B------:R-:W3:Y:S02]  /*207d0*/  LDL.LU R3, [R1+0xb58] ;  /* 0x000b580001037983 */ /* 0x000ee40000300800 */
[----:B------:R-:W3:Y:S01]  /*207e0*/  LDL.LU R28, [R1+0xb54] ;  /* 0x000b5400011c7983 */ /* 0x000ee20000300800 */
[----:B------:R0:W-:Y:S01]  /*207f0*/  STL [R1+0x4b8], R4 ;  /* 0x0004b80401007387 */ /* 0x0001e20000100800 */
[----:B------:R1:W-:Y:S03]  /*20800*/  STL [R1+0x3dc], R5 ;  /* 0x0003dc0501007387 */ /* 0x0003e60000100800 */
[----:B0-----:R-:W3:Y:S01]  /*20810*/  LDL.LU R4, [R1+0x3e0] ;  /* 0x0003e00001047983 */ /* 0x001ee20000300800 */
[----:B-1----:R-:W3:Y:S02]  /*20820*/  LDL.LU R5, [R1+0x4c0] ;  /* 0x0004c00001057983 */ /* 0x002ee40000300800 */
[----:B------:R-:W-:-:S02]  /*20830*/  IMAD.MOV.U32 R8, RZ, RZ, R13 ;  /* 0x000000ffff087224 */ /* 0x000fc400078e000d */
[----:B------:R-:W-:-:S04]  /*20840*/  IMAD.MOV.U32 R9, RZ, RZ, R12 ;  /* 0x000000ffff097224 */ /* 0x000fc800078e000c */
[----:B------:R-:W-:Y:S01]  /*20850*/  IMAD.WIDE R8, R27, 0x2, R8 ;  /* 0x000000021b087825 */ /* 0x000fe200078e0208 */
[----:B--2---:R-:W-:-:S04]  /*20860*/  LOP3.LUT R7, R7, R6, RZ, 0x3c, !PT ;  /* 0x0000000607077212 */ /* 0x004fc800078e3cff */
[----:B------:R-:W-:-:S04]  /*20870*/  LOP3.LUT R6, R7, R6, RZ, 0x3c, !PT ;  /* 0x0000000607067212 */ /* 0x000fc800078e3cff */
[----:B------:R-:W-:-:S05]  /*20880*/  LOP3.LUT R7, R7, R6, RZ, 0x3c, !PT ;  /* 0x0000000607077212 */ /* 0x000fca00078e3cff */
[----:B------:R-:W-:Y:S01]  /*20890*/  IMAD.WIDE R6, R27, 0x2, R6 ;  /* 0x000000021b067825 */ /* 0x000fe200078e0206 */
[----:B---3--:R-:W-:-:S04]  /*208a0*/  LOP3.LUT R5, R5, R4, RZ, 0x3c, !PT ;  /* 0x0000000405057212 */ /* 0x008fc800078e3cff */
[C---:B------:R-:W-:Y:S01]  /*208b0*/  LOP3.LUT R4, R5.reuse, R4, RZ, 0x3c, !PT ;  /* 0x0000000405047212 */ /* 0x040fe200078e3cff */
[----:B------:R0:W-:Y:S03]  /*208c0*/  STL [R1+0x60c], R6 ;  /* 0x00060c0601007387 */ /* 0x0001e60000100800 */
[----:B------:R-:W-:Y:S01]  /*208d0*/  LOP3.LUT R5, R5, R4, RZ, 0x3c, !PT ;  /* 0x0000000405057212 */ /* 0x000fe200078e3cff */
[----:B------:R-:W-:Y:S01]  /*208e0*/  STL [R1+0x4bc], R7 ;  /* 0x0004bc0701007387 */ /* 0x000fe20000100800 */
[----:B------:R-:W-:Y:S02]  /*208f0*/  STL [R1+0x728], R8 ;  /* 0x0007280801007387 */ /* 0x000fe40000100800 */
[----:B------:R-:W-:Y:S02]  /*20900*/  STL [R1+0x610], R9 ;  /* 0x0006100901007387 */ /* 0x000fe40000100800 */
[----:B------:R-:W2:Y:S02]  /*20910*/  LDL.LU R12, [R1+0x628] ;  /* 0x00062800010c7983 */ /* 0x000ea40000300800 */
[----:B------:R-:W-:Y:S01]  /*20920*/  IMAD.WIDE R4, R27, 0x2, R4 ;  /* 0x000000021b047825 */ /* 0x000fe200078e0204 */
[----:B------:R-:W3:Y:S03]  /*20930*/  LDL.LU R13, [R1+0x734] ;  /* 0x00073400010d7983 */ /* 0x000ee60000300800 */
[----:B0-----:R-:W-:-:S02]  /*20940*/  IMAD.MOV.U32 R6, RZ, RZ, R29 ;  /* 0x000000ffff067224 */ /* 0x001fc400078e001d */
[----:B------:R-:W2:Y:S01]  /*20950*/  LDL.LU R29, [R1+0xb50] ;  /* 0x000b5000011d7983 */ /* 0x000ea20000300800 */
[----:B------:R0:W-:Y:S02]  /*20960*/  STL [R1+0x4c0], R4 ;  /* 0x0004c00401007387 */ /* 0x0001e40000100800 */
[----:B------:R1:W-:Y:S01]  /*20970*/  STL [R1+0x3e0], R5 ;  /* 0x0003e00501007387 */ /* 0x0003e20000100800 */
[----:B0-----:R-:W2:Y:S01]  /*20980*/  LDL.LU R4, [R1+0x3e4] ;  /* 0x0003e40001047983 */ /* 0x001ea20000300800 */
[----:B-1----:R-:W2:Y:S02]  /*20990*/  LDL.LU R5, [R1+0x4c8] ;  /* 0x0004c80001057983 */ /* 0x002ea40000300800 */
[----:B------:R-:W-:Y:S02]  /*209a0*/  IMAD.MOV.U32 R7, RZ, RZ, R14 ;  /* 0x000000ffff077224 */ /* 0x000fe400078e000e */
[----:B------:R-:W-:Y:S02]  /*209b0*/  IMAD.MOV.U32 R8, RZ, RZ, R22 ;  /* 0x000000ffff087224 */ /* 0x000fe400078e0016 */
[----:B------:R-:W-:-:S02]  /*209c0*/  IMAD.MOV.U32 R9, RZ, RZ, R15 ;  /* 0x000000ffff097224 */ /* 0x000fc400078e000f */
[----:B------:R-:W-:-:S04]  /*209d0*/  IMAD.WIDE R6, R27, 0x2, R6 ;  /* 0x000000021b067825 */ /* 0x000fc800078e0206 */
[----:B------:R-:W-:Y:S01]  /*209e0*/  IMAD.WIDE R8, R27, 0x2, R8 ;  /* 0x000000021b087825 */ /* 0x000fe200078e0208 */
[----:B------:R-:W-:Y:S03]  /*209f0*/  STL [R1+0x614], R6 ;  /* 0x0006140601007387 */ /* 0x000fe60000100800 */
[----:B------:R-:W-:Y:S02]  /*20a00*/  STL [R1+0x4c4], R7 ;  /* 0x0004c40701007387 */ /* 0x000fe40000100800 */
[----:B------:R-:W-:Y:S02]  /*20a10*/  STL [R1+0x72c], R8 ;  /* 0x00072c0801007387 */ /* 0x000fe40000100800 */
[----:B------:R0:W-:Y:S01]  /*20a20*/  STL [R1+0x618], R9 ;  /* 0x0006180901007387 */ /* 0x0001e20000100800 */
[----:B------:R-:W3:Y:S01]  /*20a30*/  LDL.LU R14, [R1+0x62c] ;  /* 0x00062c00010e7983 */ /* 0x000ee20000300800 */
[----:B------:R-:W3:Y:S02]  /*20a40*/  LDL.LU R15, [R1+0x630] ;  /* 0x00063000010f7983 */ /* 0x000ee40000300800 */
[----:B------:R-:W3:Y:S02]  /*20a50*/  LDL.LU R22, [R1+0x738] ;  /* 0x0007380001167983 */ /* 0x000ee40000300800 */
[----:B0-----:R-:W-:-:S02]  /*20a60*/  IMAD.MOV.U32 R9, RZ, RZ, R3 ;  /* 0x000000ffff097224 */ /* 0x001fc400078e0003 */
        /* <DEDUP_REMOVED lines=13> */
[----:B------:R-:W-:-:S05]  /*20b40*/  IMAD.WIDE R6, R27, 0x2, R6 ;  /* 0x000000021b067825 */ /* 0x000fca00078e0206 */
[----:B------:R0:W-:Y:S01]  /*20b50*/  STL [R1+0x61c], R6 ;  /* 0x00061c0601007387 */ /* 0x0001e20000100800 */
[----:B------:R1:W-:Y:S03]  /*20b60*/  STL [R1+0x4cc], R7 ;  /* 0x0004cc0701007387 */ /* 0x0003e60000100800 */
[----:B0-----:R-:W4:Y:S01]  /*20b70*/  LDL.LU R6, [R1+0x4d4] ;  /* 0x0004d40001067983 */ /* 0x001f220000300800 */
[----:B-1----:R-:W4:Y:S02]  /*20b80*/  LDL.LU R7, [R1+0x624] ;  /* 0x0006240001077983 */ /* 0x002f240000300800 */
[----:B------:R-:W-:-:S05]  /*20b90*/  IMAD.WIDE R8, R27, 0x2, R8 ;  /* 0x000000021b087825 */ /* 0x000fca00078e0208 */
[----:B------:R-:W-:Y:S01]  /*20ba0*/  STL [R1+0x730], R8 ;  /* 0x0007300801007387 */ /* 0x000fe20000100800 */
[----:B------:R-:W-:Y:S02]  /*20bb0*/  STL [R1+0x620], R9 ;  /* 0x0006200901007387 */ /* 0x000fe40000100800 */
[----:B------:R-:W3:Y:S02]  /*20bc0*/  LDL.LU R23, [R1+0x638] ;  /* 0x0006380001177983 */ /* 0x000ee40000300800 */
        /* <DEDUP_REMOVED lines=8> */
[----:B----4-:R-:W-:-:S04]  /*20c50*/  LOP3.LUT R7, R7, R6, RZ, 0x3c, !PT ;  /* 0x0000000607077212 */ /* 0x010fc800078e3cff */
[----:B------:R-:W-:-:S04]  /*20c60*/  LOP3.LUT R6, R7, R6, RZ, 0x3c, !PT ;  /* 0x0000000607067212 */ /* 0x000fc800078e3cff */
[----:B------:R-:W-:Y:S01]  /*20c70*/  LOP3.LUT R7, R7, R6, RZ, 0x3c, !PT ;  /* 0x0000000607077212 */ /* 0x000fe200078e3cff */
[----:B---3--:R-:W-:Y:S02]  /*20c80*/  IMAD.MOV.U32 R8, RZ, RZ, R13 ;  /* 0x000000ffff087224 */ /* 0x008fe400078e000d */
[----:B------:R-:W-:Y:S02]  /*20c90*/  IMAD.MOV.U32 R9, RZ, RZ, R12 ;  /* 0x000000ffff097224 */ /* 0x000fe400078e000c */
[----:B------:R-:W-:-:S04]  /*20ca0*/  IMAD.WIDE R6, R27, 0x2, R6 ;  /* 0x000000021b067825 */ /* 0x000fc800078e0206 */
[----:B------:R-:W-:-:S04]  /*20cb0*/  IMAD.WIDE R8, R27, 0x2, R8 ;  /* 0x000000021b087825 */ /* 0x000fc800078e0208 */
[----:B------:R-:W-:Y:S01]  /*20cc0*/  IMAD.MOV.U32 R4, RZ, RZ, R29 ;  /* 0x000000ffff047224 */ /* 0x000fe200078e001d */
[----:B------:R-:W-:Y:S01]  /*20cd0*/  STL [R1+0x624], R6 ;  /* 0x0006240601007387 */ /* 0x000fe20000100800 */
[----:B------:R0:W-:Y:S03]  /*20ce0*/  STL [R1+0x4d4], R7 ;  /* 0x0004d40701007387 */ /* 0x0001e60000100800 */
[----:B0-----:R-:W3:Y:S01]  /*20cf0*/  LDL.LU R7, [R1+0x4dc] ;  /* 0x0004dc0001077983 */ /* 0x001ee20000300800 */
[----:B------:R-:W-:Y:S02]  /*20d00*/  STL [R1+0x734], R8 ;  /* 0x0007340801007387 */ /* 0x000fe40000100800 */
[----:B------:R-:W-:Y:S02]  /*20d10*/  STL [R1+0x628], R9 ;  /* 0x0006280901007387 */ /* 0x000fe40000100800 */
[----:B------:R-:W4:Y:S01]  /*20d20*/  LDL.LU R12, [R1+0x63c] ;  /* 0x00063c00010c7983 */ /* 0x000f220000300800 */
[----:B------:R-:W4:Y:S01]  /*20d30*/  LDL.LU R13, [R1+0x640] ;  /* 0x00064000010d7983 */ /* 0x000f220000300800 */
[----:B------:R-:W4:Y:S02]  /*20d40*/  LDL.LU R29, [R1+0xb44] ;  /* 0x000b4400011d7983 */ /* 0x000f240000300800 */
[----:B--2---:R-:W-:-:S05]  /*20d50*/  IMAD.WIDE R4, R27, 0x2, R4 ;  /* 0x000000021b047825 */ /* 0x004fca00078e0204 */
[----:B------:R0:W-:Y:S01]  /*20d60*/  STL [R1+0x4d8], R4 ;  /* 0x0004d80401007387 */ /* 0x0001e20000100800 */
[----:B------:R1:W-:Y:S03]  /*20d70*/  STL [R1+0x3ec], R5 ;  /* 0x0003ec0501007387 */ /* 0x0003e60000100800 */
[----:B0-----:R-:W2:Y:S01]  /*20d80*/  LDL.LU R4, [R1+0x3f0] ;  /* 0x0003f00001047983 */ /* 0x001ea20000300800 */
[----:B-1----:R-:W2:Y:S02]  /*20d90*/  LDL.LU R5, [R1+0x4e0] ;  /* 0x0004e00001057983 */ /* 0x002ea40000300800 */
[----:B------:R-:W-:Y:S02]  /*20da0*/  IMAD.MOV.U32 R6, RZ, RZ, R14 ;  /* 0x000000ffff067224 */ /* 0x000fe400078e000e */
[----:B------:R-:W-:Y:S02]  /*20db0*/  IMAD.MOV.U32 R8, RZ, RZ, R22 ;  /* 0x000000ffff087224 */ /* 0x000fe400078e0016 */
[----:B------:R-:W-:-:S04]  /*20dc0*/  IMAD.MOV.U32 R9, RZ, RZ, R15 ;  /* 0x000000ffff097224 */ /* 0x000fc800078e000f */
[----:B------:R-:W-:-:S04]  /*20dd0*/  IMAD.WIDE R8, R27, 0x2, R8 ;  /* 0x000000021b087825 */ /* 0x000fc800078e0208 */
[----:B---3--:R-:W-:-:S05]  /*20de0*/  IMAD.WIDE R6, R27, 0x2, R6 ;  /* 0x000000021b067825 */ /* 0x008fca00078e0206 */
[----:B------:R-:W-:Y:S01]  /*20df0*/  STL [R1+0x62c], R6 ;  /* 0x00062c0601007387 */ /* 0x000fe20000100800 */
[----:B------:R0:W-:Y:S02]  /*20e00*/  STL [R1+0x4dc], R7 ;  /* 0x0004dc0701007387 */ /* 0x0001e40000100800 */
[----:B------:R-:W-:Y:S02]  /*20e10*/  STL [R1+0x738], R8 ;  /* 0x0007380801007387 */ /* 0x000fe40000100800 */
[----:B------:R-:W-:Y:S01]  /*20e20*/  STL [R1+0x630], R9 ;  /* 0x0006300901007387 */ /* 0x000fe20000100800 */
[----:B------:R-:W3:Y:S01]  /*20e30*/  LDL.LU R14, [R1+0x644] ;  /* 0x00064400010e7983 */ /* 0x000ee20000300800 */
[----:B------:R-:W3:Y:S02]  /*20e40*/  LDL.LU R15, [R1+0x648] ;  /* 0x00064800010f7983 */ /* 0x000ee40000300800 */
[----:B------:R-:W3:Y:S02]  /*20e50*/  LDL.LU R22, [R1+0x744] ;  /* 0x0007440001167983 */ /* 0x000ee40000300800 */
[----:B0-----:R-:W-:-:S02]  /*20e60*/  IMAD.MOV.U32 R7, RZ, RZ, R3 ;  /* 0x000000ffff077224 */ /* 0x001fc400078e0003 */
[----:B------:R-:W-:Y:S01]  /*20e70*/  IMAD.MOV.U32 R6, RZ, RZ, R28 ;  /* 0x000000ffff067224 */ /* 0x000fe200078e001c */
[----:B------:R-:W3:Y:S01]  /*20e80*/  LDL.LU R3, [R1+0xb40] ;  /* 0x000b400001037983 */ /* 0x000ee20000300800 */
[----:B------:R-:W3:Y:S02]  /*20e90*/  LDL.LU R28, [R1+0xb3c] ;  /* 0x000b3c00011c7983 */ /* 0x000ee40000300800 */
        /* <DEDUP_REMOVED lines=9> */
[----:B------:R-:W-:Y:S02]  /*20f30*/  STL [R1+0x634], R6 ;  /* 0x0006340601007387 */ /* 0x000fe40000100800 */
[----:B------:R0:W-:Y:S02]  /*20f40*/  STL [R1+0x4e4], R7 ;  /* 0x0004e40701007387 */ /* 0x0001e40000100800 */
[----:B0-----:R-:W3:Y:S01]  /*20f50*/  LDL.LU R7, [R1+0x4ec] ;  /* 0x0004ec0001077983 */ /* 0x001ee20000300800 */
[----:B------:R-:W-:-:S02]  /*20f60*/  IMAD.MOV.U32 R8, RZ, RZ, R26 ;  /* 0x000000ffff087224 */ /* 0x000fc400078e001a */
[----:B------:R-:W-:-:S04]  /*20f70*/  IMAD.MOV.U32 R9, RZ, RZ, R23 ;  /* 0x000000ffff097224 */ /* 0x000fc800078e0017 */
[----:B------:R-:W-:-:S05]  /*20f80*/  IMAD.WIDE R8, R27, 0x2, R8 ;  /* 0x000000021b087825 */ /* 0x000fca00078e0208 */
[----:B------:R4:W-:Y:S01]  /*20f90*/  STL [R1+0x73c], R8 ;  /* 0x00073c0801007387 */ /* 0x0009e20000100800 */
[----:B------:R-:W-:Y:S02]  /*20fa0*/  STL [R1+0x638], R9 ;  /* 0x0006380901007387 */ /* 0x000fe40000100800 */
[----:B------:R-:W3:Y:S02]  /*20fb0*/  LDL.LU R23, [R1+0x650] ;  /* 0x0006500001177983 */ /* 0x000ee40000300800 */
[----:B------:R-:W3:Y:S02]  /*20fc0*/  LDL.LU R26, [R1+0x748] ;  /* 0x00074800011a7983 */ /* 0x000ee40000300800 */
[----:B----4-:R-:W-:Y:S02]  /*20fd0*/  IMAD.MOV.U32 R8, RZ, RZ, R29 ;  /* 0x000000ffff087224 */ /* 0x010fe400078e001d */
[----:B------:R-:W4:Y:S01]  /*20fe0*/  LDL.LU R29, [R1+0xb38] ;  /* 0x000b3800011d7983 */ /* 0x000f220000300800 */
[----:B------:R-:W-:Y:S01]  /*20ff0*/  IMAD.MOV.U32 R6, RZ, RZ, R12 ;  /* 0x000000ffff067224 */ /* 0x000fe200078e000c */
[----:B--2---:R-:W-:-:S04]  /*21000*/  LOP3.LUT R5, R5, R4, RZ, 0x3c, !PT ;  /* 0x0000000405057212 */ /* 0x004fc800078e3cff */
[----:B------:R-:W-:-:S04]  /*21010*/  LOP3.LUT R4, R5, R4, RZ, 0x3c, !PT ;  /* 0x0000000405047212 */ /* 0x000fc800078e3cff */
[----:B------:R-:W-:-:S05]  /*21020*/  LOP3.LUT R5, R5, R4, RZ, 0x3c, !PT ;  /* 0x0000000405057212 */ /* 0x000fca00078e3cff */
[----:B------:R-:W-:-:S05]  /*21030*/  IMAD.WIDE R4, R27, 0x2, R4 ;  /* 0x000000021b047825 */ /* 0x000fca00078e0204 */
[----:B------:R0:W-:Y:S01]  /*21040*/  STL [R1+0x4e8], R4 ;  /* 0x0004e80401007387 */ /* 0x0001e20000100800 */
[----:B------:R1:W-:Y:S02]  /*21050*/  STL [R1+0x3f4], R5 ;  /* 0x0003f40501007387 */ /* 0x0003e40000100800 */
[----:B---3--:R-:W-:Y:S01]  /*21060*/  IMAD.WIDE R6, R27, 0x2, R6 ;  /* 0x000000021b067825 */ /* 0x008fe200078e0206 */
[----:B0-----:R-:W2:Y:S03]  /*21070*/  LDL.LU R4, [R1+0x3f8] ;  /* 0x0003f80001047983 */ /* 0x001ea60000300800 */
[----:B-1----:R-:W2:Y:S02]  /*21080*/  LDL.LU R5, [R1+0x4f0] ;  /* 0x0004f00001057983 */ /* 0x002ea40000300800 */
[----:B------:R-:W-:Y:S02]  /*21090*/  STL [R1+0x63c], R6 ;  /* 0x00063c0601007387 */ /* 0x000fe40000100800 */
[----:B------:R0:W-:Y:S02]  /*210a0*/  STL [R1+0x4ec], R7 ;  /* 0x0004ec0701007387 */ /* 0x0001e40000100800 */
[----:B0-----:R-:W3:Y:S01]  /*210b0*/  LDL.LU R7, [R1+0x4f4] ;  /* 0x0004f40001077983 */ /* 0x001ee20000300800 */
[----:B------:R-:W-:-:S02]  /*210c0*/  IMAD.MOV.U32 R9, RZ, RZ, R13 ;  /* 0x000000ffff097224 */ /* 0x000fc400078e000d */
[----:B------:R-:W-:Y:S02]  /*210d0*/  IMAD.MOV.U32 R6, RZ, RZ, R14 ;  /* 0x000000ffff067224 */ /* 0x000fe400078e000e */
[----:B------:R-:W-:-:S05]  /*210e0*/  IMAD.WIDE R8, R27, 0x2, R8 ;  /* 0x000000021b087825 */ /* 0x000fca00078e0208 */
[----:B------:R0:W-:Y:S01]  /*210f0*/  STL [R1+0x740], R8 ;  /* 0x0007400801007387 */ /* 0x0001e20000100800 */
[----:B------:R1:W-:Y:S02]  /*21100*/  STL [R1+0x640], R9 ;  /* 0x0006400901007387 */ /* 0x0003e40000100800 */
[----:B------:R-:W4:Y:S02]  /*21110*/  LDL.LU R12, [R1+0x658] ;  /* 0x00065800010c7983 */ /* 0x000f240000300800 */
[----:B------:R-:W4:Y:S02]  /*21120*/  LDL.LU R13, [R1+0x74c] ;  /* 0x00074c00010d7983 */ /* 0x000f240000300800 */
[----:B0-----:R-:W-:Y:S02]  /*21130*/  IMAD.MOV.U32 R8, RZ, RZ, R22 ;  /* 0x000000ffff087224 */ /* 0x001fe400078e0016 */
[----:B-1----:R-:W-:-:S04]  /*21140*/  IMAD.MOV.U32 R9, RZ, RZ, R15 ;  /* 0x000000ffff097224 */ /* 0x002fc800078e000f */
[----:B------:R-:W-:Y:S01]  /*21150*/  IMAD.WIDE R8, R27, 0x2, R8 ;  /* 0x000000021b087825 */ /* 0x000fe200078e0208 */
[----:B--2---:R-:W-:-:S04]  /*21160*/  LOP3.LUT R5, R5, R4, RZ, 0x3c, !PT ;  /* 0x0000000405057212 */ /* 0x004fc800078e3cff */
[----:B------:R-:W-:-:S04]  /*21170*/  LOP3.LUT R4, R5, R4, RZ, 0x3c, !PT ;  /* 0x0000000405047212 */ /* 0x000fc800078e3cff */
[----:B------:R-:W-:-:S05]  /*21180*/  LOP3.LUT R5, R5, R4, RZ, 0x3c, !PT ;  /* 0x0000000405057212 */ /* 0x000fca00078e3cff */
[----:B------:R-:W-:-:S04]  /*21190*/  IMAD.WIDE R4, R27, 0x2, R4 ;  /* 0x000000021b047825 */ /* 0x000fc800078e0204 */
[----:B---3--:R-:W-:Y:S01]  /*211a0*/  IMAD.WIDE R6, R27, 0x2, R6 ;  /* 0x000000021b067825 */ /* 0x008fe200078e0206 */
[----:B------:R0:W-:Y:S03]  /*211b0*/  STL [R1+0x4f0], R4 ;  /* 0x0004f00401007387 */ /* 0x0001e60000100800 */
[----:B------:R1:W-:Y:S02]  /*211c0*/  STL [R1+0x3f8], R5 ;  /* 0x0003f80501007387 */ /* 0x0003e40000100800 */
[----:B------:R2:W-:Y:S02]  /*211d0*/  STL [R1+0x644], R6 ;  /* 0x0006440601007387 */ /* 0x0005e40000100800 */
[----:B------:R3:W-:Y:S02]  /*211e0*/  STL [R1+0x4f4], R7 ;  /* 0x0004f40701007387 */ /* 0x0007e40000100800 */
[----:B0-----:R-:W-:-:S02]  /*211f0*/  IMAD.MOV.U32 R4, RZ, RZ, R28 ;  /* 0x000000ffff047224 */ /* 0x001fc400078e001c */
[----:B-1----:R-:W-:Y:S01]  /*21200*/  IMAD.MOV.U32 R5, RZ, RZ, R3 ;  /* 0x000000ffff057224 */ /* 0x002fe200078e0003 */
[----:B--2---:R-:W2:Y:S01]  /*21210*/  LDL.LU R6, [R1+0x4fc] ;  /* 0x0004fc0001067983 */ /* 0x004ea20000300800 */
[----:B---3--:R-:W2:Y:S02]  /*21220*/  LDL.LU R7, [R1+0x64c] ;  /* 0x00064c0001077983 */ /* 0x008ea40000300800 */
[----:B------:R-:W-:Y:S02]  /*21230*/  STL [R1+0x744], R8 ;  /* 0x0007440801007387 */ /* 0x000fe40000100800 */
[----:B------:R-:W-:Y:S01]  /*21240*/  STL [R1+0x648], R9 ;  /* 0x0006480901007387 */ /* 0x000fe20000100800 */
[----:B------:R-:W3:Y:S01]  /*21250*/  LDL.LU R14, [R1+0x508] ;  /* 0x00050800010e7983 */ /* 0x000ee20000300800 */
[----:B------:R-:W-:-:S04]  /*21260*/  IMAD.WIDE R4, R27, 0x2, R4 ;  /* 0x000000021b047825 */ /* 0x000fc800078e0204 */
[----:B------:R-:W3:Y:S02]  /*21270*/  LDL.LU R15, [R1+0x50c] ;  /* 0x00050c00010f7983 */ /* 0x000ee40000300800 */
[----:B------:R-:W3:Y:S01]  /*21280*/  LDL.LU R22, [R1+0x65c] ;  /* 0x00065c0001167983 */ /* 0x000ee20000300800 */
[----:B------:R-:W3:Y:S01]  /*21290*/  LDL.LU R3, [R1+0xb34] ;  /* 0x000b340001037983 */ /* 0x000ee20000300800 */
[----:B------:R-:W3:Y:S02]  /*212a0*/  LDL.LU R28, [R1+0xb30] ;  /* 0x000b3000011c7983 */ /* 0x000ee40000300800 */
[----:B------:R0:W-:Y:S02]  /*212b0*/  STL [R1+0x4f8], R4 ;  /* 0x0004f80401007387 */ /* 0x0001e40000100800 */
[----:B------:R1:W-:Y:S01]  /*212c0*/  STL [R1+0x3fc], R5 ;  /* 0x0003fc0501007387 */ /* 0x0003e20000100800 */
        /* <DEDUP_REMOVED lines=11> */
[----:B------:R-:W-:Y:S03]  /*21380*/  STL [R1+0x64c], R6 ;  /* 0x00064c0601007387 */ /* 0x000fe60000100800 */
[----:B------:R-:W-:Y:S01]  /*21390*/  LOP3.LUT R5, R5, R4, RZ, 0x3c, !PT ;  /* 0x0000000405057212 */ /* 0x000fe200078e3cff */
[----:B------:R0:W-:Y:S04]  /*213a0*/  STL [R1+0x4fc], R7 ;  /* 0x0004fc0701007387 */ /* 0x0001e80000100800 */
[----:B------:R-:W-:Y:S01]  /*213b0*/  IMAD.WIDE R4, R27, 0x2, R4 ;  /* 0x000000021b047825 */ /* 0x000fe200078e0204 */
[----:B0-----:R-:W2:Y:S03]  /*213c0*/  LDL.LU R7, [R1+0x504] ;  /* 0x0005040001077983 */ /* 0x001ea60000300800 */
[----:B------:R-:W-:Y:S02]  /*213d0*/  STL [R1+0x748], R8 ;  /* 0x0007480801007387 */ /* 0x000fe40000100800 */
[----:B------:R-:W-:Y:S02]  /*213e0*/  STL [R1+0x650], R9 ;  /* 0x0006500901007387 */ /* 0x000fe40000100800 */
[----:B------:R-:W3:Y:S01]  /*213f0*/  LDL.LU R23, [R1+0x668] ;  /* 0x0006680001177983 */ /* 0x000ee20000300800 */
[----:B------:R-:W3:Y:S01]  /*21400*/  LDL.LU R26, [R1+0x754] ;  /* 0x00075400011a7983 */ /* 0x000ee20000300800 */
[----:B----4-:R-:W-:-:S02]  /*21410*/  IMAD.MOV.U32 R6, RZ, RZ, R29 ;  /* 0x000000ffff067224 */ /* 0x010fc400078e001d */
[----:B------:R-:W4:Y:S02]  /*21420*/  LDL.LU R29, [R1+0xb2c] ;  /* 0x000b2c00011d7983 */ /* 0x000f240000300800 */
[----:B------:R-:W-:Y:S01]  /*21430*/  STL [R1+0x500], R4 ;  /* 0x0005000401007387 */ /* 0x000fe20000100800 */
[----:B------:R0:W-:Y:S04]  /*21440*/  STL [R1+0x400], R5 ;  /* 0x0004000501007387 */ /* 0x0001e80000100800 */
[----:B0-----:R-:W3:Y:S01]  /*21450*/  LDL.LU R5, [R1+0x404] ;  /* 0x0004040001057983 */ /* 0x001ee20000300800 */
[----:B------:R-:W-:Y:S02]  /*21460*/  IMAD.MOV.U32 R8, RZ, RZ, R13 ;  /* 0x000000ffff087224 */ /* 0x000fe400078e000d */
[----:B------:R-:W-:-:S02]  /*21470*/  IMAD.MOV.U32 R9, RZ, RZ, R12 ;  /* 0x000000ffff097224 */ /* 0x000fc400078e000c */
[----:B------:R-:W-:Y:S02]  /*21480*/  IMAD.MOV.U32 R4, RZ, RZ, R14 ;  /* 0x000000ffff047224 */ /* 0x000fe400078e000e */
        /* <DEDUP_REMOVED lines=8> */
[----:B---3--:R-:W-:-:S04]  /*21510*/  IMAD.WIDE R4, R27, 0x2, R4 ;  /* 0x000000021b047825 */ /* 0x008fc800078e0204 */
[----:B0-----:R-:W-:Y:S02]  /*21520*/  IMAD.MOV.U32 R9, RZ, RZ, R3 ;  /* 0x000000ffff097224 */ /* 0x001fe400078e0003 */
[----:B------:R-:W-:Y:S01]  /*21530*/  IMAD.MOV.U32 R8, RZ, RZ, R28 ;  /* 0x000000ffff087224 */ /* 0x000fe200078e001c */
[----:B------:R-:W3:Y:S01]  /*21540*/  LDL.LU R3, [R1+0xb28] ;  /* 0x000b280001037983 */ /* 0x000ee20000300800 */
[----:B------:R-:W2:Y:S02]  /*21550*/  LDL.LU R28, [R1+0xb24] ;  /* 0x000b2400011c7983 */ /* 0x000ea40000300800 */
[----:B------:R0:W-:Y:S02]  /*21560*/  STL [R1+0x508], R4 ;  /* 0x0005080401007387 */ /* 0x0001e40000100800 */
[----:B------:R1:W-:Y:S01]  /*21570*/  STL [R1+0x404], R5 ;  /* 0x0004040501007387 */ /* 0x0003e20000100800 */
[----:B0-----:R-:W2:Y:S01]  /*21580*/  LDL.LU R4, [R1+0x408] ;  /* 0x0004080001047983 */ /* 0x001ea20000300800 */
[----:B-1----:R-:W2:Y:S02]  /*21590*/  LDL.LU R5, [R1+0x510] ;  /* 0x0005100001057983 */ /* 0x002ea40000300800 */
[----:B------:R-:W-:-:S02]  /*215a0*/  IMAD.MOV.U32 R6, RZ, RZ, R22 ;  /* 0x000000ffff067224 */ /* 0x000fc400078e0016 */
[----:B------:R-:W-:-:S04]  /*215b0*/  IMAD.MOV.U32 R7, RZ, RZ, R15 ;  /* 0x000000ffff077224 */ /* 0x000fc800078e000f */
[----:B------:R-:W-:-:S05]  /*215c0*/  IMAD.WIDE R6, R27, 0x2, R6 ;  /* 0x000000021b067825 */ /* 0x000fca00078e0206 */
[----:B------:R0:W-:Y:S01]  /*215d0*/  STL [R1+0x65c], R6 ;  /* 0x00065c0601007387 */ /* 0x0001e20000100800 */
[----:B------:R1:W-:Y:S03]  /*215e0*/  STL [R1+0x50c], R7 ;  /* 0x00050c0701007387 */ /* 0x0003e60000100800 */
[----:B0-----:R-:W3:Y:S01]  /*215f0*/  LDL.LU R6, [R1+0x514] ;  /* 0x0005140001067983 */ /* 0x001ee20000300800 */
[----:B-1----:R-:W3:Y:S02]  /*21600*/  LDL.LU R7, [R1+0x664] ;  /* 0x0006640001077983 */ /* 0x002ee40000300800 */
[----:B------:R-:W-:-:S05]  /*21610*/  IMAD.WIDE R8, R27, 0x2, R8 ;  /* 0x000000021b087825 */ /* 0x000fca00078e0208 */
[----:B------:R-:W-:Y:S01]  /*21620*/  STL [R1+0x750], R8 ;  /* 0x0007500801007387 */ /* 0x000fe20000100800 */
[----:B------:R-:W-:Y:S02]  /*21630*/  STL [R1+0x660], R9 ;  /* 0x0006600901007387 */ /* 0x000fe40000100800 */
[----:B------:R-:W4:Y:S02]  /*21640*/  LDL.LU R14, [R1+0x520] ;  /* 0x00052000010e7983 */ /* 0x000f240000300800 */
[----:B------:R-:W4:Y:S01]  /*21650*/  LDL.LU R15, [R1+0x678] ;  /* 0x00067800010f7983 */ /* 0x000f220000300800 */
[----:B------:R-:W4:Y:S01]  /*21660*/  LDL.LU R22, [R1+0x75c] ;  /* 0x00075c0001167983 */ /* 0x000f220000300800 */
[----:B--2---:R-:W-:-:S04]  /*21670*/  LOP3.LUT R5, R5, R4, RZ, 0x3c, !PT ;  /* 0x0000000405057212 */ /* 0x004fc800078e3cff */
[----:B------:R-:W-:-:S04]  /*21680*/  LOP3.LUT R4, R5, R4, RZ, 0x3c, !PT ;  /* 0x0000000405047212 */ /* 0x000fc800078e3cff */
[----:B------:R-:W-:-:S05]  /*21690*/  LOP3.LUT R5, R5, R4, RZ, 0x3c, !PT ;  /* 0x0000000405057212 */ /* 0x000fca00078e3cff */
[----:B------:R-:W-:-:S05]  /*216a0*/  IMAD.WIDE R4, R27, 0x2, R4 ;  /* 0x000000021b047825 */ /* 0x000fca00078e0204 */
[----:B------:R-:W-:Y:S01]  /*216b0*/  STL [R1+0x510], R4 ;  /* 0x0005100401007387 */ /* 0x000fe20000100800 */
[----:B------:R0:W-:Y:S03]  /*216c0*/  STL [R1+0x408], R5 ;  /* 0x0004080501007387 */ /* 0x0001e60000100800 */
[----:B0-----:R-:W2:Y:S01]  /*216d0*/  LDL.LU R5, [R1+0x40c] ;  /* 0x00040c0001057983 */ /* 0x001ea20000300800 */
[----:B---3--:R-:W-:-:S04]  /*216e0*/  LOP3.LUT R7, R7, R6, RZ, 0x3c, !PT ;  /* 0x0000000607077212 */ /* 0x008fc800078e3cff */
[----:B------:R-:W-:-:S04]  /*216f0*/  LOP3.LUT R6, R7, R6, RZ, 0x3c, !PT ;  /* 0x0000000607067212 */ /* 0x000fc800078e3cff */
[----:B------:R-:W-:-:S05]  /*21700*/  LOP3.LUT R7, R7, R6, RZ, 0x3c, !PT ;  /* 0x0000000607077212 */ /* 0x000fca00078e3cff */
[----:B------:R-:W-:-:S05]  /*21710*/  IMAD.WIDE R6, R27, 0x2, R6 ;  /* 0x000000021b067825 */ /* 0x000fca00078e0206 */
[----:B------:R0:W-:Y:S01]  /*21720*/  STL [R1+0x664], R6 ;  /* 0x0006640601007387 */ /* 0x0001e20000100800 */
[----:B------:R1:W-:Y:S02]  /*21730*/  STL [R1+0x514], R7 ;  /* 0x0005140701007387 */ /* 0x0003e40000100800 */
[----:B------:R-:W-:Y:S02]  /*21740*/  IMAD.MOV.U32 R8, RZ, RZ, R26 ;  /* 0x000000ffff087224 */ /* 0x000fe400078e001a */
[----:B------:R-:W-:Y:S01]  /*21750*/  IMAD.MOV.U32 R9, RZ, RZ, R23 ;  /* 0x000000ffff097224 */ /* 0x000fe200078e0017 */
[----:B0-----:R-:W3:Y:S01]  /*21760*/  LDL.LU R6, [R1+0x51c] ;  /* 0x00051c0001067983 */ /* 0x001ee20000300800 */
[----:B-1----:R-:W3:Y:S02]  /*21770*/  LDL.LU R7, [R1+0x66c] ;  /* 0x00066c0001077983 */ /* 0x002ee40000300800 */
[----:B------:R-:W-:-:S04]  /*21780*/  IMAD.WIDE R8, R27, 0x2, R8 ;  /* 0x000000021b087825 */ /* 0x000fc800078e0208 */
[----:B----4-:R-:W-:Y:S01]  /*21790*/  IMAD.MOV.U32 R4, RZ, RZ, R29 ;  /* 0x000000ffff047224 */ /* 0x010fe200078e001d */
[----:B------:R-:W-:Y:S01]  /*217a0*/  STL [R1+0x754], R8 ;  /* 0x0007540801007387 */ /* 0x000fe20000100800 */
[----:B------:R-:W-:Y:S02]  /*217b0*/  STL [R1+0x668], R9 ;  /* 0x0006680901007387 */ /* 0x000fe40000100800 */
[----:B------:R-:W4:Y:S02]  /*217c0*/  LDL.LU R23, [R1+0x67c] ;  /* 0x00067c0001177983 */ /* 0x000f240000300800 */
[----:B------:R-:W4:Y:S01]  /*217d0*/  LDL.LU R26, [R1+0x680] ;  /* 0x00068000011a7983 */ /* 0x000f220000300800 */
[----:B------:R-:W4:Y:S01]  /*217e0*/  LDL.LU R29, [R1+0xb20] ;  /* 0x000b2000011d7983 */ /* 0x000f220000300800 */
[----:B--2---:R-:W-:-:S05]  /*217f0*/  IMAD.WIDE R4, R27, 0x2, R4 ;  /* 0x000000021b047825 */ /* 0x004fca00078e0204 */
[----:B------:R-:W-:Y:S01]  /*21800*/  STL [R1+0x518], R4 ;  /* 0x0005180401007387 */ /* 0x000fe20000100800 */
[----:B------:R0:W-:Y:S03]  /*21810*/  STL [R1+0x40c], R5 ;  /* 0x00040c0501007387 */ /* 0x0001e60000100800 */
[----:B0-----:R-:W2:Y:S01]  /*21820*/  LDL.LU R5, [R1+0x410] ;  /* 0x0004100001057983 */ /* 0x001ea20000300800 */
[----:B------:R-:W-:Y:S02]  /*21830*/  IMAD.MOV.U32 R8, RZ, RZ, R13 ;  /* 0x000000ffff087224 */ /* 0x000fe400078e000d */
[----:B------:R-:W-:Y:S01]  /*21840*/  IMAD.MOV.U32 R9, RZ, RZ, R12 ;  /* 0x000000ffff097224 */ /* 0x000fe200078e000c */
[----:B---3--:R-:W-:-:S04]  /*21850*/  LOP3.LUT R7, R7, R6, RZ, 0x3c, !PT ;  /* 0x0000000607077212 */ /* 0x008fc800078e3cff */
        /* <DEDUP_REMOVED lines=9> */
[----:B------:R-:W3:Y:S01]  /*218f0*/  LDL.LU R12, [R1+0x688] ;  /* 0x00068800010c7983 */ /* 0x000ee20000300800 */
[----:B------:R-:W3:Y:S02]  /*21900*/  LDL.LU R13, [R1+0x764] ;  /* 0x00076400010d7983 */ /* 0x000ee40000300800 */
[----:B0-----:R-:W-:-:S02]  /*21910*/  IMAD.MOV.U32 R7, RZ, RZ, R3 ;  /* 0x000000ffff077224 */ /* 0x001fc400078e0003 */
[----:B------:R-:W-:Y:S01]  /*21920*/  IMAD.MOV.U32 R6, RZ, RZ, R28 ;  /* 0x000000ffff067224 */ /* 0x000fe200078e001c */
[----:B------:R-:W3:Y:S01]  /*21930*/  LDL.LU R3, [R1+0xb1c] ;  /* 0x000b1c0001037983 */ /* 0x000ee20000300800 */
[----:B------:R-:W3:Y:S02]  /*21940*/  LDL.LU R28, [R1+0xb18] ;  /* 0x000b1800011c7983 */ /* 0x000ee40000300800 */
[----:B------:R-:W-:-:S04]  /*21950*/  IMAD.WIDE R6, R27, 0x2, R6 ;  /* 0x000000021b067825 */ /* 0x000fc800078e0206 */
[----:B--2---:R-:W-:-:S05]  /*21960*/  IMAD.WIDE R4, R27, 0x2, R4 ;  /* 0x000000021b047825 */ /* 0x004fca00078e0204 */
        /* <DEDUP_REMOVED lines=16> */
[----:B0-----:R-:W-:-:S03]  /*21a70*/  IMAD.MOV.U32 R8, RZ, RZ, R29 ;  /* 0x000000ffff087224 */ /* 0x001fc600078e001d */
        /* <DEDUP_REMOVED lines=35> */
[----:B0-----:R-:W-:-:S02]  /*21cb0*/  IMAD.MOV.U32 R4, RZ, RZ, R28 ;  /* 0x000000ffff047224 */ /* 0x001fc400078e001c */
[----:B-1----:R-:W-:-:S04]  /*21cc0*/  IMAD.MOV.U32 R5, RZ, RZ, R3 ;  /* 0x000000ffff057224 */ /* 0x002fc800078e0003 */
[----:B------:R-:W-:Y:S01]  /*21cd0*/  IMAD.WIDE R4, R27, 0x2, R4 ;  /* 0x000000021b047825 */ /* 0x000fe200078e0204 */
[----:B--2---:R-:W2:Y:S03]  /*21ce0*/  LDL.LU R7, [R1+0x53c] ;  /* 0x00053c0001077983 */ /* 0x004ea60000300800 */
[----:B------:R-:W-:Y:S02]  /*21cf0*/  STL [R1+0x764], R8 ;  /* 0x0007640801007387 */ /* 0x000fe40000100800 */
[----:B------:R-:W-:Y:S02]  /*21d00*/  STL [R1+0x688], R9 ;  /* 0x0006880901007387 */ /* 0x000fe40000100800 */
[----:B------:R-:W3:Y:S01]  /*21d10*/  LDL.LU R12, [R1+0x54c] ;  /* 0x00054c00010c7983 */ /* 0x000ee20000300800 */
[----:B------:R-:W3:Y:S01]  /*21d20*/  LDL.LU R13, [R1+0x69c] ;  /* 0x00069c00010d7983 */ /* 0x000ee20000300800 */
[----:B------:R-:W3:Y:S02]  /*21d30*/  LDL.LU R3, [R1+0xb10] ;  /* 0x000b100001037983 */ /* 0x000ee40000300800 */
[----:B------:R-:W3:Y:S02]  /*21d40*/  LDL.LU R28, [R1+0xb0c] ;  /* 0x000b0c00011c7983 */ /* 0x000ee40000300800 */
[----:B------:R0:W-:Y:S01]  /*21d50*/  STL [R1+0x538], R4 ;  /* 0x0005380401007387 */ /* 0x0001e20000100800 */
[----:B------:R1:W-:Y:S04]  /*21d60*/  STL [R1+0x41c], R5 ;  /* 0x00041c0501007387 */ /* 0x0003e80000100800 */
[----:B0-----:R-:W3:Y:S01]  /*21d70*/  LDL.LU R4, [R1+0x420] ;  /* 0x0004200001047983 */ /* 0x001ee20000300800 */
[----:B-1----:R-:W3:Y:S02]  /*21d80*/  LDL.LU R5, [R1+0x540] ;  /* 0x0005400001057983 */ /* 0x002ee40000300800 */
[----:B----4-:R-:W-:-:S02]  /*21d90*/  IMAD.MOV.U32 R6, RZ, RZ, R14 ;  /* 0x000000ffff067224 */ /* 0x010fc400078e000e */
[----:B------:R-:W-:Y:S02]  /*21da0*/  IMAD.MOV.U32 R8, RZ, RZ, R22 ;  /* 0x000000ffff087224 */ /* 0x000fe400078e0016 */
[----:B------:R-:W-:-:S04]  /*21db0*/  IMAD.MOV.U32 R9, RZ, RZ, R15 ;  /* 0x000000ffff097224 */ /* 0x000fc800078e000f */
[----:B------:R-:W-:-:S04]  /*21dc0*/  IMAD.WIDE R8, R27, 0x2, R8 ;  /* 0x000000021b087825 */ /* 0x000fc800078e0208 */
[----:B--2---:R-:W-:-:S05]  /*21dd0*/  IMAD.WIDE R6, R27, 0x2, R6 ;  /* 0x000000021b067825 */ /* 0x004fca00078e0206 */
[----:B------:R-:W-:Y:S01]  /*21de0*/  STL [R1+0x68c], R6 ;  /* 0x00068c0601007387 */ /* 0x000fe20000100800 */
[----:B------:R0:W-:Y:S02]  /*21df0*/  STL [R1+0x53c], R7 ;  /* 0x00053c0701007387 */ /* 0x0001e40000100800 */
[----:B------:R-:W-:Y:S02]  /*21e00*/  STL [R1+0x768], R8 ;  /* 0x0007680801007387 */ /* 0x000fe40000100800 */
[----:B------:R-:W-:Y:S01]  /*21e10*/  STL [R1+0x690], R9 ;  /* 0x0006900901007387 */ /* 0x000fe20000100800 */
[----:B------:R-:W2:Y:S01]  /*21e20*/  LDL.LU R14, [R1+0x6a4] ;  /* 0x0006a400010e7983 */ /* 0x000ea20000300800 */
[----:B------:R-:W4:Y:S02]  /*21e30*/  LDL.LU R15, [R1+0x6a8] ;  /* 0x0006a800010f7983 */ /* 0x000f240000300800 */
[----:B------:R-:W2:Y:S01]  /*21e40*/  LDL.LU R22, [R1+0x774] ;  /* 0x0007740001167983 */ /* 0x000ea20000300800 */
[----:B---3--:R-:W-:-:S04]  /*21e50*/  LOP3.LUT R5, R5, R4, RZ, 0x3c, !PT ;  /* 0x0000000405057212 */ /* 0x008fc800078e3cff */
[----:B------:R-:W-:-:S04]  /*21e60*/  LOP3.LUT R4, R5, R4, RZ, 0x3c, !PT ;  /* 0x0000000405047212 */ /* 0x000fc800078e3cff */
[----:B------:R-:W-:Y:S01]  /*21e70*/  LOP3.LUT R5, R5, R4, RZ, 0x3c, !PT ;  /* 0x0000000405057212 */ /* 0x000fe200078e3cff */
[----:B0-----:R-:W-:Y:S02]  /*21e80*/  IMAD.MOV.U32 R7, RZ, RZ, R29 ;  /* 0x000000ffff077224 */ /* 0x001fe400078e001d */
[----:B------:R-:W-:Y:S01]  /*21e90*/  IMAD.MOV.U32 R6, RZ, RZ, R3 ;  /* 0x000000ffff067224 */ /* 0x000fe200078e0003 */
[----:B------:R-:W3:Y:S01]  /*21ea0*/  LDL.LU R29, [R1+0xb08] ;  /* 0x000b0800011d7983 */ /* 0x000ee20000300800 */
[----:B------:R-:W2:Y:S02]  /*21eb0*/  LDL.LU R3, [R1+0xb04] ;  /* 0x000b040001037983 */ /* 0x000ea40000300800 */
        /* <DEDUP_REMOVED lines=9> */
[----:B------:R-:W-:Y:S03]  /*21f50*/  STL [R1+0x694], R6 ;  /* 0x0006940601007387 */ /* 0x000fe60000100800 */
[----:B------:R-:W-:Y:S02]  /*21f60*/  STL [R1+0x544], R7 ;  /* 0x0005440701007387 */ /* 0x000fe40000100800 */
[----:B------:R-:W-:Y:S02]  /*21f70*/  STL [R1+0x76c], R8 ;  /* 0x00076c0801007387 */ /* 0x000fe40000100800 */
[----:B------:R0:W-:Y:S01]  /*21f80*/  STL [R1+0x698], R9 ;  /* 0x0006980901007387 */ /* 0x0001e20000100800 */
[----:B------:R-:W4:Y:S01]  /*21f90*/  LDL.LU R23, [R1+0x6b0] ;  /* 0x0006b00001177983 */ /* 0x000f220000300800 */
[----:B------:R-:W4:Y:S02]  /*21fa0*/  LDL.LU R26, [R1+0x778] ;  /* 0x00077800011a7983 */ /* 0x000f240000300800 */
[----:B0-----:R-:W-:-:S02]  /*21fb0*/  IMAD.MOV.U32 R9, RZ, RZ, R28 ;  /* 0x000000ffff097224 */ /* 0x001fc400078e001c */
[----:B------:R-:W4:Y:S01]  /*21fc0*/  LDL.LU R28, [R1+0xb00] ;  /* 0x000b0000011c7983 */ /* 0x000f220000300800 */
[----:B------:R-:W-:Y:S02]  /*21fd0*/  IMAD.MOV.U32 R6, RZ, RZ, R13 ;  /* 0x000000ffff067224 */ /* 0x000fe400078e000d */
[----:B------:R-:W-:-:S04]  /*21fe0*/  IMAD.MOV.U32 R7, RZ, RZ, R12 ;  /* 0x000000ffff077224 */ /* 0x000fc800078e000c */
[----:B------:R-:W-:-:S04]  /*21ff0*/  IMAD.WIDE R6, R27, 0x2, R6 ;  /* 0x000000021b067825 */ /* 0x000fc800078e0206 */
[----:B---3--:R-:W-:Y:S02]  /*22000*/  IMAD.MOV.U32 R8, RZ, RZ, R29 ;  /* 0x000000ffff087224 */ /* 0x008fe400078e001d */
        /* <DEDUP_REMOVED lines=12> */
[----:B------:R-:W-:-:S04]  /*220d0*/  IMAD.WIDE R8, R27, 0x2, R8 ;  /* 0x000000021b087825 */ /* 0x000fc800078e0208 */
[----:B------:R-:W-:Y:S01]  /*220e0*/  IMAD.MOV.U32 R6, RZ, RZ, R14 ;  /* 0x000000ffff067224 */ /* 0x000fe200078e000e */
[----:B------:R0:W-:Y:S01]  /*220f0*/  STL [R1+0x770], R8 ;  /* 0x0007700801007387 */ /* 0x0001e20000100800 */
[----:B------:R4:W-:Y:S02]  /*22100*/  STL [R1+0x6a0], R9 ;  /* 0x0006a00901007387 */ /* 0x0009e40000100800 */
[----:B------:R-:W3:Y:S02]  /*22110*/  LDL.LU R12, [R1+0x6b8] ;  /* 0x0006b800010c7983 */ /* 0x000ee40000300800 */
[----:B------:R-:W3:Y:S02]  /*22120*/  LDL.LU R13, [R1+0x77c] ;  /* 0x00077c00010d7983 */ /* 0x000ee40000300800 */
[----:B0-----:R-:W-:Y:S02]  /*22130*/  IMAD.MOV.U32 R8, RZ, RZ, R22 ;  /* 0x000000ffff087224 */ /* 0x001fe400078e0016 */
[----:B----4-:R-:W-:-:S04]  /*22140*/  IMAD.MOV.U32 R9, RZ, RZ, R15 ;  /* 0x000000ffff097224 */ /* 0x010fc800078e000f */
        /* <DEDUP_REMOVED lines=18> */
[----:B------:R-:W4:Y:S02]  /*22270*/  LDL.LU R15, [R1+0x56c] ;  /* 0x00056c00010f7983 */ /* 0x000f240000300800 */
        /* <DEDUP_REMOVED lines=18> */
[----:B------:R1:W-:Y:S01]  /*223a0*/  STL [R1+0x55c], R7 ;  /* 0x00055c0701007387 */ /* 0x0003e20000100800 */
[----:B------:R-:W-:Y:S02]  /*223b0*/  STL [R1+0x778], R8 ;  /* 0x0007780801007387 */ /* 0x000fe40000100800 */
[----:B------:R-:W-:Y:S02]  /*223c0*/  STL [R1+0x6b0], R9 ;  /* 0x0006b00901007387 */ /* 0x000fe40000100800 */
[----:B------:R-:W2:Y:S02]  /*223d0*/  LDL.LU R23, [R1+0x6c8] ;  /* 0x0006c80001177983 */ /* 0x000ea40000300800 */
[----:B------:R-:W-:Y:S01]  /*223e0*/  IMAD.WIDE R4, R27, 0x2, R4 ;  /* 0x000000021b047825 */ /* 0x000fe200078e0204 */
[----:B------:R-:W3:Y:S03]  /*223f0*/  LDL.LU R26, [R1+0x784] ;  /* 0x00078400011a7983 */ /* 0x000ee60000300800 */
[----:B0-----:R-:W-:-:S02]  /*22400*/  IMAD.MOV.U32 R6, RZ, RZ, R3 ;  /* 0x000000ffff067224 */ /* 0x001fc400078e0003 */
[----:B-1----:R-:W-:Y:S02]  /*22410*/  IMAD.MOV.U32 R7, RZ, RZ, R29 ;  /* 0x000000ffff077224 */ /* 0x002fe400078e001d */
[----:B------:R-:W2:Y:S01]  /*22420*/  LDL.LU R29, [R1+0xaf0] ;  /* 0x000af000011d7983 */ /* 0x000ea20000300800 */
[----:B------:R-:W3:Y:S02]  /*22430*/  LDL.LU R3, [R1+0xaec] ;  /* 0x000aec0001037983 */ /* 0x000ee40000300800 */
[----:B------:R-:W-:Y:S02]  /*22440*/  STL [R1+0x560], R4 ;  /* 0x0005600401007387 */ /* 0x000fe40000100800 */
[----:B------:R0:W-:Y:S02]  /*22450*/  STL [R1+0x430], R5 ;  /* 0x0004300501007387 */ /* 0x0001e40000100800 */
[----:B0-----:R-:W3:Y:S01]  /*22460*/  LDL.LU R5, [R1+0x434] ;  /* 0x0004340001057983 */ /* 0x001ee20000300800 */
[----:B------:R-:W-:-:S02]  /*22470*/  IMAD.MOV.U32 R8, RZ, RZ, R13 ;  /* 0x000000ffff087224 */ /* 0x000fc400078e000d */
[----:B------:R-:W-:Y:S02]  /*22480*/  IMAD.MOV.U32 R9, RZ, RZ, R12 ;  /* 0x000000ffff097224 */ /* 0x000fe400078e000c */
[----:B------:R-:W-:-:S04]  /*22490*/  IMAD.WIDE R6, R27, 0x2, R6 ;  /* 0x000000021b067825 */ /* 0x000fc800078e0206 */
[----:B------:R-:W-:-:S04]  /*224a0*/  IMAD.WIDE R8, R27, 0x2, R8 ;  /* 0x000000021b087825 */ /* 0x000fc800078e0208 */
[----:B------:R-:W-:Y:S01]  /*224b0*/  IMAD.MOV.U32 R4, RZ, RZ, R14 ;  /* 0x000000ffff047224 */ /* 0x000fe200078e000e */
[----:B------:R0:W-:Y:S01]  /*224c0*/  STL [R1+0x6b4], R6 ;  /* 0x0006b40601007387 */ /* 0x0001e20000100800 */
[----:B------:R4:W-:Y:S02]  /*224d0*/  STL [R1+0x564], R7 ;  /* 0x0005640701007387 */ /* 0x0009e40000100800 */
[----:B------:R-:W-:Y:S02]  /*224e0*/  STL [R1+0x77c], R8 ;  /* 0x00077c0801007387 */ /* 0x000fe40000100800 */
[----:B------:R1:W-:Y:S01]  /*224f0*/  STL [R1+0x6b8], R9 ;  /* 0x0006b80901007387 */ /* 0x0003e20000100800 */
[----:B------:R-:W3:Y:S01]  /*22500*/  LDL.LU R12, [R1+0x6d0] ;  /* 0x0006d000010c7983 */ /* 0x000ee20000300800 */
[----:B------:R-:W3:Y:S02]  /*22510*/  LDL.LU R13, [R1+0x788] ;  /* 0x00078800010d7983 */ /* 0x000ee40000300800 */
[----:B0-----:R-:W-:-:S02]  /*22520*/  IMAD.MOV.U32 R6, RZ, RZ, R22 ;  /* 0x000000ffff067224 */ /* 0x001fc400078e0016 */
[----:B----4-:R-:W-:Y:S02]  /*22530*/  IMAD.MOV.U32 R7, RZ, RZ, R15 ;  /* 0x000000ffff077224 */ /* 0x010fe400078e000f */
[----:B-1----:R-:W-:Y:S02]  /*22540*/  IMAD.MOV.U32 R9, RZ, RZ, R28 ;  /* 0x000000ffff097224 */ /* 0x002fe400078e001c */
[----:B------:R-:W4:Y:S01]  /*22550*/  LDL.LU R28, [R1+0xae8] ;  /* 0x000ae800011c7983 */ /* 0x000f220000300800 */
[----:B------:R-:W-:-:S04]  /*22560*/  IMAD.WIDE R6, R27, 0x2, R6 ;  /* 0x000000021b067825 */ /* 0x000fc800078e0206 */
[----:B--2---:R-:W-:Y:S02]  /*22570*/  IMAD.MOV.U32 R8, RZ, RZ, R29 ;  /* 0x000000ffff087224 */ /* 0x004fe400078e001d */
[----:B------:R-:W2:Y:S01]  /*22580*/  LDL.LU R29, [R1+0xae4] ;  /* 0x000ae400011d7983 */ /* 0x000ea20000300800 */
[----:B---3--:R-:W-:-:S05]  /*22590*/  IMAD.WIDE R4, R27, 0x2, R4 ;  /* 0x000000021b047825 */ /* 0x008fca00078e0204 */
[----:B------:R0:W-:Y:S01]  /*225a0*/  STL [R1+0x568], R4 ;  /* 0x0005680401007387 */ /* 0x0001e20000100800 */
[----:B------:R1:W-:Y:S03]  /*225b0*/  STL [R1+0x434], R5 ;  /* 0x0004340501007387 */ /* 0x0003e60000100800 */
[----:B0-----:R-:W3:Y:S01]  /*225c0*/  LDL.LU R4, [R1+0x438] ;  /* 0x0004380001047983 */ /* 0x001ee20000300800 */
[----:B-1----:R-:W3:Y:S02]  /*225d0*/  LDL.LU R5, [R1+0x570] ;  /* 0x0005700001057983 */ /* 0x002ee40000300800 */
[----:B------:R0:W-:Y:S02]  /*225e0*/  STL [R1+0x6bc], R6 ;  /* 0x0006bc0601007387 */ /* 0x0001e40000100800 */
[----:B------:R1:W-:Y:S01]  /*225f0*/  STL [R1+0x56c], R7 ;  /* 0x00056c0701007387 */ /* 0x0003e20000100800 */
[----:B0-----:R-:W2:Y:S01]  /*22600*/  LDL.LU R6, [R1+0x574] ;  /* 0x0005740001067983 */ /* 0x001ea20000300800 */
[----:B-1----:R-:W2:Y:S02]  /*22610*/  LDL.LU R7, [R1+0x6c4] ;  /* 0x0006c40001077983 */ /* 0x002ea40000300800 */
[----:B------:R-:W-:-:S05]  /*22620*/  IMAD.WIDE R8, R27, 0x2, R8 ;  /* 0x000000021b087825 */ /* 0x000fca00078e0208 */
[----:B------:R0:W-:Y:S01]  /*22630*/  STL [R1+0x780], R8 ;  /* 0x0007800801007387 */ /* 0x0001e20000100800 */
[----:B------:R-:W-:Y:S02]  /*22640*/  STL [R1+0x6c0], R9 ;  /* 0x0006c00901007387 */ /* 0x000fe40000100800 */
[----:B------:R-:W4:Y:S02]  /*22650*/  LDL.LU R14, [R1+0x580] ;  /* 0x00058000010e7983 */ /* 0x000f240000300800 */
[----:B------:R-:W4:Y:S01]  /*22660*/  LDL.LU R15, [R1+0x6d8] ;  /* 0x0006d800010f7983 */ /* 0x000f220000300800 */
[----:B------:R-:W4:Y:S01]  /*22670*/  LDL.LU R22, [R1+0x78c] ;  /* 0x00078c0001167983 */ /* 0x000f220000300800 */
[----:B0-----:R-:W-:Y:S01]  /*22680*/  IMAD.MOV.U32 R8, RZ, RZ, R26 ;  /* 0x000000ffff087224 */ /* 0x001fe200078e001a */
[----:B---3--:R-:W-:-:S04]  /*22690*/  LOP3.LUT R5, R5, R4, RZ, 0x3c, !PT ;  /* 0x0000000405057212 */ /* 0x008fc800078e3cff */
[----:B------:R-:W-:-:S04]  /*226a0*/  LOP3.LUT R4, R5, R4, RZ, 0x3c, !PT ;  /* 0x0000000405047212 */ /* 0x000fc800078e3cff */
[----:B------:R-:W-:Y:S02]  /*226b0*/  LOP3.LUT R5, R5, R4, RZ, 0x3c, !PT ;  /* 0x0000000405057212 */ /* 0x000fe400078e3cff */
[----:B--2---:R-:W-:-:S04]  /*226c0*/  LOP3.LUT R7, R7, R6, RZ, 0x3c, !PT ;  /* 0x0000000607077212 */ /* 0x004fc800078e3cff */
[----:B------:R-:W-:Y:S01]  /*226d0*/  LOP3.LUT R6, R7, R6, RZ, 0x3c, !PT ;  /* 0x0000000607067212 */ /* 0x000fe200078e3cff */
[----:B------:R-:W-:-:S03]  /*226e0*/  IMAD.WIDE R4, R27, 0x2, R4 ;  /* 0x000000021b047825 */ /* 0x000fc600078e0204 */
[----:B------:R-:W-:Y:S02]  /*226f0*/  LOP3.LUT R7, R7, R6, RZ, 0x3c, !PT ;  /* 0x0000000607077212 */ /* 0x000fe400078e3cff */
[----:B------:R-:W-:Y:S03]  /*22700*/  STL [R1+0x570], R4 ;  /* 0x0005700401007387 */ /* 0x000fe60000100800 */
[----:B------:R-:W-:Y:S01]  /*22710*/  IMAD.WIDE R6, R27, 0x2, R6 ;  /* 0x000000021b067825 */ /* 0x000fe200078e0206 */
[----:B------:R-:W-:Y:S04]  /*22720*/  STL [R1+0x438], R5 ;  /* 0x0004380501007387 */ /* 0x000fe80000100800 */
[----:B------:R0:W-:Y:S01]  /*22730*/  STL [R1+0x6c4], R6 ;  /* 0x0006c40601007387 */ /* 0x0001e20000100800 */
[----:B------:R1:W-:Y:S03]  /*22740*/  STL [R1+0x574], R7 ;  /* 0x0005740701007387 */ /* 0x0003e60000100800 */
[----:B0-----:R-:W2:Y:S01]  /*22750*/  LDL.LU R6, [R1+0x57c] ;  /* 0x00057c0001067983 */ /* 0x001ea20000300800 */
[----:B-1----:R-:W2:Y:S02]  /*22760*/  LDL.LU R7, [R1+0x6cc] ;  /* 0x0006cc0001077983 */ /* 0x002ea40000300800 */
[----:B------:R-:W-:-:S02]  /*22770*/  IMAD.MOV.U32 R9, RZ, RZ, R23 ;  /* 0x000000ffff097224 */ /* 0x000fc400078e0017 */
[----:B----4-:R-:W-:Y:S02]  /*22780*/  IMAD.MOV.U32 R4, RZ, RZ, R28 ;  /* 0x000000ffff047224 */ /* 0x010fe400078e001c */
[----:B------:R-:W-:Y:S02]  /*22790*/  IMAD.MOV.U32 R5, RZ, RZ, R3 ;  /* 0x000000ffff057224 */ /* 0x000fe400078e0003 */
[----:B------:R-:W-:-:S04]  /*227a0*/  IMAD.WIDE R8, R27, 0x2, R8 ;  /* 0x000000021b087825 */ /* 0x000fc800078e0208 */
[----:B------:R-:W-:Y:S01]  /*227b0*/  IMAD.WIDE R4, R27, 0x2, R4 ;  /* 0x000000021b047825 */ /* 0x000fe200078e0204 */
[----:B------:R-:W-:Y:S03]  /*227c0*/  STL [R1+0x784], R8 ;  /* 0x0007840801007387 */ /* 0x000fe60000100800 */
[----:B------:R-:W-:Y:S02]  /*227d0*/  STL [R1+0x6c8], R9 ;  /* 0x0006c80901007387 */ /* 0x000fe40000100800 */
[----:B------:R-:W3:Y:S02]  /*227e0*/  LDL.LU R23, [R1+0x58c] ;  /* 0x00058c0001177983 */ /* 0x000ee40000300800 */
[----:B------:R-:W4:Y:S01]  /*227f0*/  LDL.LU R26, [R1+0x6dc] ;  /* 0x0006dc00011a7983 */ /* 0x000f220000300800 */
[----:B------:R-:W3:Y:S01]  /*22800*/  LDL.LU R3, [R1+0xae0] ;  /* 0x000ae00001037983 */ /* 0x000ee20000300800 */
[----:B------:R-:W3:Y:S02]  /*22810*/  LDL.LU R28, [R1+0xadc] ;  /* 0x000adc00011c7983 */ /* 0x000ee40000300800 */
[----:B------:R-:W-:Y:S02]  /*22820*/  STL [R1+0x578], R4 ;  /* 0x0005780401007387 */ /* 0x000fe40000100800 */
[----:B------:R0:W-:Y:S02]  /*22830*/  STL [R1+0x43c], R5 ;  /* 0x00043c0501007387 */ /* 0x0001e40000100800 */
[----:B0-----:R-:W3:Y:S01]  /*22840*/  LDL.LU R5, [R1+0x440] ;  /* 0x0004400001057983 */ /* 0x001ee20000300800 */
[----:B------:R-:W-:-:S02]  /*22850*/  IMAD.MOV.U32 R8, RZ, RZ, R13 ;  /* 0x000000ffff087224 */ /* 0x000fc400078e000d */
[----:B------:R-:W-:-:S04]  /*22860*/  IMAD.MOV.U32 R9, RZ, RZ, R12 ;  /* 0x000000ffff097224 */ /* 0x000fc800078e000c */
[----:B------:R-:W-:-:S04]  /*22870*/  IMAD.WIDE R8, R27, 0x2, R8 ;  /* 0x000000021b087825 */ /* 0x000fc800078e0208 */
[----:B------:R-:W-:Y:S01]  /*22880*/  IMAD.MOV.U32 R4, RZ, RZ, R14 ;  /* 0x000000ffff047224 */ /* 0x000fe200078e000e */
[----:B--2---:R-:W-:-:S04]  /*22890*/  LOP3.LUT R7, R7, R6, RZ, 0x3c, !PT ;  /* 0x0000000607077212 */ /* 0x004fc800078e3cff */
[----:B------:R-:W-:-:S04]  /*228a0*/  LOP3.LUT R6, R7, R6, RZ, 0x3c, !PT ;  /* 0x0000000607067212 */ /* 0x000fc800078e3cff */
[----:B------:R-:W-:-:S05]  /*228b0*/  LOP3.LUT R7, R7, R6, RZ, 0x3c, !PT ;  /* 0x0000000607077212 */ /* 0x000fca00078e3cff */
[----:B------:R-:W-:-:S05]  /*228c0*/  IMAD.WIDE R6, R27, 0x2, R6 ;  /* 0x000000021b067825 */ /* 0x000fca00078e0206 */
[----:B------:R-:W-:Y:S01]  /*228d0*/  STL [R1+0x6cc], R6 ;  /* 0x0006cc0601007387 */ /* 0x000fe20000100800 */
[----:B------:R0:W-:Y:S02]  /*228e0*/  STL [R1+0x57c], R7 ;  /* 0x00057c0701007387 */ /* 0x0001e40000100800 */
[----:B------:R-:W-:Y:S02]  /*228f0*/  STL [R1+0x788], R8 ;  /* 0x0007880801007387 */ /* 0x000fe40000100800 */
[----:B------:R-:W-:Y:S01]  /*22900*/  STL [R1+0x6d0], R9 ;  /* 0x0006d00901007387 */ /* 0x000fe20000100800 */
[----:B------:R-:W2:Y:S01]  /*22910*/  LDL.LU R12, [R1+0x6e8] ;  /* 0x0006e800010c7983 */ /* 0x000ea20000300800 */
[----:B------:R-:W2:Y:S02]  /*22920*/  LDL.LU R13, [R1+0x794] ;  /* 0x00079400010d7983 */ /* 0x000ea40000300800 */
[----:B0-----:R-:W-:Y:S02]  /*22930*/  IMAD.MOV.U32 R7, RZ, RZ, R29 ;  /* 0x000000ffff077224 */ /* 0x001fe400078e001d */
[----:B------:R-:W2:Y:S01]  /*22940*/  LDL.LU R29, [R1+0xad8] ;  /* 0x000ad800011d7983 */ /* 0x000ea20000300800 */
[----:B---3--:R-:W-:-:S04]  /*22950*/  IMAD.WIDE R4, R27, 0x2, R4 ;  /* 0x000000021b047825 */ /* 0x008fc800078e0204 */
[----:B------:R-:W-:Y:S02]  /*22960*/  IMAD.MOV.U32 R6, RZ, RZ, R3 ;  /* 0x000000ffff067224 */ /* 0x000fe400078e0003 */
[----:B------:R-:W3:Y:S01]  /*22970*/  LDL.LU R3, [R1+0xad4] ;  /* 0x000ad40001037983 */ /* 0x000ee20000300800 */
[----:B------:R0:W-:Y:S02]  /*22980*/  STL [R1+0x580], R4 ;  /* 0x0005800401007387 */ /* 0x0001e40000100800 */
[----:B------:R1:W-:Y:S01]  /*22990*/  STL [R1+0x440], R5 ;  /* 0x0004400501007387 */ /* 0x0003e20000100800 */
[----:B0-----:R-:W3:Y:S01]  /*229a0*/  LDL.LU R4, [R1+0x444] ;  /* 0x0004440001047983 */ /* 0x001ee20000300800 */
[----:B-1----:R-:W3:Y:S02]  /*229b0*/  LDL.LU R5, [R1+0x588] ;  /* 0x0005880001057983 */ /* 0x002ee40000300800 */
[----:B------:R-:W-:Y:S02]  /*229c0*/  IMAD.MOV.U32 R8, RZ, RZ, R22 ;  /* 0x000000ffff087224 */ /* 0x000fe400078e0016 */
[----:B------:R-:W-:-:S02]  /*229d0*/  IMAD.MOV.U32 R9, RZ, RZ, R15 ;  /* 0x000000ffff097224 */ /* 0x000fc400078e000f */
[----:B------:R-:W-:-:S04]  /*229e0*/  IMAD.WIDE R6, R27, 0x2, R6 ;  /* 0x000000021b067825 */ /* 0x000fc800078e0206 */
[----:B------:R-:W-:Y:S01]  /*229f0*/  IMAD.WIDE R8, R27, 0x2, R8 ;  /* 0x000000021b087825 */ /* 0x000fe200078e0208 */
[----:B------:R-:W-:Y:S03]  /*22a00*/  STL [R1+0x6d4], R6 ;  /* 0x0006d40601007387 */ /* 0x000fe60000100800 */
[----:B------:R-:W-:Y:S02]  /*22a10*/  STL [R1+0x584], R7 ;  /* 0x0005840701007387 */ /* 0x000fe40000100800 */
[----:B------:R-:W-:Y:S02]  /*22a20*/  STL [R1+0x78c], R8 ;  /* 0x00078c0801007387 */ /* 0x000fe40000100800 */
[----:B------:R-:W4:Y:S01]  /*22a30*/  LDL.LU R14, [R1+0x44c] ;  /* 0x00044c00010e7983 */ /* 0x000f220000300800 */
[----:B------:R-:W4:Y:S01]  /*22a40*/  LDL.LU R15, [R1+0x59c] ;  /* 0x00059c00010f7983 */ /* 0x000f220000300800 */
[----:B------:R-:W4:Y:S02]  /*22a50*/  LDL.LU R22, [R1+0x6ec] ;  /* 0x0006ec0001167983 */ /* 0x000f240000300800 */
[----:B------:R0:W-:Y:S02]  /*22a60*/  STL [R1+0x6d8], R9 ;  /* 0x0006d80901007387 */ /* 0x0001e40000100800 */
[----:B0-----:R-:W-:-:S02]  /*22a70*/  IMAD.MOV.U32 R9, RZ, RZ, R28 ;  /* 0x000000ffff097224 */ /* 0x001fc400078e001c */
[----:B------:R-:W4:Y:S01]  /*22a80*/  LDL.LU R28, [R1+0xad0] ;  /* 0x000ad000011c7983 */ /* 0x000f220000300800 */
[----:B--2---:R-:W-:-:S03]  /*22a90*/  IMAD.MOV.U32 R8, RZ, RZ, R29 ;  /* 0x000000ffff087224 */ /* 0x004fc600078e001d */
[----:B------:R-:W2:Y:S01]  /*22aa0*/  LDL.LU R29, [R1+0xacc] ;  /* 0x000acc00011d7983 */ /* 0x000ea20000300800 */
[----:B---3--:R-:W-:-:S04]  /*22ab0*/  LOP3.LUT R5, R5, R4, RZ, 0x3c, !PT ;  /* 0x0000000405057212 */ /* 0x008fc800078e3cff */
[----:B------:R-:W-:-:S04]  /*22ac0*/  LOP3.LUT R4, R5, R4, RZ, 0x3c, !PT ;  /* 0x0000000405047212 */ /* 0x000fc800078e3cff */
[----:B------:R-:W-:-:S05]  /*22ad0*/  LOP3.LUT R5, R5, R4, RZ, 0x3c, !PT ;  /* 0x0000000405057212 */ /* 0x000fca00078e3cff */
[----:B------:R-:W-:-:S05]  /*22ae0*/  IMAD.WIDE R4, R27, 0x2, R4 ;  /* 0x000000021b047825 */ /* 0x000fca00078e0204 */
[----:B------:R0:W-:Y:S01]  /*22af0*/  STL [R1+0x588], R4 ;  /* 0x0005880401007387 */ /* 0x0001e20000100800 */
[----:B------:R1:W-:Y:S03]  /*22b00*/  STL [R1+0x444], R5 ;  /* 0x0004440501007387 */ /* 0x0003e60000100800 */
[----:B0-----:R-:W3:Y:S01]  /*22b10*/  LDL.LU R4, [R1+0x448] ;  /* 0x0004480001047983 */ /* 0x001ee20000300800 */
[----:B-1----:R-:W3:Y:S02]  /*22b20*/  LDL.LU R5, [R1+0x590] ;  /* 0x0005900001057983 */ /* 0x002ee40000300800 */
[----:B----4-:R-:W-:Y:S02]  /*22b30*/  IMAD.MOV.U32 R6, RZ, RZ, R26 ;  /* 0x000000ffff067224 */ /* 0x010fe400078e001a */
[----:B------:R-:W-:-:S04]  /*22b40*/  IMAD.MOV.U32 R7, RZ, RZ, R23 ;  /* 0x000000ffff077224 */ /* 0x000fc800078e0017 */
[----:B------:R-:W-:-:S04]  /*22b50*/  IMAD.WIDE R6, R27, 0x2, R6 ;  /* 0x000000021b067825 */ /* 0x000fc800078e0206 */
[----:B------:R-:W-:Y:S01]  /*22b60*/  IMAD.WIDE R8, R27, 0x2, R8 ;  /* 0x000000021b087825 */ /* 0x000fe200078e0208 */
[----:B------:R-:W-:Y:S03]  /*22b70*/  STL [R1+0x6dc], R6 ;  /* 0x0006dc0601007387 */ /* 0x000fe60000100800 */
[----:B------:R-:W4:Y:S02]  /*22b80*/  LDL.LU R23, [R1+0x6f4] ;  /* 0x0006f40001177983 */ /* 0x000f240000300800 */
[----:B------:R-:W4:Y:S02]  /*22b90*/  LDL.LU R26, [R1+0x79c] ;  /* 0x00079c00011a7983 */ /* 0x000f240000300800 */
[----:B------:R0:W-:Y:S01]  /*22ba0*/  STL [R1+0x58c], R7 ;  /* 0x00058c0701007387 */ /* 0x0001e20000100800 */
[----:B------:R-:W-:Y:S01]  /*22bb0*/  STL [R1+0x790], R8 ;  /* 0x0007900801007387 */ /* 0x000fe20000100800 */
[----:B------:R1:W-:Y:S02]  /*22bc0*/  STL [R1+0x6e0], R9 ;  /* 0x0006e00901007387 */ /* 0x0003e40000100800 */
[----:B0-----:R-:W-:-:S02]  /*22bd0*/  IMAD.MOV.U32 R7, RZ, RZ, R28 ;  /* 0x000000ffff077224 */ /* 0x001fc400078e001c */
[----:B------:R-:W4:Y:S01]  /*22be0*/  LDL.LU R28, [R1+0xac8] ;  /* 0x000ac800011c7983 */ /* 0x000f220000300800 */
[----:B--2---:R-:W-:-:S03]  /*22bf0*/  IMAD.MOV.U32 R6, RZ, RZ, R29 ;  /* 0x000000ffff067224 */ /* 0x004fc600078e001d */
[----:B------:R-:W2:Y:S01]  /*22c00*/  LDL.LU R29, [R1+0xac4] ;  /* 0x000ac400011d7983 */ /* 0x000ea20000300800 */
[----:B------:R-:W-:-:S04]  /*22c10*/  IMAD.WIDE R6, R27, 0x2, R6 ;  /* 0x000000021b067825 */ /* 0x000fc800078e0206 */
[----:B-1----:R-:W-:Y:S02]  /*22c20*/  IMAD.MOV.U32 R9, RZ, RZ, R12 ;  /* 0x000000ffff097224 */ /* 0x002fe400078e000c */
[----:B------:R-:W-:-:S04]  /*22c30*/  IMAD.MOV.U32 R8, RZ, RZ, R13 ;  /* 0x000000ffff087224 */ /* 0x000fc800078e000d */
[----:B------:R-:W-:Y:S01]  /*22c40*/  IMAD.WIDE R8, R27, 0x2, R8 ;  /* 0x000000021b087825 */ /* 0x000fe200078e0208 */
[----:B---3--:R-:W-:-:S04]  /*22c50*/  LOP3.LUT R5, R5, R4, RZ, 0x3c, !PT ;  /* 0x0000000405057212 */ /* 0x008fc800078e3cff */
[----:B------:R-:W-:-:S04]  /*22c60*/  LOP3.LUT R4, R5, R4, RZ, 0x3c, !PT ;  /* 0x0000000405047212 */ /* 0x000fc800078e3cff */
[----:B------:R-:W-:-:S05]  /*22c70*/  LOP3.LUT R5, R5, R4, RZ, 0x3c, !PT ;  /* 0x0000000405057212 */ /* 0x000fca00078e3cff */
[----:B------:R-:W-:-:S05]  /*22c80*/  IMAD.WIDE R4, R27, 0x2, R4 ;  /* 0x000000021b047825 */ /* 0x000fca00078e0204 */
[----:B------:R0:W-:Y:S01]  /*22c90*/  STL [R1+0x590], R4 ;  /* 0x0005900401007387 */ /* 0x0001e20000100800 */
[----:B------:R-:W-:Y:S02]  /*22ca0*/  STL [R1+0x448], R5 ;  /* 0x0004480501007387 */ /* 0x000fe40000100800 */
[----:B------:R-:W-:Y:S02]  /*22cb0*/  STL [R1+0x6e4], R6 ;  /* 0x0006e40601007387 */ /* 0x000fe40000100800 */
[----:B------:R-:W3:Y:S01]  /*22cc0*/  LDL.LU R12, [R1+0x3a4] ;  /* 0x0003a400010c7983 */ /* 0x000ee20000300800 */
[----:B------:R-:W-:Y:S01]  /*22cd0*/  STL [R1+0x594], R7 ;  /* 0x0005940701007387 */ /* 0x000fe20000100800 */
[----:B------:R-:W-:Y:S02]  /*22ce0*/  STL [R1+0x794], R8 ;  /* 0x0007940801007387 */ /* 0x000fe40000100800 */
[----:B------:R4:W-:Y:S02]  /*22cf0*/  STL [R1+0x6e8], R9 ;  /* 0x0006e80901007387 */ /* 0x0009e40000100800 */
[----:B0-----:R-:W-:-:S02]  /*22d00*/  IMAD.MOV.U32 R4, RZ, RZ, R3 ;  /* 0x000000ffff047224 */ /* 0x001fc400078e0003 */
[----:B------:R0:W5:Y:S01]  /*22d10*/  LDL.LU R3, [R1+0xac0] ;  /* 0x000ac00001037983 */ /* 0x0001620000300800 */
[----:B----4-:R-:W-:-:S03]  /*22d20*/  IMAD.MOV.U32 R9, RZ, RZ, R28 ;  /* 0x000000ffff097224 */ /* 0x010fc600078e001c */
[----:B------:R-:W4:Y:S01]  /*22d30*/  LDL.LU R28, [R1+0xabc] ;  /* 0x000abc00011c7983 */ /* 0x000f220000300800 */
[----:B--2---:R-:W-:-:S03]  /*22d40*/  IMAD.MOV.U32 R8, RZ, RZ, R29 ;  /* 0x000000ffff087224 */ /* 0x004fc600078e001d */
[----:B------:R-:W4:Y:S01]  /*22d50*/  LDL.LU R29, [R1+0xab8] ;  /* 0x000ab800011d7983 */ /* 0x000f220000300800 */
[----:B------:R-:W-:Y:S02]  /*22d60*/  IMAD.MOV.U32 R5, RZ, RZ, R14 ;  /* 0x000000ffff057224 */ /* 0x000fe400078e000e */
[----:B------:R-:W-:Y:S02]  /*22d70*/  IMAD.MOV.U32 R6, RZ, RZ, R22 ;  /* 0x000000ffff067224 */ /* 0x000fe400078e0016 */
[----:B------:R-:W-:Y:S02]  /*22d80*/  IMAD.MOV.U32 R7, RZ, RZ, R15 ;  /* 0x000000ffff077224 */ /* 0x000fe400078e000f */
[----:B------:R-:W-:-:S04]  /*22d90*/  IMAD.WIDE R4, R27, 0x2, R4 ;  /* 0x000000021b047825 */ /* 0x000fc800078e0204 */
[----:B------:R-:W-:-:S04]  /*22da0*/  IMAD.WIDE R6, R27, 0x2, R6 ;  /* 0x000000021b067825 */ /* 0x000fc800078e0206 */
[----:B------:R-:W-:Y:S01]  /*22db0*/  IMAD.MOV.U32 R22, RZ, RZ, c[0x0][0x188] ;  /* 0x00006200ff167624 */ /* 0x000fe200078e00ff */
[----:B------:R1:W-:Y:S01]  /*22dc0*/  STL [R1+0x598], R4 ;  /* 0x0005980401007387 */ /* 0x0003e20000100800 */
[----:B------:R2:W-:Y:S02]  /*22dd0*/  STL [R1+0x44c], R5 ;  /* 0x00044c0501007387 */ /* 0x0005e40000100800 */
[----:B------:R-:W-:-:S04]  /*22de0*/  IMAD.WIDE R8, R27, 0x2, R8 ;  /* 0x000000021b087825 */ /* 0x000fc800078e0208 */
[----:B------:R-:W-:Y:S01]  /*22df0*/  IMAD.SHL.U32 R13, R22, 0x40, RZ ;  /* 0x00000040160d7824 */ /* 0x000fe200078e00ff */
[----:B------:R-:W-:Y:S01]  /*22e00*/  STL [R1+0x6ec], R6 ;  /* 0x0006ec0601007387 */ /* 0x000fe20000100800 */
[----:B------:R4:W-:Y:S02]  /*22e10*/  STL [R1+0x59c], R7 ;  /* 0x00059c0701007387 */ /* 0x0009e40000100800 */
[----:B------:R-:W-:Y:S02]  /*22e20*/  STL [R1+0x798], R8 ;  /* 0x0007980801007387 */ /* 0x000fe40000100800 */
[----:B-1----:R-:W-:Y:S02]  /*22e30*/  IMAD.MOV.U32 R4, RZ, RZ, R26 ;  /* 0x000000ffff047224 */ /* 0x002fe400078e001a */
[----:B--2---:R-:W-:Y:S01]  /*22e40*/  IMAD.MOV.U32 R5, RZ, RZ, R23 ;  /* 0x000000ffff057224 */ /* 0x004fe200078e0017 */
[----:B------:R-:W-:Y:S03]  /*22e50*/  STL [R1+0x6f0], R9 ;  /* 0x0006f00901007387 */ /* 0x000fe60000100800 */
[----:B------:R-:W-:Y:S01]  /*22e60*/  IMAD.WIDE R4, R27, 0x2, R4 ;  /* 0x000000021b047825 */ /* 0x000fe200078e0204 */
[----:B------:R-:W-:Y:S01]  /*22e70*/  UIADD3 UR4, UR4, -0x40, URZ ;  /* 0xffffffc004047890 */ /* 0x000fe2000fffe03f */
[----:B---3--:R-:W-:-:S04]  /*22e80*/  IADD3 R12, R12, -0x1, RZ ;  /* 0xffffffff0c0c7810 */ /* 0x008fc80007ffe0ff */
[----:B------:R-:W-:Y:S01]  /*22e90*/  ISETP.NE.U32.AND P0, PT, R12, RZ, PT ;  /* 0x000000ff0c00720c */ /* 0x000fe20003f05070 */
[----:B------:R-:W-:Y:S01]  /*22ea0*/  STL [R1+0x3a4], R12 ;  /* 0x0003a40c01007387 */ /* 0x000fe20000100800 */
[----:B------:R1:W-:Y:S02]  /*22eb0*/  STL [R1+0x79c], R4 ;  /* 0x00079c0401007387 */ /* 0x0003e40000100800 */
[----:B------:R2:W-:Y:S02]  /*22ec0*/  STL [R1+0x6f4], R5 ;  /* 0x0006f40501007387 */ /* 0x0005e40000100800 */
[----:B----4-:R-:W-:-:S04]  /*22ed0*/  IMAD.WIDE R6, R13, 0x2, R28 ;  /* 0x000000020d067825 */ /* 0x010fc800078e021c */
[----:B-1----:R-:W-:Y:S02]  /*22ee0*/  IMAD.MOV.U32 R4, RZ, RZ, R6 ;  /* 0x000000ffff047224 */ /* 0x002fe400078e0006 */
[----:B--2---:R-:W-:Y:S01]  /*22ef0*/  IMAD.MOV.U32 R5, RZ, RZ, R7 ;  /* 0x000000ffff057224 */ /* 0x004fe200078e0007 */
[----:B0-----:R-:W-:Y:S01]  /*22f00*/  @!P0 CALL.REL.NOINC `(.L_x_2) ;  /* 0x0000001000008944 */ /* 0x001fe20003c00000 */
[----:B------:R-:W-:Y:S05]  /*22f10*/  BRA `(.L_x_3) ;  /* 0xfffee0c000007947 */ /* 0x000fea000383ffff */
.L_x_2:
[----:B-----5:R0:W-:Y:S04]  /*22f20*/  STL [R1+0xb50], R18 ;  /* 0x000b501201007387 */ /* 0x0201e80000100800 */
[----:B0-----:R-:W2:Y:S04]  /*22f30*/  LDL.LU R18, [R1+0x29c] ;  /* 0x00029c0001127983 */ /* 0x001ea80000300800 */
[----:B--2---:R0:W-:Y:S04]  /*22f40*/  STL [R1+0xb58], R18 ;  /* 0x000b581201007387 */ /* 0x0041e80000100800 */
        /* <DEDUP_REMOVED lines=30> */
[----:B------:R1:W-:Y:S01]  /*23130*/  STL [R1+0xb4c], R19 ;  /* 0x000b4c1301007387 */ /* 0x0003e20000100800 */
[----:B0-----:R-:W-:-:S03]  /*23140*/  IMAD.MOV.U32 R18, RZ, RZ, R11 ;  /* 0x000000ffff127224 */ /* 0x001fc600078e000b */
[----:B-1----:R-:W2:Y:S04]  /*23150*/  LDL.LU R19, [R1+0x2ac] ;  /* 0x0002ac0001137983 */ /* 0x002ea80000300800 */
        /* <DEDUP_REMOVED lines=36> */
[----:B------:R0:W-:Y:S04]  /*233a0*/  STL [R1+0xb44], R16 ;  /* 0x000b441001007387 */ /* 0x0001e80000100800 */
[----:B0-----:R-:W3:Y:S04]  /*233b0*/  LDL.LU R16, [R1+0x1bc] ;  /* 0x0001bc0001107983 */ /* 0x001ee80000300800 */
[----:B------:R-:W4:Y:S04]  /*233c0*/  LDL.LU R3, [R1+0x298] ;  /* 0x0002980001037983 */ /* 0x000f280000300800 */
        /* <DEDUP_REMOVED lines=20> */
[----:B------:R0:W-:Y:S01]  /*23510*/  STL [R1+0xac4], R21 ;  /* 0x000ac41501007387 */ /* 0x0001e20000100800 */
[----:B------:R-:W-:-:S03]  /*23520*/  F2FP.BF16.PACK_AB R18, R19, R18 ;  /* 0x000000121312723e */ /* 0x000fc600000010ff */
[----:B0-----:R-:W4:Y:S04]  /*23530*/  LDL.LU R21, [R1+0x288] ;  /* 0x0002880001157983 */ /* 0x001f280000300800 */
[----:B------:R0:W-:Y:S04]  /*23540*/  STL [R1+0xac0], R20 ;  /* 0x000ac01401007387 */ /* 0x0001e80000100800 */
[----:B0-----:R-:W2:Y:S04]  /*23550*/  LDL.LU R20, [R1+0xcc] ;  /* 0x0000cc0001147983 */ /* 0x001ea80000300800 */
[----:B------:R0:W-:Y:S04]  /*23560*/  STL [R1+0xabc], R25 ;  /* 0x000abc1901007387 */ /* 0x0001e80000100800 */
[----:B0-----:R-:W2:Y:S04]  /*23570*/  LDL.LU R25, [R1+0x13c] ;  /* 0x00013c0001197983 */ /* 0x001ea80000300800 */
[----:B------:R0:W-:Y:S04]  /*23580*/  STL [R1+0xab8], R24 ;  /* 0x000ab81801007387 */ /* 0x0001e80000100800 */
[----:B0-----:R-:W3:Y:S04]  /*23590*/  LDL.LU R24, [R1+0x19c] ;  /* 0x00019c0001187983 */ /* 0x001ee80000300800 */
[----:B------:R-:W2:Y:S04]  /*235a0*/  LDL.LU R19, [R1+0xbd4] ;  /* 0x000bd40001137983 */ /* 0x000ea80000300800 */
[----:B------:R0:W-:Y:S04]  /*235b0*/  STL [R1+0x9c], R18 ;  /* 0x00009c1201007387 */ /* 0x0001e80000100800 */
[----:B0-----:R-:W2:Y:S02]  /*235c0*/  LDL.LU R18, [R1+0xbd0] ;  /* 0x000bd00001127983 */ /* 0x001ea40000300800 */
[----:B--2---:R-:W-:-:S02]  /*235d0*/  F2FP.BF16.PACK_AB R18, R19, R18 ;  /* 0x000000121312723e */ /* 0x004fc400000010ff */
        /* <DEDUP_REMOVED lines=60> */
[----:B------:R-:W2:Y:S01]  /*239a0*/  LDL.LU R19, [R1+0xb54] ;  /* 0x000b540001137983 */ /* 0x000ea20000300800 */
[----:B---3--:R-:W-:-:S03]  /*239b0*/  F2FP.BF16.PACK_AB R24, R16, R24 ;  /* 0x000000181018723e */ /* 0x008fc600000010ff */
[----:B------:R0:W-:Y:S01]  /*239c0*/  STL [R1+0x5c], R18 ;  /* 0x00005c1201007387 */ /* 0x0001e20000100800 */
[----:B------:R-:W-:Y:S02]  /*239d0*/  F2FP.BF16.PACK_AB R20, R25, R20 ;  /* 0x000000141914723e */ /* 0x000fe400000010ff */
[----:B----4-:R-:W-:Y:S01]  /*239e0*/  F2FP.BF16.PACK_AB R3, R21, R3 ;  /* 0x000000031503723e */ /* 0x010fe200000010ff */
[----:B0-----:R-:W3:Y:S01]  /*239f0*/  LDL.LU R18, [R1+0xb50] ;  /* 0x000b500001127983 */ /* 0x001ee20000300800 */
[----:B------:R-:W-:Y:S02]  /*23a00*/  F2FP.BF16.PACK_AB R2, R0, R2 ;  /* 0x000000020002723e */ /* 0x000fe400000010ff */
[----:B------:R-:W-:Y:S02]  /*23a10*/  F2FP.BF16.PACK_AB R0, R4, R5 ;  /* 0x000000050400723e */ /* 0x000fe400000010ff */
[----:B--2---:R-:W-:Y:S02]  /*23a20*/  F2FP.BF16.PACK_AB R17, R19, R17 ;  /* 0x000000111311723e */ /* 0x004fe400000010ff */
[----:B------:R-:W3:Y:S04]  /*23a30*/  LDL.LU R19, [R1+0xb4c] ;  /* 0x000b4c0001137983 */ /* 0x000ee80000300800 */
[----:B------:R0:W-:Y:S04]  /*23a40*/  STL [R1+0x58], R17 ;  /* 0x0000581101007387 */ /* 0x0001e80000100800 */
[----:B0-----:R-:W2:Y:S04]  /*23a50*/  LDL.LU R17, [R1+0xb48] ;  /* 0x000b480001117983 */ /* 0x001ea80000300800 */
[----:B------:R-:W4:Y:S04]  /*23a60*/  LDL.LU R16, [R1+0xb44] ;  /* 0x000b440001107983 */ /* 0x000f280000300800 */
[----:B------:R-:W-:Y:S04]  /*23a70*/  STL [R1+0x54], R24 ;  /* 0x0000541801007387 */ /* 0x000fe80000100800 */
[----:B------:R-:W-:Y:S04]  /*23a80*/  STL [R1+0x50], R20 ;  /* 0x0000501401007387 */ /* 0x000fe80000100800 */
[----:B------:R0:W-:Y:S04]  /*23a90*/  STL [R1+0x4c], R3 ;  /* 0x00004c0301007387 */ /* 0x0001e80000100800 */
[----:B------:R1:W-:Y:S04]  /*23aa0*/  STL [R1+0x48], R2 ;  /* 0x0000480201007387 */ /* 0x0003e80000100800 */
[----:B------:R1:W-:Y:S01]  /*23ab0*/  STL [R1+0x44], R0 ;  /* 0x0000440001007387 */ /* 0x0003e20000100800 */
[----:B0-----:R-:W-:-:S02]  /*23ac0*/  F2FP.BF16.PACK_AB R3, R6, R7 ;  /* 0x000000070603723e */ /* 0x001fc400000010ff */
[----:B-1----:R-:W-:-:S03]  /*23ad0*/  F2FP.BF16.PACK_AB R2, R28, R29 ;  /* 0x0000001d1c02723e */ /* 0x002fc600000010ff */
[----:B------:R0:W-:Y:S01]  /*23ae0*/  STL [R1+0x40], R3 ;  /* 0x0000400301007387 */ /* 0x0001e20000100800 */
[----:B------:R-:W-:-:S03]  /*23af0*/  F2FP.BF16.PACK_AB R0, R8, R9 ;  /* 0x000000090800723e */ /* 0x000fc600000010ff */
[----:B------:R1:W-:Y:S04]  /*23b00*/  STL [R1+0x3c], R2 ;  /* 0x00003c0201007387 */ /* 0x0003e80000100800 */
[----:B------:R1:W-:Y:S01]  /*23b10*/  STL [R1+0x38], R0 ;  /* 0x0000380001007387 */ /* 0x0003e20000100800 */
[----:B0-----:R-:W-:Y:S02]  /*23b20*/  F2FP.BF16.PACK_AB R3, R12, R13 ;  /* 0x0000000d0c03723e */ /* 0x001fe400000010ff */
[----:B-1----:R-:W-:-:S03]  /*23b30*/  F2FP.BF16.PACK_AB R2, R14, R15 ;  /* 0x0000000f0e02723e */ /* 0x002fc600000010ff */
[----:B------:R0:W-:Y:S01]  /*23b40*/  STL [R1+0x34], R3 ;  /* 0x0000340301007387 */ /* 0x0001e20000100800 */
[----:B------:R-:W-:-:S03]  /*23b50*/  F2FP.BF16.PACK_AB R0, R22, R23 ;  /* 0x000000171600723e */ /* 0x000fc600000010ff */
[----:B------:R1:W-:Y:S04]  /*23b60*/  STL [R1+0x30], R2 ;  /* 0x0000300201007387 */ /* 0x0003e80000100800 */
[----:B------:R3:W-:Y:S01]  /*23b70*/  STL [R1+0x2c], R0 ;  /* 0x00002c0001007387 */ /* 0x0007e20000100800 */
[----:B0-----:R-:W-:Y:S02]  /*23b80*/  F2FP.BF16.PACK_AB R3, R26, R27 ;  /* 0x0000001b1a03723e */ /* 0x001fe400000010ff */
[----:B-1----:R-:W-:-:S03]  /*23b90*/  F2FP.BF16.PACK_AB R2, R10, R11 ;  /* 0x0000000b0a02723e */ /* 0x002fc600000010ff */
[----:B------:R-:W-:Y:S04]  /*23ba0*/  STL [R1+0x28], R3 ;  /* 0x0000280301007387 */ /* 0x000fe80000100800 */
[----:B------:R-:W2:Y:S04]  /*23bb0*/  LDL.LU R7, [R1+0x304] ;  /* 0x0003040001077983 */ /* 0x000ea80000300800 */
[----:B------:R-:W-:Y:S01]  /*23bc0*/  STL [R1+0x24], R2 ;  /* 0x0000240201007387 */ /* 0x000fe20000100800 */
[----:B---3--:R-:W-:-:S03]  /*23bd0*/  F2FP.BF16.PACK_AB R0, R19, R18 ;  /* 0x000000121300723e */ /* 0x008fc600000010ff */
[----:B--2---:R0:W-:Y:S04]  /*23be0*/  STL [R1+0xb04], R7 ;  /* 0x000b040701007387 */ /* 0x0041e80000100800 */
[----:B------:R-:W-:Y:S04]  /*23bf0*/  STL [R1+0x20], R0 ;  /* 0x0000200001007387 */ /* 0x000fe80000100800 */
        /* <DEDUP_REMOVED lines=13> */
[----:B--2---:R-:W-:Y:S04]  /*23cd0*/  STL [R1+0xb3c], R7 ;  /* 0x000b3c0701007387 */ /* 0x004fe80000100800 */
[----:B------:R-:W2:Y:S04]  /*23ce0*/  LDL.LU R6, [R1+0x324] ;  /* 0x0003240001067983 */ /* 0x000ea80000300800 */
        /* <DEDUP_REMOVED lines=20> */
[----:B------:R-:W3:Y:S04]  /*23e30*/  LDL.LU R4, [R1+0x164] ;  /* 0x0001640001047983 */ /* 0x000ee80000300800 */
[----:B---3--:R0:W-:Y:S04]  /*23e40*/  STL [R1+0xaf8], R4 ;  /* 0x000af80401007387 */ /* 0x0081e80000100800 */
[----:B0-----:R-:W3:Y:S04]  /*23e50*/  LDL.LU R4, [R1+0x274] ;  /* 0x0002740001047983 */ /* 0x001ee80000300800 */
[----:B------:R-:W2:Y:S04]  /*23e60*/  LDL.LU R11, [R1+0x300] ;  /* 0x00030000010b7983 */ /* 0x000ea80000300800 */
[----:B--2---:R0:W-:Y:S04]  /*23e70*/  STL [R1+0xaf4], R11 ;  /* 0x000af40b01007387 */ /* 0x0041e80000100800 */
[----:B0-----:R-:W2:Y:S04]  /*23e80*/  LDL.LU R11, [R1+0x244] ;  /* 0x00024400010b7983 */ /* 0x001ea80000300800 */
        /* <DEDUP_REMOVED lines=24> */
[----:B------:R-:W2:Y:S01]  /*24010*/  LDL.LU R18, [R1+0x378] ;  /* 0x0003780001127983 */ /* 0x000ea20000300800 */
[----:B------:R-:W-:-:S03]  /*24020*/  IMAD.MOV.U32 R7, RZ, RZ, R17 ;  /* 0x000000ffff077224 */ /* 0x000fc600078e0011 */
[----:B--2---:R0:W-:Y:S04]  /*24030*/  STL [R1+0xad0], R18 ;  /* 0x000ad01201007387 */ /* 0x0041e80000100800 */
[----:B0-----:R-:W2:Y:S04]  /*24040*/  LDL.LU R18, [R1+0x348] ;  /* 0x0003480001127983 */ /* 0x001ea80000300800 */
[----:B------:R-:W2:Y:S04]  /*24050*/  LDL.LU R17, [R1+0x2e8] ;  /* 0x0002e80001117983 */ /* 0x000ea80000300800 */
[----:B--2---:R0:W-:Y:S04]  /*24060*/  STL [R1+0xacc], R17 ;  /* 0x000acc1101007387 */ /* 0x0041e80000100800 */
[----:B0-----:R-:W2:Y:S04]  /*24070*/  LDL.LU R17, [R1+0x368] ;  /* 0x0003680001117983 */ /* 0x001ea80000300800 */
[----:B------:R-:W2:Y:S01]  /*24080*/  LDL.LU R21, [R1+0x2d8] ;  /* 0x0002d80001157983 */ /* 0x000ea20000300800 */
[----:B----4-:R-:W-:-:S05]  /*24090*/  IMAD.MOV.U32 R6, RZ, RZ, R16 ;  /* 0x000000ffff067224 */ /* 0x010fca00078e0010 */
[----:B------:R-:W-:Y:S01]  /*240a0*/  F2FP.BF16.PACK_AB R7, R6, R7 ;  /* 0x000000070607723e */ /* 0x000fe200000010ff */
[----:B--2---:R0:W-:Y:S04]  /*240b0*/  STL [R1+0xac8], R21 ;  /* 0x000ac81501007387 */ /* 0x0041e80000100800 */
[----:B0-----:R-:W2:Y:S04]  /*240c0*/  LDL.LU R21, [R1+0x338] ;  /* 0x0003380001157983 */ /* 0x001ea80000300800 */
        /* <DEDUP_REMOVED lines=42> */
[----:B------:R0:W-:Y:S04]  /*24370*/  STL [R1], R7 ;  /* 0x0000000701007387 */ /* 0x0001e80000100800 */
[----:B0-----:R-:W2:Y:S02]  /*24380*/  LDL.LU R7, [R1+0xb04] ;  /* 0x000b040001077983 */ /* 0x001ea40000300800 */
[----:B--2---:R-:W-:-:S02]  /*24390*/  F2FP.BF16.PACK_AB R7, R6, R7 ;  /* 0x000000070607723e */ /* 0x004fc400000010ff */
[----:B------:R-:W2:Y:S02]  /*243a0*/  LDL.LU R6, [R1+0xb00] ;  /* 0x000b000001067983 */ /* 0x000ea40000300800 */
[----:B--2---:R-:W-:Y:S02]  /*243b0*/  F2FP.BF16.PACK_AB R6, R5, R6 ;  /* 0x000000060506723e */ /* 0x004fe400000010ff */
[----:B------:R-:W3:Y:S02]  /*243c0*/  LDL.LU R5, [R1+0xafc] ;  /* 0x000afc0001057983 */ /* 0x000ee40000300800 */
[----:B---3--:R-:W-:Y:S02]  /*243d0*/  F2FP.BF16.PACK_AB R5, R4, R5 ;  /* 0x000000050405723e */ /* 0x008fe400000010ff */
[----:B------:R-:W2:Y:S02]  /*243e0*/  LDL.LU R4, [R1+0xaf8] ;  /* 0x000af80001047983 */ /* 0x000ea40000300800 */
[----:B--2---:R-:W-:-:S02]  /*243f0*/  F2FP.BF16.PACK_AB R4, R11, R4 ;  /* 0x000000040b04723e */ /* 0x004fc400000010ff */
[----:B------:R-:W2:Y:S02]  /*24400*/  LDL.LU R11, [R1+0xaf4] ;  /* 0x000af400010b7983 */ /* 0x000ea40000300800 */
[----:B--2---:R-:W-:Y:S02]  /*24410*/  F2FP.BF16.PACK_AB R11, R10, R11 ;  /* 0x0000000b0a0b723e */ /* 0x004fe400000010ff */
[----:B------:R-:W2:Y:S02]  /*24420*/  LDL.LU R10, [R1+0xaf0] ;  /* 0x000af000010a7983 */ /* 0x000ea40000300800 */
[----:B--2---:R-:W-:Y:S02]  /*24430*/  F2FP.BF16.PACK_AB R10, R9, R10 ;  /* 0x0000000a090a723e */ /* 0x004fe400000010ff */
        /* <DEDUP_REMOVED lines=18> */
[----:B------:R-:W4:Y:S01]  /*24560*/  LDL.LU R21, [R1+0xac8] ;  /* 0x000ac80001157983 */ /* 0x000f220000300800 */
[----:B------:R-:W-:Y:S02]  /*24570*/  F2FP.BF16.PACK_AB R23, R20, R23 ;  /* 0x000000171417723e */ /* 0x000fe400000010ff */
[----:B----4-:R-:W-:-:S02]  /*24580*/  F2FP.BF16.PACK_AB R16, R21, R16 ;  /* 0x000000101510723e */ /* 0x010fc400000010ff */
[----:B------:R-:W2:Y:S01]  /*24590*/  LDL.LU R21, [R1+0xac4] ;  /* 0x000ac40001157983 */ /* 0x000ea20000300800 */
[----:B------:R-:W-:-:S03]  /*245a0*/  F2FP.BF16.PACK_AB R22, R25, R22 ;  /* 0x000000161916723e */ /* 0x000fc600000010ff */
[----:B------:R-:W3:Y:S04]  /*245b0*/  LDL.LU R20, [R1+0xac0] ;  /* 0x000ac00001147983 */ /* 0x000ee80000300800 */
[----:B------:R-:W4:Y:S01]  /*245c0*/  LDL.LU R25, [R1+0xabc] ;  /* 0x000abc0001197983 */ /* 0x000f220000300800 */
[----:B--2---:R-:W-:-:S03]  /*245d0*/  F2FP.BF16.PACK_AB R21, R24, R21 ;  /* 0x000000151815723e */ /* 0x004fc600000010ff */
[----:B------:R-:W2:Y:S01]  /*245e0*/  LDL.LU R24, [R1+0xab8] ;  /* 0x000ab80001187983 */ /* 0x000ea20000300800 */
[----:B------:R-:W-:Y:S02]  /*245f0*/  F2FP.BF16.PACK_AB R27, R0, R27 ;  /* 0x0000001b001b723e */ /* 0x000fe400000010ff */
[----:B---3--:R-:W-:Y:S02]  /*24600*/  F2FP.BF16.PACK_AB R20, R3, R20 ;  /* 0x000000140314723e */ /* 0x008fe400000010ff */
[----:B------:R-:W-:Y:S02]  /*24610*/  F2FP.BF16.PACK_AB R26, R2, R26 ;  /* 0x0000001a021a723e */ /* 0x000fe400000010ff */
[----:B----4-:R-:W-:Y:S02]  /*24620*/  F2FP.BF16.PACK_AB R25, R28, R25 ;  /* 0x000000191c19723e */ /* 0x010fe400000010ff */
[----:B--2---:R-:W-:Y:S02]  /*24630*/  F2FP.BF16.PACK_AB R24, R29, R24 ;  /* 0x000000181d18723e */ /* 0x004fe400000010ff */
.L_x_1:
[----:B0-----:R-:W2:Y:S04]  /*24640*/  LDL.LU R0, [R1+0x838] ;  /* 0x0008380001007983 */ /* 0x001ea80000300800 */
[----:B------:R-:W3:Y:S04]  /*24650*/  LDL.LU R2, [R1+0x7b4] ;  /* 0x0007b40001027983 */ /* 0x000ee80000300800 */
[----:B------:R-:W0:Y:S02]  /*24660*/  S2R R28, SR_TID.X ;  /* 0x00000000001c7919 */ /* 0x000e240000002100 */
[----:B0-----:R-:W-:-:S02]  /*24670*/  IMAD.SHL.U32 R3, R28, 0x4, RZ ;  /* 0x000000041c037824 */ /* 0x001fc400078e00ff */
[C---:B------:R-:W-:Y:S02]  /*24680*/  IMAD.SHL.U32 R29, R28.reuse, 0x400, RZ ;  /* 0x000004001c1d7824 */ /* 0x040fe400078e00ff */
[----:B------:R-:W-:-:S05]  /*24690*/  IMAD.SHL.U32 R28, R28, 0x10, RZ ;  /* 0x000000101c1c7824 */ /* 0x000fca00078e00ff */
[----:B------:R-:W-:Y:S01]  /*246a0*/  LOP3.LUT R28, R28, 0x7f0, RZ, 0xc0, !PT ;  /* 0x000007f01c1c7812 */ /* 0x000fe200078ec0ff */
[----:B------:R-:W-:Y:S01]  /*246b0*/  BAR.SYNC.DEFER_BLOCKING 0x0 ;  /* 0x0000000000007b1d */ /* 0x000fe20000010000 */
[----:B--2---:R-:W-:-:S04]  /*246c0*/  LOP3.LUT R0, R0, 0x60, RZ, 0xc0, !PT ;  /* 0x0000006000007812 */ /* 0x004fc800078ec0ff */
[----:B------:R-:W-:Y:S02]  /*246d0*/  LOP3.LUT R0, R0, 0x70, R3, 0x78, !PT ;  /* 0x0000007000007812 */ /* 0x000fe400078e7803 */
[----:B---3--:R-:W-:Y:S02]  /*246e0*/  LOP3.LUT R2, R2, 0x1800, RZ, 0xc0, !PT ;  /* 0x0000180002027812 */ /* 0x008fe400078ec0ff */
[----:B------:R-:W-:Y:S02]  /*246f0*/  LOP3.LUT R3, R29, 0x6000, RZ, 0xc0, !PT ;  /* 0x000060001d037812 */ /* 0x000fe400078ec0ff */
[----:B------:R-:W0:Y:S02]  /*24700*/  S2R R29, SR_TID.X ;  /* 0x00000000001d7919 */ /* 0x000e240000002100 */
[----:B------:R-:W-:-:S05]  /*24710*/  IADD3 R0, R0, R3, R2 ;  /* 0x0000000300007210 */ /* 0x000fca0007ffe002 */
[----:B------:R1:W-:Y:S04]  /*24720*/  STS.128 [R0], R24 ;  /* 0x0000001800007388 */ /* 0x0003e80000000c00 */
[----:B-1----:R-:W2:Y:S01]  /*24730*/  LDL.LU R24, [R1+0x90] ;  /* 0x0000900001187983 */ /* 0x002ea20000300800 */
[----:B0-----:R-:W-:-:S03]  /*24740*/  IMAD.SHL.U32 R29, R29, 0x1000, RZ ;  /* 0x000010001d1d7824 */ /* 0x001fc600078e00ff */
[----:B------:R-:W2:Y:S02]  /*24750*/  LDL.LU R25, [R1+0x94] ;  /* 0x0000940001197983 */ /* 0x000ea40000300800 */
[----:B------:R-:W-:Y:S02]  /*24760*/  LOP3.LUT R2, R28, 0x6000, R29, 0xf8, !PT ;  /* 0x000060001c027812 */ /* 0x000fe400078ef81d */
[----:B------:R-:W3:Y:S04]  /*24770*/  LDL.LU R26, [R1+0x98] ;  /* 0x00009800011a7983 */ /* 0x000ee80000300800 */
[----:B------:R-:W3:Y:S04]  /*24780*/  LDL.LU R27, [R1+0x9c] ;  /* 0x00009c00011b7983 */ /* 0x000ee80000300800 */
[----:B---3--:R-:W-:Y:S04]  /*24790*/  STL.64 [R1+0xaf0], R26 ;  /* 0x000af01a01007387 */ /* 0x008fe80000100a00 */
[----:B--2---:R0:W-:Y:S04]  /*247a0*/  STL.64 [R1+0xae8], R24 ;  /* 0x000ae81801007387 */ /* 0x0041e80000100a00 */
[----:B0-----:R-:W2:Y:S04]  /*247b0*/  LDL.LU R24, [R1+0x30] ;  /* 0x0000300001187983 */ /* 0x001ea80000300800 */
[----:B------:R-:W2:Y:S04]  /*247c0*/  LDL.LU R25, [R1+0x34] ;  /* 0x0000340001197983 */ /* 0x000ea80000300800 */
        /* <DEDUP_REMOVED lines=14> */
[----:B------:R-:W-:Y:S04]  /*248b0*/  STS.128 [R0+0x400], R20 ;  /* 0x0004001400007388 */ /* 0x000fe80000000c00 */
[----:B------:R-:W-:Y:S04]  /*248c0*/  STS.128 [R0+0x80], R16 ;  /* 0x0000801000007388 */ /* 0x000fe80000000c00 */
[----:B---3--:R-:W-:Y:S04]  /*248d0*/  STL.64 [R1+0xb20], R26 ;  /* 0x000b201a01007387 */ /* 0x008fe80000100a00 */
[----:B--2---:R0:W-:Y:S04]  /*248e0*/  STL.64 [R1+0xb18], R24 ;  /* 0x000b181801007387 */ /* 0x0041e80000100a00 */
[----:B0-----:R-:W2:Y:S04]  /*248f0*/  LDL.LU R24, [R1] ;  /* 0x0000000001187983 */ /* 0x001ea80000300800 */
[----:B------:R-:W2:Y:S04]  /*24900*/  LDL.LU R25, [R1+0x4] ;  /* 0x0000040001197983 */ /* 0x000ea80000300800 */
[----:B------:R-:W2:Y:S04]  /*24910*/  LDL.LU R26, [R1+0x8] ;  /* 0x00000800011a7983 */ /* 0x000ea80000300800 */
[----:B------:R-:W2:Y:S04]  /*24920*/  LDL.LU R27, [R1+0xc] ;  /* 0x00000c00011b7983 */ /* 0x000ea80000300800 */
[----:B------:R-:W3:Y:S04]  /*24930*/  LDL.LU R20, [R1+0x80] ;  /* 0x0000800001147983 */ /* 0x000ee80000300800 */
[----:B------:R-:W3:Y:S04]  /*24940*/  LDL.LU R21, [R1+0x84] ;  /* 0x0000840001157983 */ /* 0x000ee80000300800 */
[----:B------:R-:W3:Y:S04]  /*24950*/  LDL.LU R22, [R1+0x88] ;  /* 0x0000880001167983 */ /* 0x000ee80000300800 */
[----:B------:R-:W3:Y:S04]  /*24960*/  LDL.LU R23, [R1+0x8c] ;  /* 0x00008c0001177983 */ /* 0x000ee80000300800 */
[----:B------:R-:W4:Y:S04]  /*24970*/  LDL.LU R16, [R1+0x70] ;  /* 0x0000700001107983 */ /* 0x000f280000300800 */
[----:B------:R-:W4:Y:S04]  /*24980*/  LDL.LU R17, [R1+0x74] ;  /* 0x0000740001117983 */ /* 0x000f280000300800 */
[----:B------:R-:W4:Y:S04]  /*24990*/  LDL.LU R18, [R1+0x78] ;  /* 0x0000780001127983 */ /* 0x000f280000300800 */
[----:B------:R-:W4:Y:S04]  /*249a0*/  LDL.LU R19, [R1+0x7c] ;  /* 0x00007c0001137983 */ /* 0x000f280000300800 */
[----:B------:R0:W-:Y:S04]  /*249b0*/  STS.128 [R0+0x480], R12 ;  /* 0x0004800c00007388 */ /* 0x0001e80000000c00 */
[----:B------:R1:W-:Y:S04]  /*249c0*/  STS.128 [R0+0x100], R8 ;  /* 0x0001000800007388 */ /* 0x0003e80000000c00 */
[----:B------:R5:W-:Y:S04]  /*249d0*/  STS.128 [R0+0x500], R4 ;  /* 0x0005000400007388 */ /* 0x000be80000000c00 */
[----:B0-----:R-:W3:Y:S04]  /*249e0*/  LDL.LU R12, [R1+0x60] ;  /* 0x00006000010c7983 */ /* 0x001ee80000300800 */
[----:B------:R-:W3:Y:S04]  /*249f0*/  LDL.LU R13, [R1+0x64] ;  /* 0x00006400010d7983 */ /* 0x000ee80000300800 */
[----:B------:R-:W3:Y:S04]  /*24a00*/  LDL.LU R14, [R1+0x68] ;  /* 0x00006800010e7983 */ /* 0x000ee80000300800 */
[----:B------:R-:W3:Y:S04]  /*24a10*/  LDL.LU R15, [R1+0x6c] ;  /* 0x00006c00010f7983 */ /* 0x000ee80000300800 */
[----:B-1----:R-:W3:Y:S04]  /*24a20*/  LDL.LU R8, [R1+0x50] ;  /* 0x0000500001087983 */ /* 0x002ee80000300800 */
[----:B------:R-:W3:Y:S04]  /*24a30*/  LDL.LU R9, [R1+0x54] ;  /* 0x0000540001097983 */ /* 0x000ee80000300800 */
[----:B------:R-:W3:Y:S04]  /*24a40*/  LDL.LU R10, [R1+0x58] ;  /* 0x00005800010a7983 */ /* 0x000ee80000300800 */
[----:B------:R-:W3:Y:S04]  /*24a50*/  LDL.LU R11, [R1+0x5c] ;  /* 0x00005c00010b7983 */ /* 0x000ee80000300800 */
[----:B-----5:R-:W5:Y:S04]  /*24a60*/  LDL.LU R4, [R1+0x40] ;  /* 0x0000400001047983 */ /* 0x020f680000300800 */
[----:B------:R-:W5:Y:S04]  /*24a70*/  LDL.LU R5, [R1+0x44] ;  /* 0x0000440001057983 */ /* 0x000f680000300800 */
[----:B------:R-:W5:Y:S04]  /*24a80*/  LDL.LU R6, [R1+0x48] ;  /* 0x0000480001067983 */ /* 0x000f680000300800 */
[----:B------:R-:W5:Y:S04]  /*24a90*/  LDL.LU R7, [R1+0x4c] ;  /* 0x00004c0001077983 */ /* 0x000f680000300800 */
[----:B--2---:R0:W-:Y:S04]  /*24aa0*/  STS.128 [R0+0x180], R24 ;  /* 0x0001801800007388 */ /* 0x0041e80000000c00 */
[----:B0-----:R-:W2:Y:S04]  /*24ab0*/  LDL.LU.64 R26, [R1+0xb20] ;  /* 0x000b2000011a7983 */ /* 0x001ea80000300a00 */
[----:B------:R-:W2:Y:S04]  /*24ac0*/  LDL.LU.64 R24, [R1+0xb18] ;  /* 0x000b180001187983 */ /* 0x000ea80000300a00 */
        /* <DEDUP_REMOVED lines=9> */
[----:B-----5:R0:W-:Y:S04]  /*24b60*/  STS.128 [R0+0x280], R4 ;  /* 0x0002800400007388 */ /* 0x0201e80000000c00 */
[----:B---3--:R1:W-:Y:S04]  /*24b70*/  STS.128 [R0+0x680], R8 ;  /* 0x0006800800007388 */ /* 0x0083e80000000c00 */
[----:B------:R-:W-:Y:S04]  /*24b80*/  STS.128 [R0+0x300], R12 ;  /* 0x0003000c00007388 */ /* 0x000fe80000000c00 */
[----:B----4-:R3:W-:Y:S04]  /*24b90*/  STS.128 [R0+0x700], R16 ;  /* 0x0007001000007388 */ /* 0x0107e80000000c00 */
[----:B------:R4:W-:Y:S04]  /*24ba0*/  STS.128 [R0+0x380], R20 ;  /* 0x0003801400007388 */ /* 0x0009e80000000c00 */
[----:B0-----:R-:W5:Y:S01]  /*24bb0*/  LDL.LU R7, [R1+0x7b8] ;  /* 0x0007b80001077983 */ /* 0x001f620000300800 */
[----:B-1----:R-:W-:-:S03]  /*24bc0*/  LOP3.LUT R8, R2, 0x20, RZ, 0x3c, !PT ;  /* 0x0000002002087812 */ /* 0x002fc600078e3cff */
[----:B------:R-:W5:Y:S04]  /*24bd0*/  LDL.LU R5, [R1+0x8bc] ;  /* 0x0008bc0001057983 */ /* 0x000f680000300800 */
[----:B------:R-:W5:Y:S01]  /*24be0*/  LDL.LU R6, [R1+0x38c] ;  /* 0x00038c0001067983 */ /* 0x000f620000300800 */
[C---:B---3--:R-:W-:Y:S02]  /*24bf0*/  LOP3.LUT R19, R2.reuse, 0x40, RZ, 0x3c, !PT ;  /* 0x0000004002137812 */ /* 0x048fe400078e3cff */
[----:B----4-:R-:W-:Y:S01]  /*24c00*/  LOP3.LUT R22, R2, 0x60, RZ, 0x3c, !PT ;  /* 0x0000006002167812 */ /* 0x010fe200078e3cff */
[----:B--2---:R-:W-:Y:S04]  /*24c10*/  STS.128 [R0+0x780], R24 ;  /* 0x0007801800007388 */ /* 0x004fe80000000c00 */
[----:B------:R-:W-:Y:S06]  /*24c20*/  BAR.SYNC.DEFER_BLOCKING 0x0 ;  /* 0x0000000000007b1d */ /* 0x000fec0000010000 */
[----:B------:R-:W0:Y:S04]  /*24c30*/  LDS.128 R12, [R2] ;  /* 0x00000000020c7984 */ /* 0x000e280000000c00 */
[----:B------:R-:W1:Y:S04]  /*24c40*/  LDS.128 R24, [R19] ;  /* 0x0000000013187984 */ /* 0x000e680000000c00 */
[----:B0-----:R-:W-:Y:S01]  /*24c50*/  STL.64 [R1+0x60], R12 ;  /* 0x0000600c01007387 */ /* 0x001fe20000100a00 */
[----:B------:R-:W-:-:S03]  /*24c60*/  IMAD.MOV.U32 R16, RZ, RZ, R12 ;  /* 0x000000ffff107224 */ /* 0x000fc600078e000c */
[----:B------:R-:W-:Y:S04]  /*24c70*/  STL.64 [R1+0x68], R14 ;  /* 0x0000680e01007387 */ /* 0x000fe80000100a00 */
[----:B------:R-:W0:Y:S01]  /*24c80*/  LDS.128 R12, [R8] ;  /* 0x00000000080c7984 */ /* 0x000e220000000c00 */
[----:B-1----:R-:W-:-:S03]  /*24c90*/  IMAD.MOV.U32 R18, RZ, RZ, R24 ;  /* 0x000000ffff127224 */ /* 0x002fc600078e0018 */
[----:B0-----:R-:W-:Y:S04]  /*24ca0*/  STL.64 [R1+0x50], R12 ;  /* 0x0000500c01007387 */ /* 0x001fe80000100a00 */
[----:B------:R-:W-:Y:S04]  /*24cb0*/  STL.64 [R1+0x58], R14 ;  /* 0x0000580e01007387 */ /* 0x000fe80000100a00 */
[----:B------:R-:W2:Y:S04]  /*24cc0*/  LDL.LU R4, [R1+0x7bc] ;  /* 0x0007bc0001047983 */ /* 0x000ea80000300800 */
[----:B------:R-:W-:Y:S04]  /*24cd0*/  STL.64 [R1+0x70], R24 ;  /* 0x0000701801007387 */ /* 0x000fe80000100a00 */
[----:B------:R-:W-:Y:S04]  /*24ce0*/  STL.64 [R1+0x78], R26 ;  /* 0x0000781a01007387 */ /* 0x000fe80000100a00 */
[----:B------:R-:W0:Y:S04]  /*24cf0*/  LDS.128 R24, [R22] ;  /* 0x0000000016187984 */ /* 0x000e280000000c00 */
[----:B------:R-:W3:Y:S04]  /*24d00*/  LDL.LU R3, [R1+0x7c0] ;  /* 0x0007c00001037983 */ /* 0x000ee80000300800 */
[----:B0-----:R-:W-:Y:S01]  /*24d10*/  STL.64 [R1+0x80], R24 ;  /* 0x0000801801007387 */ /* 0x001fe20000100a00 */
[----:B------:R-:W-:-:S03]  /*24d20*/  IMAD.MOV.U32 R17, RZ, RZ, R24 ;  /* 0x000000ffff117224 */ /* 0x000fc600078e0018 */
[----:B------:R-:W-:Y:S04]  /*24d30*/  STL.64 [R1+0x88], R26 ;  /* 0x0000881a01007387 */ /* 0x000fe80000100a00 */
[----:B------:R-:W0:Y:S04]  /*24d40*/  LDS.128 R24, [R2+0x800] ;  /* 0x0008000002187984 */ /* 0x000e280000000c00 */
[----:B------:R-:W4:Y:S04]  /*24d50*/  LDL.LU R14, [R1+0x7c4] ;  /* 0x0007c400010e7983 */ /* 0x000f280000300800 */
[----:B0-----:R-:W-:Y:S04]  /*24d60*/  STL.64 [R1+0xa0], R24 ;  /* 0x0000a01801007387 */ /* 0x001fe80000100a00 */
[----:B------:R-:W-:Y:S04]  /*24d70*/  STL.64 [R1+0xa8], R26 ;  /* 0x0000a81a01007387 */ /* 0x000fe80000100a00 */
[----:B------:R-:W4:Y:S01]  /*24d80*/  LDL.LU R9, [R1+0x7c8] ;  /* 0x0007c80001097983 */ /* 0x000f220000300800 */
[----:B------:R-:W-:-:S02]  /*24d90*/  IMAD.MOV.U32 R13, RZ, RZ, R12 ;  /* 0x000000ffff0d7224 */ /* 0x000fc400078e000c */
[----:B------:R-:W-:Y:S02]  /*24da0*/  IMAD.MOV.U32 R12, RZ, RZ, R24 ;  /* 0x000000ffff0c7224 */ /* 0x000fe400078e0018 */
[----:B------:R-:W0:Y:S01]  /*24db0*/  LDS.128 R24, [R8+0x800] ;  /* 0x0008000008187984 */ /* 0x000e220000000c00 */
[C---:B-----5:R-:W-:Y:S01]  /*24dc0*/  ISETP.GE.AND P0, PT, R7.reuse, c[0x0][0x178], PT ;  /* 0x00005e0007007a0c */ /* 0x060fe20003f06270 */
[----:B------:R-:W-:-:S03]  /*24dd0*/  IMAD R0, R7, c[0x0][0x194], RZ ;  /* 0x0000650007007a24 */ /* 0x000fc600078e02ff */
[----:B------:R-:W-:Y:S01]  /*24de0*/  ISETP.LT.AND P4, PT, R5, c[0x0][0x17c], !P0 ;  /* 0x00005f0005007a0c */ /* 0x000fe20004781270 */
[----:B------:R-:W-:Y:S01]  /*24df0*/  IMAD R5, R6, c[0x0][0x198], RZ ;  /* 0x0000660006057a24 */ /* 0x000fe200078e02ff */
[----:B------:R-:W-:Y:S02]  /*24e00*/  LEA R28, P1, R0, c[0x0][0x170], 0x1 ;  /* 0x00005c00001c7a11 */ /* 0x000fe400078208ff */
[----:B------:R-:W-:Y:S01]  /*24e10*/  ISETP.LT.AND P3, PT, R6, c[0x0][0x17c], !P0 ;  /* 0x00005f0006007a0c */ /* 0x000fe20004761270 */
[----:B0-----:R-:W-:Y:S01]  /*24e20*/  STL.64 [R1+0x90], R24 ;  /* 0x0000901801007387 */ /* 0x001fe20000100a00 */
[----:B------:R-:W-:-:S03]  /*24e30*/  IMAD.MOV.U32 R15, RZ, RZ, R24 ;  /* 0x000000ffff0f7224 */ /* 0x000fc600078e0018 */
[----:B------:R-:W-:Y:S04]  /*24e40*/  STL.64 [R1+0x98], R26 ;  /* 0x0000981a01007387 */ /* 0x000fe80000100a00 */
[----:B------:R-:W0:Y:S01]  /*24e50*/  LDS.128 R24, [R19+0x800] ;  /* 0x0008000013187984 */ /* 0x000e220000000c00 */
[----:B------:R-:W-:Y:S02]  /*24e60*/  LEA.HI.X.SX32 R0, R0, c[0x0][0x174], 0x1, P1 ;  /* 0x00005d0000007a11 */ /* 0x000fe400008f0eff */
[----:B------:R-:W-:-:S04]  /*24e70*/  LEA R6, P1, R5, R28, 0x1 ;  /* 0x0000001c05067211 */ /* 0x000fc800078208ff */
[----:B------:R-:W-:-:S05]  /*24e80*/  LEA.HI.X.SX32 R7, R5, R0, 0x1, P1 ;  /* 0x0000000005077211 */ /* 0x000fca00008f0eff */
[----:B------:R1:W-:Y:S04]  /*24e90*/  @P3 STG.E.U16 [R6.64], R16 ;  /* 0x0000001006003986 */ /* 0x0003e8000c101506 */
[----:B0-----:R-:W-:Y:S04]  /*24ea0*/  STL.64 [R1+0x20], R24 ;  /* 0x0000201801007387 */ /* 0x001fe80000100a00 */
[----:B------:R-:W-:Y:S04]  /*24eb0*/  STL.64 [R1+0x28], R26 ;  /* 0x0000281a01007387 */ /* 0x000fe80000100a00 */
[----:B-1----:R-:W5:Y:S01]  /*24ec0*/  LDL.LU R16, [R1+0x7cc] ;  /* 0x0007cc0001107983 */ /* 0x002f620000300800 */
[C---:B--2---:R-:W-:Y:S01]  /*24ed0*/  ISETP.LT.AND P5, PT, R4.reuse, c[0x0][0x17c], !P0 ;  /* 0x00005f0004007a0c */ /* 0x044fe200047a1270 */
[----:B------:R-:W-:-:S05]  /*24ee0*/  IMAD R4, R4, c[0x0][0x198], RZ ;  /* 0x0000660004047a24 */ /* 0x000fca00078e02ff */
[----:B------:R-:W-:-:S04]  /*24ef0*/  LEA R10, P6, R4, R28, 0x1 ;  /* 0x0000001c040a7211 */ /* 0x000fc800078c08ff */
[----:B------:R-:W-:-:S05]  /*24f00*/  LEA.HI.X.SX32 R11, R4, R0, 0x1, P6 ;  /* 0x00000000040b7211 */ /* 0x000fca00030f0eff */
[----:B------:R0:W-:Y:S04]  /*24f10*/  @P5 STG.E.U16 [R10.64], R13 ;  /* 0x0000000d0a005986 */ /* 0x0001e8000c101506 */
[----:B0-----:R-:W2:Y:S01]  /*24f20*/  LDL.LU R13, [R1+0x7d0] ;  /* 0x0007d000010d7983 */ /* 0x001ea20000300800 */
[C---:B---3--:R-:W-:Y:S01]  /*24f30*/  ISETP.LT.AND P2, PT, R3.reuse, c[0x0][0x17c], !P0 ;  /* 0x00005f0003007a0c */ /* 0x048fe20004741270 */
[----:B------:R-:W-:-:S05]  /*24f40*/  IMAD R3, R3, c[0x0][0x198], RZ ;  /* 0x0000660003037a24 */ /* 0x000fca00078e02ff */
[----:B------:R-:W-:-:S04]  /*24f50*/  LEA R6, P3, R3, R28, 0x1 ;  /* 0x0000001c03067211 */ /* 0x000fc800078608ff */
[----:B------:R-:W-:Y:S01]  /*24f60*/  LEA.HI.X.SX32 R7, R3, R0, 0x1, P3 ;  /* 0x0000000003077211 */ /* 0x000fe200018f0eff */
[C---:B----4-:R-:W-:Y:S01]  /*24f70*/  IMAD R3, R9.reuse, c[0x0][0x198], RZ ;  /* 0x0000660009037a24 */ /* 0x050fe200078e02ff */
[----:B------:R-:W-:Y:S02]  /*24f80*/  ISETP.LT.AND P5, PT, R9, c[0x0][0x17c], !P0 ;  /* 0x00005f0009007a0c */ /* 0x000fe400047a1270 */
[----:B------:R-:W3:Y:S01]  /*24f90*/  LDL.LU R9, [R1+0x7d4] ;  /* 0x0007d40001097983 */ /* 0x000ee20000300800 */
[C---:B------:R-:W-:Y:S01]  /*24fa0*/  ISETP.LT.AND P1, PT, R14.reuse, c[0x0][0x17c], !P0 ;  /* 0x00005f000e007a0c */ /* 0x040fe20004721270 */
[----:B------:R-:W-:Y:S02]  /*24fb0*/  IMAD R5, R14, c[0x0][0x198], RZ ;  /* 0x000066000e057a24 */ /* 0x000fe400078e02ff */
[----:B------:R-:W-:Y:S02]  /*24fc0*/  IMAD.MOV.U32 R14, RZ, RZ, R24 ;  /* 0x000000ffff0e7224 */ /* 0x000fe400078e0018 */
[----:B------:R-:W0:Y:S04]  /*24fd0*/  LDS.128 R24, [R22+0x800] ;  /* 0x0008000016187984 */ /* 0x000e280000000c00 */
[----:B0-----:R-:W-:Y:S04]  /*24fe0*/  STL.64 [R1], R24 ;  /* 0x0000001801007387 */ /* 0x001fe80000100a00 */
[----:B------:R-:W-:Y:S04]  /*24ff0*/  STL.64 [R1+0x8], R26 ;  /* 0x0000081a01007387 */ /* 0x000fe80000100a00 */
[----:B------:R-:W0:Y:S01]  /*25000*/  LDS.128 R24, [R2+0x1000] ;  /* 0x0010000002187984 */ /* 0x000e220000000c00 */
[----:B------:R-:W-:-:S04]  /*25010*/  LEA R4, P6, R5, R28, 0x1 ;  /* 0x0000001c05047211 */ /* 0x000fc800078c08ff */
[----:B------:R-:W-:Y:S01]  /*25020*/  LEA.HI.X.SX32 R5, R5, R0, 0x1, P6 ;  /* 0x0000000005057211 */ /* 0x000fe200030f0eff */
[----:B0-----:R-:W-:Y:S04]  /*25030*/  STL.64 [R1+0x40], R24 ;  /* 0x0000401801007387 */ /* 0x001fe80000100a00 */
[----:B------:R-:W-:Y:S04]  /*25040*/  STL.64 [R1+0x48], R26 ;  /* 0x0000481a01007387 */ /* 0x000fe80000100a00 */
[----:B------:R-:W0:Y:S01]  /*25050*/  LDS.128 R24, [R8+0x1000] ;  /* 0x0010000008187984 */ /* 0x000e220000000c00 */
[----:B-----5:R-:W-:-:S03]  /*25060*/  ISETP.LT.AND P3, PT, R16, c[0x0][0x17c], !P0 ;  /* 0x00005f0010007a0c */ /* 0x020fc60004761270 */
[----:B------:R1:W-:Y:S04]  /*25070*/  @P2 STG.E.U16 [R6.64], R18 ;  /* 0x0000001206002986 */ /* 0x0003e8000c101506 */
[----:B------:R4:W-:Y:S01]  /*25080*/  @P1 STG.E.U16 [R4.64], R17 ;  /* 0x0000001104001986 */ /* 0x0009e2000c101506 */
[C---:B-1----:R-:W-:Y:S01]  /*25090*/  LEA R6, P2, R3.reuse, R28, 0x1 ;  /* 0x0000001c03067211 */ /* 0x042fe200078408ff */
[----:B----4-:R-:W-:Y:S02]  /*250a0*/  IMAD R4, R16, c[0x0][0x198], RZ ;  /* 0x0000660010047a24 */ /* 0x010fe400078e02ff */
[----:B------:R-:W4:Y:S01]  /*250b0*/  LDL.LU R16, [R1+0x7d8] ;  /* 0x0007d80001107983 */ /* 0x000f220000300800 */
[----:B------:R-:W-:-:S05]  /*250c0*/  LEA.HI.X.SX32 R7, R3, R0, 0x1, P2 ;  /* 0x0000000003077211 */ /* 0x000fca00010f0eff */
[----:B------:R1:W-:Y:S04]  /*250d0*/  @P5 STG.E.U16 [R6.64], R12 ;  /* 0x0000000c06005986 */ /* 0x0003e8000c101506 */
[----:B0-----:R-:W-:Y:S01]  /*250e0*/  STL.64 [R1+0x30], R24 ;  /* 0x0000301801007387 */ /* 0x001fe20000100a00 */
[----:B------:R-:W-:-:S03]  /*250f0*/  IMAD.MOV.U32 R29, RZ, RZ, R27 ;  /* 0x000000ffff1d7224 */ /* 0x000fc600078e001b */
[----:B------:R-:W-:Y:S04]  /*25100*/  STL [R1+0x38], R26 ;  /* 0x0000381a01007387 */ /* 0x000fe80000100800 */
[----:B------:R-:W0:Y:S01]  /*25110*/  LDS.128 R24, [R19+0x1000] ;  /* 0x0010000013187984 */ /* 0x000e220000000c00 */
[----:B-1----:R-:W-:-:S03]  /*25120*/  LEA R12, P1, R4, R28, 0x1 ;  /* 0x0000001c040c7211 */ /* 0x002fc600078208ff */
[----:B------:R0:W-:Y:S01]  /*25130*/  STL [R1+0xabc], R29 ;  /* 0x000abc1d01007387 */ /* 0x0001e20000100800 */
[C---:B--2---:R-:W-:Y:S01]  /*25140*/  IMAD R5, R13.reuse, c[0x0][0x198], RZ ;  /* 0x000066000d057a24 */ /* 0x044fe200078e02ff */
[----:B------:R-:W-:-:S04]  /*25150*/  ISETP.LT.AND P2, PT, R13, c[0x0][0x17c], !P0 ;  /* 0x00005f000d007a0c */ /* 0x000fc80004741270 */
[C---:B------:R-:W-:Y:S02]  /*25160*/  LEA R10, P6, R5.reuse, R28, 0x1 ;  /* 0x0000001c050a7211 */ /* 0x040fe400078c08ff */
[-C--:B------:R-:W-:Y:S02]  /*25170*/  LEA.HI.X.SX32 R13, R4, R0.reuse, 0x1, P1 ;  /* 0x00000000040d7211 */ /* 0x080fe400008f0eff */
[----:B------:R-:W-:Y:S02]  /*25180*/  LEA.HI.X.SX32 R11, R5, R0, 0x1, P6 ;  /* 0x00000000050b7211 */ /* 0x000fe400030f0eff */
[----:B------:R-:W1:Y:S04]  /*25190*/  LDS.128 R4, [R22+0x1000] ;  /* 0x0010000016047984 */ /* 0x000e680000000c00 */
[----:B------:R-:W-:Y:S04]  /*251a0*/  @P3 STG.E.U16 [R12.64], R15 ;  /* 0x0000000f0c003986 */ /* 0x000fe8000c101506 */
[----:B------:R-:W-:Y:S04]  /*251b0*/  @P2 STG.E.U16 [R10.64], R14 ;  /* 0x0000000e0a002986 */ /* 0x000fe8000c101506 */
[----:B------:R-:W2:Y:S01]  /*251c0*/  LDS.128 R12, [R2+0x1800] ;  /* 0x00180000020c7984 */ /* 0x000ea20000000c00 */
[----:B0-----:R-:W-:-:S03]  /*251d0*/  IMAD.MOV.U32 R29, RZ, RZ, R26 ;  /* 0x000000ffff1d7224 */ /* 0x001fc600078e001a */
[----:B------:R-:W-:Y:S04]  /*251e0*/  STL.64 [R1+0x10], R24 ;  /* 0x0000101801007387 */ /* 0x000fe80000100a00 */
[----:B------:R-:W-:Y:S04]  /*251f0*/  STL [R1+0x1c], R27 ;  /* 0x00001c1b01007387 */ /* 0x000fe80000100800 */
[----:B------:R-:W-:Y:S01]  /*25200*/  STL [R1+0xacc], R29 ;  /* 0x000acc1d01007387 */ /* 0x000fe20000100800 */
[C---:B---3--:R-:W-:Y:S01]  /*25210*/  ISETP.LT.AND P5, PT, R9.reuse, c[0x0][0x17c], !P0 ;  /* 0x00005f0009007a0c */ /* 0x048fe200047a1270 */
[----:B------:R-:W-:-:S02]  /*25220*/  IMAD R3, R9, c[0x0][0x198], RZ ;  /* 0x0000660009037a24 */ /* 0x000fc400078e02ff */
[----:B------:R-:W3:Y:S04]  /*25230*/  LDL.LU R9, [R1+0x7dc] ;  /* 0x0007dc0001097983 */ /* 0x000ee80000300800 */
[----:B------:R-:W5:Y:S04]  /*25240*/  LDL.LU R23, [R1+0x7e0] ;  /* 0x0007e00001177983 */ /* 0x000f680000300800 */
[----:B-1----:R-:W-:Y:S04]  /*25250*/  STL [R1+0xad0], R6 ;  /* 0x000ad00601007387 */ /* 0x002fe80000100800 */
[----:B------:R0:W-:Y:S04]  /*25260*/  STL [R1+0xac0], R7 ;  /* 0x000ac00701007387 */ /* 0x0001e80000100800 */
[----:B0-----:R-:W5:Y:S04]  /*25270*/  LDL.LU R7, [R1+0x30] ;  /* 0x0000300001077983 */ /* 0x001f680000300800 */
[----:B------:R-:W5:Y:S04]  /*25280*/  LDL.LU R29, [R1+0x10] ;  /* 0x00001000011d7983 */ /* 0x000f680000300800 */
[----:B------:R-:W5:Y:S04]  /*25290*/  LDL.LU R26, [R1+0x7e4] ;  /* 0x0007e400011a7983 */ /* 0x000f680000300800 */
[----:B--2---:R0:W-:Y:S04]  /*252a0*/  STL [R1+0xad4], R14 ;  /* 0x000ad40e01007387 */ /* 0x0041e80000100800 */
[----:B0-----:R-:W2:Y:S04]  /*252b0*/  LDL.LU R14, [R1] ;  /* 0x00000000010e7983 */ /* 0x001ea80000300800 */
[----:B------:R0:W-:Y:S04]  /*252c0*/  STL [R1+0xac4], R15 ;  /* 0x000ac40f01007387 */ /* 0x0001e80000100800 */
[----:B0-----:R-:W5:Y:S01]  /*252d0*/  LDL.LU R15, [R1+0x40] ;  /* 0x00004000010f7983 */ /* 0x001f620000300800 */
[C---:B----4-:R-:W-:Y:S01]  /*252e0*/  ISETP.LT.AND P1, PT, R16.reuse, c[0x0][0x17c], !P0 ;  /* 0x00005f0010007a0c */ /* 0x050fe20004721270 */
[----:B------:R-:W-:Y:S01]  /*252f0*/  IMAD R18, R16, c[0x0][0x198], RZ ;  /* 0x0000660010127a24 */ /* 0x000fe200078e02ff */
[----:B------:R-:W-:-:S04]  /*25300*/  LEA R16, P3, R3, R28, 0x1 ;  /* 0x0000001c03107211 */ /* 0x000fc800078608ff */
[----:B------:R-:W-:Y:S02]  /*25310*/  LEA.HI.X.SX32 R17, R3, R0, 0x1, P3 ;  /* 0x0000000003117211 */ /* 0x000fe400018f0eff */
[----:B------:R-:W-:-:S04]  /*25320*/  LEA R20, P2, R18, R28, 0x1 ;  /* 0x0000001c12147211 */ /* 0x000fc800078408ff */
[----:B------:R-:W-:Y:S02]  /*25330*/  LEA.HI.X.SX32 R21, R18, R0, 0x1, P2 ;  /* 0x0000000012157211 */ /* 0x000fe400010f0eff */
[C---:B---3--:R-:W-:Y:S01]  /*25340*/  ISETP.LT.AND P3, PT, R9.reuse, c[0x0][0x17c], !P0 ;  /* 0x00005f0009007a0c */ /* 0x048fe20004761270 */
[----:B------:R-:W-:Y:S02]  /*25350*/  IMAD R3, R9, c[0x0][0x198], RZ ;  /* 0x0000660009037a24 */ /* 0x000fe400078e02ff */
[----:B------:R-:W0:Y:S04]  /*25360*/  LDS.128 R8, [R8+0x1800] ;  /* 0x0018000008087984 */ /* 0x000e280000000c00 */
[----:B--2---:R-:W-:Y:S04]  /*25370*/  @P5 STG.E.U16 [R16.64], R14 ;  /* 0x0000000e10005986 */ /* 0x004fe8000c101506 */
[----:B------:R-:W1:Y:S04]  /*25380*/  LDS.128 R16, [R19+0x1800] ;  /* 0x0018000013107984 */ /* 0x000e680000000c00 */
[----:B0-----:R0:W-:Y:S04]  /*25390*/  STL [R1+0xad8], R10 ;  /* 0x000ad80a01007387 */ /* 0x0011e80000100800 */
[----:B------:R2:W-:Y:S04]  /*253a0*/  STL [R1+0xac8], R11 ;  /* 0x000ac80b01007387 */ /* 0x0005e80000100800 */
[----:B0-----:R-:W3:Y:S04]  /*253b0*/  LDL.LU R10, [R1+0x7e8] ;  /* 0x0007e800010a7983 */ /* 0x001ee80000300800 */
[----:B------:R-:W4:Y:S04]  /*253c0*/  LDL.LU R6, [R1+0x7ec] ;  /* 0x0007ec0001067983 */ /* 0x000f280000300800 */
[----:B-1----:R-:W-:Y:S04]  /*253d0*/  STL [R1+0xae0], R18 ;  /* 0x000ae01201007387 */ /* 0x002fe80000100800 */
[----:B------:R0:W-:Y:S04]  /*253e0*/  STL [R1+0xadc], R19 ;  /* 0x000adc1301007387 */ /* 0x0001e80000100800 */
[----:B--2---:R-:W2:Y:S01]  /*253f0*/  LDL.LU R11, [R1+0x7f0] ;  /* 0x0007f000010b7983 */ /* 0x004ea20000300800 */
[C---:B-----5:R-:W-:Y:S01]  /*25400*/  IMAD R25, R23.reuse, c[0x0][0x198], RZ ;  /* 0x0000660017197a24 */ /* 0x060fe200078e02ff */
[----:B------:R-:W-:Y:S01]  /*25410*/  ISETP.LT.AND P2, PT, R23, c[0x0][0x17c], !P0 ;  /* 0x00005f0017007a0c */ /* 0x000fe20004741270 */
[C---:B------:R-:W-:Y:S01]  /*25420*/  IMAD R27, R26.reuse, c[0x0][0x198], RZ ;  /* 0x000066001a1b7a24 */ /* 0x040fe200078e02ff */
[----:B------:R-:W-:Y:S01]  /*25430*/  LEA R2, P6, R3, R28, 0x1 ;  /* 0x0000001c03027211 */ /* 0x000fe200078c08ff */
[----:B------:R-:W-:Y:S01]  /*25440*/  @P1 STG.E.U16 [R20.64], R15 ;  /* 0x0000000f14001986 */ /* 0x000fe2000c101506 */
[----:B------:R-:W-:-:S02]  /*25450*/  ISETP.LT.AND P1, PT, R26, c[0x0][0x17c], !P0 ;  /* 0x00005f001a007a0c */ /* 0x000fc40004721270 */
[----:B------:R-:W-:Y:S01]  /*25460*/  LEA R24, P5, R25, R28, 0x1 ;  /* 0x0000001c19187211 */ /* 0x000fe200078a08ff */
[----:B0-----:R-:W5:Y:S01]  /*25470*/  LDL.LU R19, [R1+0x60] ;  /* 0x0000600001137983 */ /* 0x001f620000300800 */
[----:B------:R-:W-:Y:S02]  /*25480*/  LEA.HI.X.SX32 R3, R3, R0, 0x1, P6 ;  /* 0x0000000003037211 */ /* 0x000fe400030f0eff */
[----:B------:R-:W-:Y:S01]  /*25490*/  LEA R26, P6, R27, R28, 0x1 ;  /* 0x0000001c1b1a7211 */ /* 0x000fe200078c08ff */
[----:B------:R-:W5:Y:S01]  /*254a0*/  LDL.LU R18, [R1+0x8c0] ;  /* 0x0008c00001127983 */ /* 0x000f620000300800 */
[-C--:B------:R-:W-:Y:S02]  /*254b0*/  LEA.HI.X.SX32 R25, R25, R0.reuse, 0x1, P5 ;  /* 0x0000000019197211 */ /* 0x080fe400028f0eff */
[----:B------:R-:W-:Y:S01]  /*254c0*/  LEA.HI.X.SX32 R27, R27, R0, 0x1, P6 ;  /* 0x000000001b1b7211 */ /* 0x000fe200030f0eff */
[----:B------:R0:W-:Y:S04]  /*254d0*/  @P3 STG.E.U16 [R2.64], R7 ;  /* 0x0000000702003986 */ /* 0x0001e8000c101506 */
[----:B------:R1:W-:Y:S04]  /*254e0*/  @P2 STG.E.U16 [R24.64], R29 ;  /* 0x0000001d18002986 */ /* 0x0003e8000c101506 */
[----:B------:R0:W-:Y:S04]  /*254f0*/  @P1 STG.E.U16 [R26.64], R4 ;  /* 0x000000041a001986 */ /* 0x0001e8000c101506 */
[----:B------:R-:W0:Y:S01]  /*25500*/  LDS.128 R20, [R22+0x1800] ;  /* 0x0018000016147984 */ /* 0x000e220000000c00 */
[C---:B---3--:R-:W-:Y:S01]  /*25510*/  ISETP.LT.AND P5, PT, R10.reuse, c[0x0][0x17c], !P0 ;  /* 0x00005f000a007a0c */ /* 0x048fe200047a1270 */
[----:B0-----:R-:W-:Y:S01]  /*25520*/  IMAD R3, R10, c[0x0][0x198], RZ ;  /* 0x000066000a037a24 */ /* 0x001fe200078e02ff */
[C---:B----4-:R-:W-:Y:S01]  /*25530*/  ISETP.LT.AND P3, PT, R6.reuse, c[0x0][0x17c], !P0 ;  /* 0x00005f0006007a0c */ /* 0x050fe20004761270 */
[----:B-1----:R-:W-:-:S02]  /*25540*/  IMAD R25, R6, c[0x0][0x198], RZ ;  /* 0x0000660006197a24 */ /* 0x002fc400078e02ff */
[----:B------:R-:W3:Y:S04]  /*25550*/  LDL.LU R6, [R1+0x7f8] ;  /* 0x0007f80001067983 */ /* 0x000ee80000300800 */
[----:B------:R-:W4:Y:S04]  /*25560*/  LDL.LU R10, [R1+0x50] ;  /* 0x00005000010a7983 */ /* 0x000f280000300800 */
[----:B------:R-:W4:Y:S01]  /*25570*/  LDL.LU R27, [R1+0x7f4] ;  /* 0x0007f400011b7983 */ /* 0x000f220000300800 */
[C---:B--2---:R-:W-:Y:S01]  /*25580*/  ISETP.LT.AND P1, PT, R11.reuse, c[0x0][0x17c], !P0 ;  /* 0x00005f000b007a0c */ /* 0x044fe20004721270 */
[----:B------:R-:W-:-:S02]  /*25590*/  IMAD R26, R11, c[0x0][0x198], RZ ;  /* 0x000066000b1a7a24 */ /* 0x000fc400078e02ff */
[----:B------:R-:W2:Y:S01]  /*255a0*/  LDL.LU R11, [R1+0x7fc] ;  /* 0x0007fc00010b7983 */ /* 0x000ea20000300800 */
[----:B------:R-:W-:-:S04]  /*255b0*/  LEA R2, P2, R3, R28, 0x1 ;  /* 0x0000001c03027211 */ /* 0x000fc800078408ff */
[----:B------:R-:W-:Y:S02]  /*255c0*/  LEA.HI.X.SX32 R3, R3, R0, 0x1, P2 ;  /* 0x0000000003037211 */ /* 0x000fe400010f0eff */
[----:B------:R-:W-:-:S03]  /*255d0*/  LEA R24, P6, R25, R28, 0x1 ;  /* 0x0000001c19187211 */ /* 0x000fc600078c08ff */
[----:B------:R0:W-:Y:S01]  /*255e0*/  @P5 STG.E.U16 [R2.64], R12 ;  /* 0x0000000c02005986 */ /* 0x0001e2000c101506 */
[----:B------:R-:W-:Y:S02]  /*255f0*/  LEA.HI.X.SX32 R25, R25, R0, 0x1, P6 ;  /* 0x0000000019197211 */ /* 0x000fe400030f0eff */
[----:B0-----:R-:W-:-:S03]  /*25600*/  LEA R2, P5, R26, R28, 0x1 ;  /* 0x0000001c1a027211 */ /* 0x001fc600078a08ff */
[----:B------:R-:W-:Y:S01]  /*25610*/  @P3 STG.E.U16 [R24.64], R8 ;  /* 0x0000000818003986 */ /* 0x000fe2000c101506 */
[----:B------:R-:W-:Y:S02]  /*25620*/  LEA.HI.X.SX32 R3, R26, R0, 0x1, P5 ;  /* 0x000000001a037211 */ /* 0x000fe400028f0eff */
[----:B-----5:R-:W-:Y:S02]  /*25630*/  ISETP.LT.AND P3, PT, R18, c[0x0][0x17c], !P0 ;  /* 0x00005f0012007a0c */ /* 0x020fe40004761270 */
[----:B------:R-:W5:Y:S04]  /*25640*/  LDL.LU R18, [R1+0x80] ;  /* 0x0000800001127983 */ /* 0x000f680000300800 */
[----:B------:R0:W-:Y:S01]  /*25650*/  @P1 STG.E.U16 [R2.64], R16 ;  /* 0x0000001002001986 */ /* 0x0001e2000c101506 */
[----:B---3--:R-:W-:Y:S01]  /*25660*/  IMAD R26, R6, c[0x0][0x198], RZ ;  /* 0x00006600061a7a24 */ /* 0x008fe200078e02ff */
[C---:B----4-:R-:W-:Y:S01]  /*25670*/  ISETP.LT.AND P2, PT, R27.reuse, c[0x0][0x17c], !P0 ;  /* 0x00005f001b007a0c */ /* 0x050fe20004741270 */
[----:B------:R-:W-:-:S03]  /*25680*/  IMAD R27, R27, c[0x0][0x198], RZ ;  /* 0x000066001b1b7a24 */ /* 0x000fc600078e02ff */
[-C--:B0-----:R-:W-:Y:S02]  /*25690*/  LEA R2, P1, R26, R28.reuse, 0x1 ;  /* 0x0000001c1a027211 */ /* 0x081fe400078208ff */
[C---:B------:R-:W-:Y:S02]  /*256a0*/  LEA R24, P6, R27.reuse, R28, 0x1 ;  /* 0x0000001c1b187211 */ /* 0x040fe400078c08ff */
[----:B------:R-:W-:Y:S02]  /*256b0*/  ISETP.LT.AND P5, PT, R6, c[0x0][0x17c], !P0 ;  /* 0x00005f0006007a0c */ /* 0x000fe400047a1270 */
[-C--:B------:R-:W-:Y:S01]  /*256c0*/  LEA.HI.X.SX32 R25, R27, R0.reuse, 0x1, P6 ;  /* 0x000000001b197211 */ /* 0x080fe200030f0eff */
[----:B------:R-:W3:Y:S01]  /*256d0*/  LDL.LU R6, [R1+0x804] ;  /* 0x0008040001067983 */ /* 0x000ee20000300800 */
[----:B------:R-:W-:Y:S02]  /*256e0*/  LEA.HI.X.SX32 R3, R26, R0, 0x1, P1 ;  /* 0x000000001a037211 */ /* 0x000fe400008f0eff */
[C---:B--2---:R-:W-:Y:S01]  /*256f0*/  ISETP.LT.AND P6, PT, R11.reuse, c[0x0][0x17c], !P0 ;  /* 0x00005f000b007a0c */ /* 0x044fe200047c1270 */
[----:B------:R-:W-:-:S02]  /*25700*/  IMAD R27, R11, c[0x0][0x198], RZ ;  /* 0x000066000b1b7a24 */ /* 0x000fc400078e02ff */
[----:B------:R-:W2:Y:S04]  /*25710*/  LDL.LU R11, [R1+0xa0] ;  /* 0x0000a000010b7983 */ /* 0x000ea80000300800 */
[----:B------:R-:W4:Y:S01]  /*25720*/  LDL.LU R26, [R1+0x800] ;  /* 0x00080000011a7983 */ /* 0x000f220000300800 */
[----:B------:R-:W-:-:S03]  /*25730*/  PRMT R4, R19, 0x7632, R4 ;  /* 0x0000763213047816 */ /* 0x000fc60000000004 */
[----:B------:R0:W-:Y:S04]  /*25740*/  @P2 STG.E.U16 [R24.64], R20 ;  /* 0x0000001418002986 */ /* 0x0001e8000c101506 */
[----:B------:R1:W-:Y:S04]  /*25750*/  @P5 STG.E.U16 [R2.64], R4 ;  /* 0x0000000402005986 */ /* 0x0003e8000c101506 */
[----:B------:R-:W2:Y:S01]  /*25760*/  LDL.LU R19, [R1+0x90] ;  /* 0x0000900001137983 */ /* 0x000ea20000300800 */
[----:B0-----:R-:W-:-:S04]  /*25770*/  LEA R24, P2, R27, R28, 0x1 ;  /* 0x0000001c1b187211 */ /* 0x001fc800078408ff */
[----:B------:R-:W-:Y:S02]  /*25780*/  LEA.HI.X.SX32 R25, R27, R0, 0x1, P2 ;  /* 0x000000001b197211 */ /* 0x000fe400010f0eff */
[----:B-1----:R-:W-:Y:S02]  /*25790*/  PRMT R3, R10, 0x7632, R3 ;  /* 0x000076320a037816 */ /* 0x002fe40000000003 */
[----:B------:R-:W2:Y:S04]  /*257a0*/  LDL.LU R10, [R1+0x20] ;  /* 0x00002000010a7983 */ /* 0x000ea80000300800 */
[----:B------:R0:W-:Y:S01]  /*257b0*/  @P6 STG.E.U16 [R24.64], R3 ;  /* 0x0000000318006986 */ /* 0x0001e2000c101506 */
[C---:B---3--:R-:W-:Y:S01]  /*257c0*/  IMAD R27, R6.reuse, c[0x0][0x198], RZ ;  /* 0x00006600061b7a24 */ /* 0x048fe200078e02ff */
[----:B------:R-:W-:-:S02]  /*257d0*/  ISETP.LT.AND P2, PT, R6, c[0x0][0x17c], !P0 ;  /* 0x00005f0006007a0c */ /* 0x000fc40004741270 */
[----:B------:R-:W3:Y:S01]  /*257e0*/  LDL.LU R6, [R1+0x810] ;  /* 0x0008100001067983 */ /* 0x000ee20000300800 */
[C---:B----4-:R-:W-:Y:S01]  /*257f0*/  ISETP.LT.AND P1, PT, R26.reuse, c[0x0][0x17c], !P0 ;  /* 0x00005f001a007a0c */ /* 0x050fe20004721270 */
[----:B------:R-:W-:-:S05]  /*25800*/  IMAD R26, R26, c[0x0][0x198], RZ ;  /* 0x000066001a1a7a24 */ /* 0x000fca00078e02ff */
[----:B------:R-:W-:-:S04]  /*25810*/  LEA R2, P5, R26, R28, 0x1 ;  /* 0x0000001c1a027211 */ /* 0x000fc800078a08ff */
[----:B0-----:R-:W-:Y:S02]  /*25820*/  LEA.HI.X.SX32 R3, R26, R0, 0x1, P5 ;  /* 0x000000001a037211 */ /* 0x001fe400028f0eff */
[----:B------:R-:W4:Y:S04]  /*25830*/  LDL.LU R26, [R1+0x808] ;  /* 0x00080800011a7983 */ /* 0x000f280000300800 */
[----:B------:R-:W2:Y:S01]  /*25840*/  LDL.LU R25, [R1+0x70] ;  /* 0x0000700001197983 */ /* 0x000ea20000300800 */
[----:B------:R-:W-:Y:S02]  /*25850*/  LEA R24, P6, R27, R28, 0x1 ;  /* 0x0000001c1b187211 */ /* 0x000fe400078c08ff */
[----:B-----5:R-:W-:Y:S02]  /*25860*/  PRMT R8, R18, 0x7632, R8 ;  /* 0x0000763212087816 */ /* 0x020fe40000000008 */
[----:B--2---:R-:W-:-:S02]  /*25870*/  PRMT R4, R25, 0x7632, R4 ;  /* 0x0000763219047816 */ /* 0x004fc40000000004 */
[----:B------:R-:W-:Y:S02]  /*25880*/  LEA.HI.X.SX32 R25, R27, R0, 0x1, P6 ;  /* 0x000000001b197211 */ /* 0x000fe400030f0eff */
[----:B------:R-:W2:Y:S01]  /*25890*/  LDL.LU R27, [R1+0x80c] ;  /* 0x00080c00011b7983 */ /* 0x000ea20000300800 */
[C---:B----4-:R-:W-:Y:S01]  /*258a0*/  ISETP.LT.AND P5, PT, R26.reuse, c[0x0][0x17c], !P0 ;  /* 0x00005f001a007a0c */ /* 0x050fe200047a1270 */
[----:B------:R-:W-:Y:S02]  /*258b0*/  IMAD R26, R26, c[0x0][0x198], RZ ;  /* 0x000066001a1a7a24 */ /* 0x000fe400078e02ff */
[----:B------:R-:W4:Y:S04]  /*258c0*/  LDL.LU R18, [R1+0x814] ;  /* 0x0008140001127983 */ /* 0x000f280000300800 */
[----:B------:R0:W-:Y:S02]  /*258d0*/  @P1 STG.E.U16 [R2.64], R4 ;  /* 0x0000000402001986 */ /* 0x0001e4000c101506 */
[----:B0-----:R-:W-:-:S02]  /*258e0*/  LEA R2, P1, R26, R28, 0x1 ;  /* 0x0000001c1a027211 */ /* 0x001fc400078208ff */
[----:B------:R-:W-:Y:S02]  /*258f0*/  PRMT R4, R11, 0x7632, R4 ;  /* 0x000076320b047816 */ /* 0x000fe40000000004 */
[----:B------:R-:W-:Y:S01]  /*25900*/  LEA.HI.X.SX32 R3, R26, R0, 0x1, P1 ;  /* 0x000000001a037211 */ /* 0x000fe200008f0eff */
[----:B------:R-:W5:Y:S01]  /*25910*/  LDL.LU R11, [R1+0x818] ;  /* 0x00081800010b7983 */ /* 0x000f620000300800 */
[C---:B---3--:R-:W-:Y:S01]  /*25920*/  ISETP.LT.AND P1, PT, R6.reuse, c[0x0][0x17c], !P0 ;  /* 0x00005f0006007a0c */ /* 0x048fe20004721270 */
[----:B------:R-:W-:Y:S02]  /*25930*/  IMAD R26, R6, c[0x0][0x198], RZ ;  /* 0x00006600061a7a24 */ /* 0x000fe400078e02ff */
[----:B------:R-:W3:Y:S04]  /*25940*/  LDL.LU R6, [R1+0x81c] ;  /* 0x00081c0001067983 */ /* 0x000ee80000300800 */
[----:B------:R-:W-:Y:S04]  /*25950*/  @P2 STG.E.U16 [R24.64], R8 ;  /* 0x0000000818002986 */ /* 0x000fe8000c101506 */
[----:B------:R0:W-:Y:S02]  /*25960*/  @P5 STG.E.U16 [R2.64], R4 ;  /* 0x0000000402005986 */ /* 0x0001e4000c101506 */
[----:B0-----:R-:W-:-:S02]  /*25970*/  PRMT R4, R10, 0x7632, R4 ;  /* 0x000076320a047816 */ /* 0x001fc40000000004 */
[----:B------:R-:W5:Y:S01]  /*25980*/  LDL.LU R10, [R1+0x820] ;  /* 0x00082000010a7983 */ /* 0x000f620000300800 */
[C---:B------:R-:W-:Y:S02]  /*25990*/  LEA R2, P5, R26.reuse, R28, 0x1 ;  /* 0x0000001c1a027211 */ /* 0x040fe400078a08ff */
[----:B------:R-:W-:Y:S02]  /*259a0*/  PRMT R8, R19, 0x7632, R8 ;  /* 0x0000763213087816 */ /* 0x000fe40000000008 */
[----:B------:R-:W-:Y:S01]  /*259b0*/  LEA.HI.X.SX32 R3, R26, R0, 0x1, P5 ;  /* 0x000000001a037211 */ /* 0x000fe200028f0eff */
[C---:B--2---:R-:W-:Y:S01]  /*259c0*/  IMAD R25, R27.reuse, c[0x0][0x198], RZ ;  /* 0x000066001b197a24 */ /* 0x044fe200078e02ff */
[----:B------:R-:W-:-:S04]  /*259d0*/  ISETP.LT.AND P2, PT, R27, c[0x0][0x17c], !P0 ;  /* 0x00005f001b007a0c */ /* 0x000fc80004741270 */
[----:B------:R-:W-:Y:S01]  /*259e0*/  LEA R24, P6, R25, R28, 0x1 ;  /* 0x0000001c19187211 */ /* 0x000fe200078c08ff */
[----:B----4-:R-:W-:-:S03]  /*259f0*/  IMAD R27, R18, c[0x0][0x198], RZ ;  /* 0x00006600121b7a24 */ /* 0x010fc600078e02ff */
[----:B------:R-:W-:-:S05]  /*25a00*/  LEA.HI.X.SX32 R25, R25, R0, 0x1, P6 ;  /* 0x0000000019197211 */ /* 0x000fca00030f0eff */
[----:B------:R0:W-:Y:S04]  /*25a10*/  @P2 STG.E.U16 [R24.64], R8 ;  /* 0x0000000818002986 */ /* 0x0001e8000c101506 */
[----:B------:R1:W-:Y:S01]  /*25a20*/  @P1 STG.E.U16 [R2.64], R4 ;  /* 0x0000000402001986 */ /* 0x0003e2000c101506 */
[----:B------:R-:W-:Y:S02]  /*25a30*/  ISETP.LT.AND P6, PT, R18, c[0x0][0x17c], !P0 ;  /* 0x00005f0012007a0c */ /* 0x000fe400047c1270 */
[C---:B0-----:R-:W-:Y:S02]  /*25a40*/  LEA R24, P2, R27.reuse, R28, 0x1 ;  /* 0x0000001c1b187211 */ /* 0x041fe400078408ff */
[----:B-1----:R-:W-:Y:S02]  /*25a50*/  PRMT R4, R14, 0x7632, R4 ;  /* 0x000076320e047816 */ /* 0x002fe40000000004 */
[----:B------:R-:W2:Y:S01]  /*25a60*/  LDL.LU R14, [R1+0x824] ;  /* 0x00082400010e7983 */ /* 0x000ea20000300800 */
[----:B------:R-:W-:Y:S01]  /*25a70*/  LEA.HI.X.SX32 R25, R27, R0, 0x1, P2 ;  /* 0x000000001b197211 */ /* 0x000fe200010f0eff */
[C---:B---3--:R-:W-:Y:S01]  /*25a80*/  IMAD R27, R6.reuse, c[0x0][0x198], RZ ;  /* 0x00006600061b7a24 */ /* 0x048fe200078e02ff */
[----:B------:R-:W-:-:S02]  /*25a90*/  ISETP.LT.AND P2, PT, R6, c[0x0][0x17c], !P0 ;  /* 0x00005f0006007a0c */ /* 0x000fc40004741270 */
[----:B------:R-:W3:Y:S01]  /*25aa0*/  LDL.LU R6, [R1+0x828] ;  /* 0x0008280001067983 */ /* 0x000ee20000300800 */
[C---:B-----5:R-:W-:Y:S01]  /*25ab0*/  ISETP.LT.AND P1, PT, R11.reuse, c[0x0][0x17c], !P0 ;  /* 0x00005f000b007a0c */ /* 0x060fe20004721270 */
[----:B------:R-:W-:Y:S02]  /*25ac0*/  IMAD R3, R11, c[0x0][0x198], RZ ;  /* 0x000066000b037a24 */ /* 0x000fe400078e02ff */
[----:B------:R-:W4:Y:S03]  /*25ad0*/  LDL.LU R11, [R1+0x82c] ;  /* 0x00082c00010b7983 */ /* 0x000f260000300800 */
[C---:B------:R-:W-:Y:S01]  /*25ae0*/  LEA R2, P5, R3.reuse, R28, 0x1 ;  /* 0x0000001c03027211 */ /* 0x040fe200078a08ff */
[----:B------:R0:W-:Y:S03]  /*25af0*/  @P6 STG.E.U16 [R24.64], R4 ;  /* 0x0000000418006986 */ /* 0x0001e6000c101506 */
[----:B------:R-:W-:-:S02]  /*25b00*/  LEA.HI.X.SX32 R3, R3, R0, 0x1, P5 ;  /* 0x0000000003037211 */ /* 0x000fc400028f0eff */
[C---:B------:R-:W-:Y:S01]  /*25b10*/  ISETP.LT.AND P5, PT, R10.reuse, c[0x0][0x17c], !P0 ;  /* 0x00005f000a007a0c */ /* 0x040fe200047a1270 */
[----:B------:R-:W-:Y:S02]  /*25b20*/  IMAD R26, R10, c[0x0][0x198], RZ ;  /* 0x000066000a1a7a24 */ /* 0x000fe400078e02ff */
[----:B------:R-:W5:Y:S01]  /*25b30*/  LDL.LU R10, [R1+0x834] ;  /* 0x00083400010a7983 */ /* 0x000f620000300800 */
[----:B0-----:R-:W-:-:S03]  /*25b40*/  PRMT R4, R7, 0x7632, R4 ;  /* 0x0000763207047816 */ /* 0x001fc60000000004 */
[----:B------:R-:W5:Y:S01]  /*25b50*/  LDL.LU R7, [R1+0x830] ;  /* 0x0008300001077983 */ /* 0x000f620000300800 */
[----:B------:R-:W-:Y:S02]  /*25b60*/  LEA R24, P6, R27, R28, 0x1 ;  /* 0x0000001c1b187211 */ /* 0x000fe400078c08ff */
[----:B------:R-:W-:Y:S02]  /*25b70*/  PRMT R8, R15, 0x7632, R8 ;  /* 0x000076320f087816 */ /* 0x000fe40000000008 */
[----:B------:R-:W-:-:S03]  /*25b80*/  LEA.HI.X.SX32 R25, R27, R0, 0x1, P6 ;  /* 0x000000001b197211 */ /* 0x000fc600030f0eff */
[----:B------:R0:W-:Y:S04]  /*25b90*/  @P1 STG.E.U16 [R2.64], R8 ;  /* 0x0000000802001986 */ /* 0x0001e8000c101506 */
[----:B------:R1:W-:Y:S01]  /*25ba0*/  @P2 STG.E.U16 [R24.64], R4 ;  /* 0x0000000418002986 */ /* 0x0003e2000c101506 */
[----:B0-----:R-:W-:-:S04]  /*25bb0*/  LEA R2, P1, R26, R28, 0x1 ;  /* 0x0000001c1a027211 */ /* 0x001fc800078208ff */
[----:B------:R-:W-:Y:S02]  /*25bc0*/  LEA.HI.X.SX32 R3, R26, R0, 0x1, P1 ;  /* 0x000000001a037211 */ /* 0x000fe400008f0eff */
[----:B-1----:R-:W-:-:S04]  /*25bd0*/  PRMT R4, R29, 0x7632, R4 ;  /* 0x000076321d047816 */ /* 0x002fc80000000004 */
[----:B------:R-:W-:Y:S01]  /*25be0*/  PRMT R8, R4, 0x7632, R8 ;  /* 0x0000763204087816 */ /* 0x000fe20000000008 */
[----:B------:R4:W-:Y:S01]  /*25bf0*/  @P5 STG.E.U16 [R2.64], R4 ;  /* 0x0000000402005986 */ /* 0x0009e2000c101506 */
[----:B------:R-:W-:Y:S01]  /*25c00*/  PRMT R12, R12, 0x7632, R12 ;  /* 0x000076320c0c7816 */ /* 0x000fe2000000000c */
[C---:B--2---:R-:W-:Y:S01]  /*25c10*/  IMAD R25, R14.reuse, c[0x0][0x198], RZ ;  /* 0x000066000e197a24 */ /* 0x044fe200078e02ff */
[----:B------:R-:W-:Y:S01]  /*25c20*/  ISETP.LT.AND P2, PT, R14, c[0x0][0x17c], !P0 ;  /* 0x00005f000e007a0c */ /* 0x000fe20004741270 */
[----:B---3--:R-:W-:-:S03]  /*25c30*/  IMAD R26, R6, c[0x0][0x198], RZ ;  /* 0x00006600061a7a24 */ /* 0x008fc600078e02ff */
[C---:B------:R-:W-:Y:S02]  /*25c40*/  LEA R24, P6, R25.reuse, R28, 0x1 ;  /* 0x0000001c19187211 */ /* 0x040fe400078c08ff */
[----:B------:R-:W-:Y:S02]  /*25c50*/  ISETP.LT.AND P1, PT, R6, c[0x0][0x17c], !P0 ;  /* 0x00005f0006007a0c */ /* 0x000fe40004721270 */
[----:B------:R-:W2:Y:S01]  /*25c60*/  LDL.LU R6, [R1+0x83c] ;  /* 0x00083c0001067983 */ /* 0x000ea20000300800 */
[----:B------:R-:W-:Y:S01]  /*25c70*/  LEA.HI.X.SX32 R25, R25, R0, 0x1, P6 ;  /* 0x0000000019197211 */ /* 0x000fe200030f0eff */
[C---:B----4-:R-:W-:Y:S01]  /*25c80*/  IMAD R4, R11.reuse, c[0x0][0x198], RZ ;  /* 0x000066000b047a24 */ /* 0x050fe200078e02ff */
[C---:B------:R-:W-:Y:S01]  /*25c90*/  LEA R2, P5, R26.reuse, R28, 0x1 ;  /* 0x0000001c1a027211 */ /* 0x040fe200078a08ff */
[----:B------:R-:W3:Y:S03]  /*25ca0*/  LDL.LU R18, [R1+0x64] ;  /* 0x0000640001127983 */ /* 0x000ee60000300800 */
[----:B------:R-:W-:Y:S01]  /*25cb0*/  LEA.HI.X.SX32 R3, R26, R0, 0x1, P5 ;  /* 0x000000001a037211 */ /* 0x000fe200028f0eff */
[----:B------:R0:W-:Y:S01]  /*25cc0*/  @P2 STG.E.U16 [R24.64], R8 ;  /* 0x0000000818002986 */ /* 0x0001e2000c101506 */
[----:B------:R-:W-:-:S03]  /*25cd0*/  ISETP.LT.AND P6, PT, R11, c[0x0][0x17c], !P0 ;  /* 0x00005f000b007a0c */ /* 0x000fc600047c1270 */
[----:B------:R-:W4:Y:S04]  /*25ce0*/  LDL.LU R15, [R1+0x8c8] ;  /* 0x0008c800010f7983 */ /* 0x000f280000300800 */
[----:B------:R1:W-:Y:S01]  /*25cf0*/  @P1 STG.E.U16 [R2.64], R12 ;  /* 0x0000000c02001986 */ /* 0x0003e2000c101506 */
[----:B0-----:R-:W-:-:S03]  /*25d00*/  LEA R24, P2, R4, R28, 0x1 ;  /* 0x0000001c04187211 */ /* 0x001fc600078408ff */
[----:B------:R-:W4:Y:S01]  /*25d10*/  LDL.LU R11, [R1+0x8c4] ;  /* 0x0008c400010b7983 */ /* 0x000f220000300800 */
[C---:B-----5:R-:W-:Y:S02]  /*25d20*/  ISETP.LT.AND P1, PT, R7.reuse, c[0x0][0x17c], !P0 ;  /* 0x00005f0007007a0c */ /* 0x060fe40004721270 */
[----:B------:R-:W-:Y:S01]  /*25d30*/  LEA.HI.X.SX32 R25, R4, R0, 0x1, P2 ;  /* 0x0000000004197211 */ /* 0x000fe200010f0eff */
[----:B------:R-:W5:Y:S01]  /*25d40*/  LDL.LU R19, [R1+0x54] ;  /* 0x0000540001137983 */ /* 0x000f620000300800 */
[C---:B------:R-:W-:Y:S01]  /*25d50*/  ISETP.LT.AND P2, PT, R10.reuse, c[0x0][0x17c], !P0 ;  /* 0x00005f000a007a0c */ /* 0x040fe20004741270 */
[----:B------:R-:W-:Y:S02]  /*25d60*/  IMAD R4, R7, c[0x0][0x198], RZ ;  /* 0x0000660007047a24 */ /* 0x000fe400078e02ff */
[----:B-1----:R-:W-:Y:S02]  /*25d70*/  IMAD R3, R10, c[0x0][0x198], RZ ;  /* 0x000066000a037a24 */ /* 0x002fe400078e02ff */
[----:B------:R-:W5:Y:S04]  /*25d80*/  LDL.LU R10, [R1+0x74] ;  /* 0x00007400010a7983 */ /* 0x000f680000300800 */
[----:B------:R-:W5:Y:S01]  /*25d90*/  LDL.LU R7, [R1+0x8cc] ;  /* 0x0008cc0001077983 */ /* 0x000f620000300800 */
[----:B------:R-:W-:-:S02]  /*25da0*/  PRMT R8, R8, 0x7632, R8 ;  /* 0x0000763208087816 */ /* 0x000fc40000000008 */
[C---:B------:R-:W-:Y:S01]  /*25db0*/  LEA R2, P5, R3.reuse, R28, 0x1 ;  /* 0x0000001c03027211 */ /* 0x040fe200078a08ff */
[----:B------:R-:W5:Y:S01]  /*25dc0*/  LDL.LU R12, [R1+0x8d0] ;  /* 0x0008d000010c7983 */ /* 0x000f620000300800 */
[----:B------:R-:W-:Y:S02]  /*25dd0*/  PRMT R16, R16, 0x7632, R16 ;  /* 0x0000763210107816 */ /* 0x000fe40000000010 */
[----:B------:R-:W-:Y:S01]  /*25de0*/  LEA.HI.X.SX32 R3, R3, R0, 0x1, P5 ;  /* 0x0000000003037211 */ /* 0x000fe200028f0eff */
[----:B------:R0:W-:Y:S04]  /*25df0*/  @P6 STG.E.U16 [R24.64], R8 ;  /* 0x0000000818006986 */ /* 0x0001e8000c101506 */
[----:B------:R1:W-:Y:S01]  /*25e00*/  @P2 STG.E.U16 [R2.64], R16 ;  /* 0x0000001002002986 */ /* 0x0003e2000c101506 */
[----:B------:R-:W-:-:S03]  /*25e10*/  PRMT R20, R20, 0x7632, R20 ;  /* 0x0000763214147816 */ /* 0x000fc60000000014 */
[----:B------:R-:W5:Y:S01]  /*25e20*/  LDL.LU R14, [R1+0x84] ;  /* 0x00008400010e7983 */ /* 0x000f620000300800 */
[----:B0-----:R-:W-:-:S04]  /*25e30*/  LEA R24, P6, R4, R28, 0x1 ;  /* 0x0000001c04187211 */ /* 0x001fc800078c08ff */
[----:B------:R-:W-:-:S05]  /*25e40*/  LEA.HI.X.SX32 R25, R4, R0, 0x1, P6 ;  /* 0x0000000004197211 */ /* 0x000fca00030f0eff */
[----:B------:R0:W-:Y:S01]  /*25e50*/  @P1 STG.E.U16 [R24.64], R20 ;  /* 0x0000001418001986 */ /* 0x0001e2000c101506 */
[C---:B--2---:R-:W-:Y:S01]  /*25e60*/  IMAD R8, R6.reuse, c[0x0][0x198], RZ ;  /* 0x0000660006087a24 */ /* 0x044fe200078e02ff */
[----:B------:R-:W-:Y:S02]  /*25e70*/  ISETP.LT.AND P5, PT, R6, c[0x0][0x17c], !P0 ;  /* 0x00005f0006007a0c */ /* 0x000fe400047a1270 */
[----:B------:R-:W2:Y:S02]  /*25e80*/  LDL.LU R6, [R1+0xa4] ;  /* 0x0000a40001067983 */ /* 0x000ea40000300800 */
[----:B-1----:R-:W-:-:S04]  /*25e90*/  LEA R2, P2, R8, R28, 0x1 ;  /* 0x0000001c08027211 */ /* 0x002fc800078408ff */
[----:B------:R-:W-:-:S05]  /*25ea0*/  LEA.HI.X.SX32 R3, R8, R0, 0x1, P2 ;  /* 0x0000000008037211 */ /* 0x000fca00010f0eff */
[----:B---3--:R1:W-:Y:S01]  /*25eb0*/  @P5 STG.E.U16 [R2.64], R18 ;  /* 0x0000001202005986 */ /* 0x0083e2000c101506 */
[----:B----4-:R-:W-:-:S03]  /*25ec0*/  ISETP.LT.AND P2, PT, R11, c[0x0][0x17c], !P0 ;  /* 0x00005f000b007a0c */ /* 0x010fc60004741270 */
[----:B------:R-:W3:Y:S04]  /*25ed0*/  LDL.LU R11, [R1+0x8d4] ;  /* 0x0008d400010b7983 */ /* 0x000ee80000300800 */
[----:B------:R-:W4:Y:S01]  /*25ee0*/  LDL.LU R29, [R1+0x94] ;  /* 0x00009400011d7983 */ /* 0x000f220000300800 */
[----:B-----5:R-:W-:-:S03]  /*25ef0*/  ISETP.LT.AND P5, PT, R7, c[0x0][0x17c], !P0 ;  /* 0x00005f0007007a0c */ /* 0x020fc600047a1270 */
[----:B------:R-:W5:Y:S01]  /*25f00*/  LDL.LU R7, [R1+0x8d8] ;  /* 0x0008d80001077983 */ /* 0x000f620000300800 */
[----:B------:R-:W-:Y:S01]  /*25f10*/  IMAD.MOV.U32 R26, RZ, RZ, c[0x0][0x198] ;  /* 0x00006600ff1a7624 */ /* 0x000fe200078e00ff */
[----:B------:R-:W-:Y:S02]  /*25f20*/  ISETP.LT.AND P1, PT, R15, c[0x0][0x17c], !P0 ;  /* 0x00005f000f007a0c */ /* 0x000fe40004721270 */
[----:B------:R-:W2:Y:S01]  /*25f30*/  LDL.LU R16, [R1+0x24] ;  /* 0x0000240001107983 */ /* 0x000ea20000300800 */
[----:B------:R-:W-:-:S03]  /*25f40*/  IMAD R4, R26, 0x2, R8 ;  /* 0x000000021a047824 */ /* 0x000fc600078e0208 */
[----:B------:R-:W2:Y:S01]  /*25f50*/  LDL.LU R15, [R1+0x4] ;  /* 0x00000400010f7983 */ /* 0x000ea20000300800 */
[----:B------:R-:W-:Y:S01]  /*25f60*/  IMAD R8, R26, 0x2, R4 ;  /* 0x000000021a087824 */ /* 0x000fe200078e0204 */
[C---:B0-----:R-:W-:Y:S02]  /*25f70*/  LEA R24, P6, R4.reuse, R28, 0x1 ;  /* 0x0000001c04187211 */ /* 0x041fe400078c08ff */
[----:B------:R-:W2:Y:S02]  /*25f80*/  LDL.LU R20, [R1+0x44] ;  /* 0x0000440001147983 */ /* 0x000ea40000300800 */
[----:B------:R-:W-:Y:S01]  /*25f90*/  LEA.HI.X.SX32 R25, R4, R0, 0x1, P6 ;  /* 0x0000000004197211 */ /* 0x000fe200030f0eff */
[----:B------:R-:W-:Y:S01]  /*25fa0*/  IMAD R4, R26, 0x2, R8 ;  /* 0x000000021a047824 */ /* 0x000fe200078e0208 */
[----:B-1----:R-:W-:-:S03]  /*25fb0*/  LEA R2, P6, R8, R28, 0x1 ;  /* 0x0000001c08027211 */ /* 0x002fc600078c08ff */
[----:B------:R0:W-:Y:S01]  /*25fc0*/  @P4 STG.E.U16 [R24.64], R19 ;  /* 0x0000001318004986 */ /* 0x0001e2000c101506 */
[----:B------:R-:W-:Y:S01]  /*25fd0*/  LEA.HI.X.SX32 R3, R8, R0, 0x1, P6 ;  /* 0x0000000008037211 */ /* 0x000fe200030f0eff */
[----:B------:R-:W-:-:S04]  /*25fe0*/  IMAD R8, R26, 0x2, R4 ;  /* 0x000000021a087824 */ /* 0x000fc800078e0204 */
[----:B------:R1:W-:Y:S01]  /*25ff0*/  @P3 STG.E.U16 [R2.64], R10 ;  /* 0x0000000a02003986 */ /* 0x0003e2000c101506 */
[----:B0-----:R-:W-:-:S04]  /*26000*/  LEA R24, P6, R4, R28, 0x1 ;  /* 0x0000001c04187211 */ /* 0x001fc800078c08ff */
[----:B------:R-:W-:Y:S01]  /*26010*/  LEA.HI.X.SX32 R25, R4, R0, 0x1, P6 ;  /* 0x0000000004197211 */ /* 0x000fe200030f0eff */
[----:B------:R-:W-:Y:S01]  /*26020*/  IMAD R4, R26, 0x2, R8 ;  /* 0x000000021a047824 */ /* 0x000fe200078e0208 */
[----:B-1----:R-:W-:Y:S02]  /*26030*/  LEA R2, P6, R8, R28, 0x1 ;  /* 0x0000001c08027211 */ /* 0x002fe400078c08ff */
[----:B------:R-:W-:Y:S01]  /*26040*/  ISETP.LT.AND P4, PT, R12, c[0x0][0x17c], !P0 ;  /* 0x00005f000c007a0c */ /* 0x000fe20004781270 */
[----:B------:R0:W-:Y:S01]  /*26050*/  @P1 STG.E.U16 [R24.64], R14 ;  /* 0x0000000e18001986 */ /* 0x0001e2000c101506 */
[----:B------:R-:W-:-:S03]  /*26060*/  LEA.HI.X.SX32 R3, R8, R0, 0x1, P6 ;  /* 0x0000000008037211 */ /* 0x000fc600030f0eff */
[----:B------:R-:W4:Y:S01]  /*26070*/  LDL.LU R12, [R1+0x8e0] ;  /* 0x0008e000010c7983 */ /* 0x000f220000300800 */
[----:B------:R-:W-:-:S03]  /*26080*/  IMAD R8, R26, 0x2, R4 ;  /* 0x000000021a087824 */ /* 0x000fc600078e0204 */
[----:B------:R-:W4:Y:S01]  /*26090*/  LDL.LU R27, [R1+0x34] ;  /* 0x00003400011b7983 */ /* 0x000f220000300800 */
[----:B0-----:R-:W-:-:S04]  /*260a0*/  LEA R24, P6, R4, R28, 0x1 ;  /* 0x0000001c04187211 */ /* 0x001fc800078c08ff */
[----:B------:R-:W-:Y:S02]  /*260b0*/  LEA.HI.X.SX32 R25, R4, R0, 0x1, P6 ;  /* 0x0000000004197211 */ /* 0x000fe400030f0eff */
[----:B---3--:R-:W-:Y:S02]  /*260c0*/  ISETP.LT.AND P3, PT, R11, c[0x0][0x17c], !P0 ;  /* 0x00005f000b007a0c */ /* 0x008fe40004761270 */
[----:B-----5:R-:W-:Y:S02]  /*260d0*/  ISETP.LT.AND P1, PT, R7, c[0x0][0x17c], !P0 ;  /* 0x00005f0007007a0c */ /* 0x020fe40004721270 */
[----:B------:R-:W3:Y:S04]  /*260e0*/  LDL.LU R7, [R1+0x8e4] ;  /* 0x0008e40001077983 */ /* 0x000ee80000300800 */
[----:B------:R-:W5:Y:S04]  /*260f0*/  LDL.LU R11, [R1+0x14] ;  /* 0x00001400010b7983 */ /* 0x000f680000300800 */
[----:B------:R-:W3:Y:S04]  /*26100*/  LDL.LU R4, [R1+0x8dc] ;  /* 0x0008dc0001047983 */ /* 0x000ee80000300800 */
[----:B--2---:R0:W-:Y:S04]  /*26110*/  @P2 STG.E.U16 [R2.64], R6 ;  /* 0x0000000602002986 */ /* 0x0041e8000c101506 */
[----:B----4-:R1:W-:Y:S01]  /*26120*/  @P5 STG.E.U16 [R24.64], R29 ;  /* 0x0000001d18005986 */ /* 0x0103e2000c101506 */
[----:B0-----:R-:W-:-:S04]  /*26130*/  LEA R2, P6, R8, R28, 0x1 ;  /* 0x0000001c08027211 */ /* 0x001fc800078c08ff */
[----:B------:R-:W-:-:S05]  /*26140*/  LEA.HI.X.SX32 R3, R8, R0, 0x1, P6 ;  /* 0x0000000008037211 */ /* 0x000fca00030f0eff */
[----:B------:R0:W-:Y:S01]  /*26150*/  @P4 STG.E.U16 [R2.64], R16 ;  /* 0x0000001002004986 */ /* 0x0001e2000c101506 */
[----:B------:R-:W-:-:S03]  /*26160*/  ISETP.LT.AND P5, PT, R12, c[0x0][0x17c], !P0 ;  /* 0x00005f000c007a0c */ /* 0x000fc600047a1270 */
[----:B------:R-:W2:Y:S01]  /*26170*/  LDL.LU R12, [R1+0x8f0] ;  /* 0x0008f000010c7983 */ /* 0x000ea20000300800 */
[----:B---3--:R-:W-:Y:S01]  /*26180*/  ISETP.LT.AND P2, PT, R4, c[0x0][0x17c], !P0 ;  /* 0x00005f0004007a0c */ /* 0x008fe20004741270 */
[----:B------:R-:W-:-:S04]  /*26190*/  IMAD R4, R26, 0x2, R8 ;  /* 0x000000021a047824 */ /* 0x000fc800078e0208 */
[----:B------:R-:W-:Y:S01]  /*261a0*/  IMAD R8, R26, 0x2, R4 ;  /* 0x000000021a087824 */ /* 0x000fe200078e0204 */
[----:B-1----:R-:W-:-:S04]  /*261b0*/  LEA R24, P6, R4, R28, 0x1 ;  /* 0x0000001c04187211 */ /* 0x002fc800078c08ff */
[----:B------:R-:W-:Y:S02]  /*261c0*/  LEA.HI.X.SX32 R25, R4, R0, 0x1, P6 ;  /* 0x0000000004197211 */ /* 0x000fe400030f0eff */
[----:B0-----:R-:W-:Y:S01]  /*261d0*/  LEA R2, P6, R8, R28, 0x1 ;  /* 0x0000001c08027211 */ /* 0x001fe200078c08ff */
[----:B------:R-:W-:Y:S01]  /*261e0*/  IMAD R4, R26, 0x2, R8 ;  /* 0x000000021a047824 */ /* 0x000fe200078e0208 */
[----:B------:R-:W-:Y:S02]  /*261f0*/  ISETP.LT.AND P4, PT, R7, c[0x0][0x17c], !P0 ;  /* 0x00005f0007007a0c */ /* 0x000fe40004781270 */
[----:B------:R-:W3:Y:S01]  /*26200*/  LDL.LU R7, [R1+0x8f4] ;  /* 0x0008f40001077983 */ /* 0x000ee20000300800 */
[----:B------:R-:W-:-:S03]  /*26210*/  LEA.HI.X.SX32 R3, R8, R0, 0x1, P6 ;  /* 0x0000000008037211 */ /* 0x000fc600030f0eff */
[----:B------:R-:W4:Y:S04]  /*26220*/  LDL.LU R8, [R1+0x8e8] ;  /* 0x0008e80001087983 */ /* 0x000f280000300800 */
[----:B------:R0:W-:Y:S02]  /*26230*/  @P3 STG.E.U16 [R24.64], R15 ;  /* 0x0000000f18003986 */ /* 0x0001e4000c101506 */
[----:B0-----:R-:W-:-:S04]  /*26240*/  LEA R24, P6, R4, R28, 0x1 ;  /* 0x0000001c04187211 */ /* 0x001fc800078c08ff */
[----:B------:R-:W-:Y:S02]  /*26250*/  LEA.HI.X.SX32 R25, R4, R0, 0x1, P6 ;  /* 0x0000000004197211 */ /* 0x000fe400030f0eff */
[----:B----4-:R-:W-:Y:S01]  /*26260*/  ISETP.LT.AND P3, PT, R8, c[0x0][0x17c], !P0 ;  /* 0x00005f0008007a0c */ /* 0x010fe20004761270 */
[----:B------:R-:W-:Y:S02]  /*26270*/  IMAD R8, R26, 0x2, R4 ;  /* 0x000000021a087824 */ /* 0x000fe400078e0204 */
[----:B------:R-:W4:Y:S04]  /*26280*/  LDL.LU R4, [R1+0x8ec] ;  /* 0x0008ec0001047983 */ /* 0x000f280000300800 */
[----:B------:R0:W-:Y:S04]  /*26290*/  @P1 STG.E.U16 [R2.64], R20 ;  /* 0x0000001402001986 */ /* 0x0001e8000c101506 */
[----:B------:R1:W-:Y:S01]  /*262a0*/  @P2 STG.E.U16 [R24.64], R27 ;  /* 0x0000001b18002986 */ /* 0x0003e2000c101506 */
[----:B0-----:R-:W-:-:S04]  /*262b0*/  LEA R2, P6, R8, R28, 0x1 ;  /* 0x0000001c08027211 */ /* 0x001fc800078c08ff */
[----:B------:R-:W-:Y:S02]  /*262c0*/  LEA.HI.X.SX32 R3, R8, R0, 0x1, P6 ;  /* 0x0000000008037211 */ /* 0x000fe400030f0eff */
[----:B--2---:R-:W-:Y:S02]  /*262d0*/  ISETP.LT.AND P2, PT, R12, c[0x0][0x17c], !P0 ;  /* 0x00005f000c007a0c */ /* 0x004fe40004741270 */
[----:B------:R-:W2:Y:S04]  /*262e0*/  LDL.LU R12, [R1+0x900] ;  /* 0x00090000010c7983 */ /* 0x000ea80000300800 */
[----:B-----5:R0:W-:Y:S01]  /*262f0*/  @P5 STG.E.U16 [R2.64], R11 ;  /* 0x0000000b02005986 */ /* 0x0201e2000c101506 */
[----:B---3--:R-:W-:-:S03]  /*26300*/  ISETP.LT.AND P5, PT, R7, c[0x0][0x17c], !P0 ;  /* 0x00005f0007007a0c */ /* 0x008fc600047a1270 */
[----:B------:R-:W3:Y:S01]  /*26310*/  LDL.LU R7, [R1+0x904] ;  /* 0x0009040001077983 */ /* 0x000ee20000300800 */
[----:B----4-:R-:W-:Y:S01]  /*26320*/  ISETP.LT.AND P1, PT, R4, c[0x0][0x17c], !P0 ;  /* 0x00005f0004007a0c */ /* 0x010fe20004721270 */
[----:B------:R-:W-:-:S04]  /*26330*/  IMAD R4, R26, 0x2, R8 ;  /* 0x000000021a047824 */ /* 0x000fc800078e0208 */
[----:B------:R-:W-:Y:S01]  /*26340*/  IMAD R8, R26, 0x2, R4 ;  /* 0x000000021a087824 */ /* 0x000fe200078e0204 */
[----:B-1----:R-:W-:-:S04]  /*26350*/  LEA R24, P6, R4, R28, 0x1 ;  /* 0x0000001c04187211 */ /* 0x002fc800078c08ff */
[----:B------:R-:W-:Y:S02]  /*26360*/  LEA.HI.X.SX32 R25, R4, R0, 0x1, P6 ;  /* 0x0000000004197211 */ /* 0x000fe400030f0eff */
[----:B0-----:R-:W-:Y:S01]  /*26370*/  LEA R2, P6, R8, R28, 0x1 ;  /* 0x0000001c08027211 */ /* 0x001fe200078c08ff */
[----:B------:R-:W-:-:S03]  /*26380*/  IMAD R4, R26, 0x2, R8 ;  /* 0x000000021a047824 */ /* 0x000fc600078e0208 */
[----:B------:R-:W-:Y:S02]  /*26390*/  LEA.HI.X.SX32 R3, R8, R0, 0x1, P6 ;  /* 0x0000000008037211 */ /* 0x000fe400030f0eff */
[----:B------:R-:W4:Y:S04]  /*263a0*/  LDL.LU R8, [R1+0x8f8] ;  /* 0x0008f80001087983 */ /* 0x000f280000300800 */
[----:B------:R0:W-:Y:S04]  /*263b0*/  @P4 STG.E.U16 [R24.64], R5 ;  /* 0x0000000518004986 */ /* 0x0001e8000c101506 */
[----:B------:R1:W-:Y:S01]  /*263c0*/  @P3 STG.E.U16 [R2.64], R13 ;  /* 0x0000000d02003986 */ /* 0x0003e2000c101506 */
[----:B0-----:R-:W-:-:S04]  /*263d0*/  LEA R24, P6, R4, R28, 0x1 ;  /* 0x0000001c04187211 */ /* 0x001fc800078c08ff */
[----:B------:R-:W-:-:S05]  /*263e0*/  LEA.HI.X.SX32 R25, R4, R0, 0x1, P6 ;  /* 0x0000000004197211 */ /* 0x000fca00030f0eff */
[----:B------:R-:W-:Y:S01]  /*263f0*/  @P1 STG.E.U16 [R24.64], R9 ;  /* 0x0000000918001986 */ /* 0x000fe2000c101506 */
[----:B--2---:R-:W-:Y:S02]  /*26400*/  ISETP.LT.AND P1, PT, R12, c[0x0][0x17c], !P0 ;  /* 0x00005f000c007a0c */ /* 0x004fe40004721270 */
[----:B----4-:R-:W-:Y:S01]  /*26410*/  ISETP.LT.AND P4, PT, R8, c[0x0][0x17c], !P0 ;  /* 0x00005f0008007a0c */ /* 0x010fe20004781270 */
[----:B------:R-:W-:Y:S02]  /*26420*/  IMAD R8, R26, 0x2, R4 ;  /* 0x000000021a087824 */ /* 0x000fe400078e0204 */
[----:B------:R-:W2:Y:S03]  /*26430*/  LDL.LU R4, [R1+0x8fc] ;  /* 0x0008fc0001047983 */ /* 0x000ea60000300800 */
[C---:B-1----:R-:W-:Y:S01]  /*26440*/  LEA R2, P6, R8.reuse, R28, 0x1 ;  /* 0x0000001c08027211 */ /* 0x042fe200078c08ff */
[----:B------:R-:W4:Y:S03]  /*26450*/  LDL.LU R12, [R1+0x90c] ;  /* 0x00090c00010c7983 */ /* 0x000f260000300800 */
[----:B------:R-:W-:-:S05]  /*26460*/  LEA.HI.X.SX32 R3, R8, R0, 0x1, P6 ;  /* 0x0000000008037211 */ /* 0x000fca00030f0eff */
[----:B------:R0:W-:Y:S01]  /*26470*/  @P2 STG.E.U16 [R2.64], R17 ;  /* 0x0000001102002986 */ /* 0x0001e2000c101506 */
[----:B---3--:R-:W-:-:S03]  /*26480*/  ISETP.LT.AND P2, PT, R7, c[0x0][0x17c], !P0 ;  /* 0x00005f0007007a0c */ /* 0x008fc60004741270 */
[----:B------:R-:W3:Y:S04]  /*26490*/  LDL.LU R7, [R1+0x910] ;  /* 0x0009100001077983 */ /* 0x000ee80000300800 */
[----:B0-----:R-:W5:Y:S01]  /*264a0*/  LDL.LU R3, [R1+0x908] ;  /* 0x0009080001037983 */ /* 0x001f620000300800 */
[----:B------:R-:W-:Y:S02]  /*264b0*/  PRMT R9, R18, 0x7632, R9 ;  /* 0x0000763212097816 */ /* 0x000fe40000000009 */
[----:B------:R-:W-:Y:S01]  /*264c0*/  PRMT R5, R19, 0x7632, R5 ;  /* 0x0000763213057816 */ /* 0x000fe20000000005 */
[----:B------:R-:W3:Y:S04]  /*264d0*/  LDL.LU R18, [R1+0xae0] ;  /* 0x000ae00001127983 */ /* 0x000ee80000300800 */
[----:B------:R-:W3:Y:S01]  /*264e0*/  LDL.LU R19, [R1+0xadc] ;  /* 0x000adc0001137983 */ /* 0x000ee20000300800 */
[----:B--2---:R-:W-:Y:S01]  /*264f0*/  ISETP.LT.AND P3, PT, R4, c[0x0][0x17c], !P0 ;  /* 0x00005f0004007a0c */ /* 0x004fe20004761270 */
[----:B------:R-:W-:-:S05]  /*26500*/  IMAD R4, R26, 0x2, R8 ;  /* 0x000000021a047824 */ /* 0x000fca00078e0208 */
[----:B------:R-:W-:Y:S01]  /*26510*/  LEA R24, P6, R4, R28, 0x1 ;  /* 0x0000001c04187211 */ /* 0x000fe200078c08ff */
[----:B------:R-:W-:-:S03]  /*26520*/  IMAD R8, R26, 0x2, R4 ;  /* 0x000000021a087824 */ /* 0x000fc600078e0204 */
[----:B------:R-:W-:Y:S01]  /*26530*/  LEA.HI.X.SX32 R25, R4, R0, 0x1, P6 ;  /* 0x0000000004197211 */ /* 0x000fe200030f0eff */
[----:B------:R-:W-:Y:S01]  /*26540*/  IMAD R4, R26, 0x2, R8 ;  /* 0x000000021a047824 */ /* 0x000fe200078e0208 */
[----:B------:R-:W-:-:S03]  /*26550*/  LEA R2, P6, R8, R28, 0x1 ;  /* 0x0000001c08027211 */ /* 0x000fc600078c08ff */
[----:B------:R0:W-:Y:S01]  /*26560*/  @P5 STG.E.U16 [R24.64], R21 ;  /* 0x0000001518005986 */ /* 0x0001e2000c101506 */
[----:B-----5:R-:W-:Y:S02]  /*26570*/  ISETP.LT.AND P5, PT, R3, c[0x0][0x17c], !P0 ;  /* 0x00005f0003007a0c */ /* 0x020fe400047a1270 */
[----:B------:R-:W-:Y:S01]  /*26580*/  LEA.HI.X.SX32 R3, R8, R0, 0x1, P6 ;  /* 0x0000000008037211 */ /* 0x000fe200030f0eff */
[----:B------:R-:W-:Y:S01]  /*26590*/  IMAD R8, R26, 0x2, R4 ;  /* 0x000000021a087824 */ /* 0x000fe200078e0204 */
[----:B0-----:R-:W-:-:S03]  /*265a0*/  LEA R24, P6, R4, R28, 0x1 ;  /* 0x0000001c04187211 */ /* 0x001fc600078c08ff */
[----:B------:R0:W-:Y:S01]  /*265b0*/  @P4 STG.E.U16 [R2.64], R9 ;  /* 0x0000000902004986 */ /* 0x0001e2000c101506 */
[----:B------:R-:W-:Y:S02]  /*265c0*/  LEA.HI.X.SX32 R25, R4, R0, 0x1, P6 ;  /* 0x0000000004197211 */ /* 0x000fe400030f0eff */
[----:B----4-:R-:W-:Y:S01]  /*265d0*/  ISETP.LT.AND P4, PT, R12, c[0x0][0x17c], !P0 ;  /* 0x00005f000c007a0c */ /* 0x010fe20004781270 */
[----:B------:R-:W-:Y:S01]  /*265e0*/  IMAD R12, R26, 0x2, R8 ;  /* 0x000000021a0c7824 */ /* 0x000fe200078e0208 */
[----:B0-----:R-:W-:-:S04]  /*265f0*/  LEA R2, P6, R8, R28, 0x1 ;  /* 0x0000001c08027211 */ /* 0x001fc800078c08ff */
[----:B------:R-:W-:Y:S02]  /*26600*/  LEA.HI.X.SX32 R3, R8, R0, 0x1, P6 ;  /* 0x0000000008037211 */ /* 0x000fe400030f0eff */
[----:B------:R-:W2:Y:S04]  /*26610*/  LDL.LU R8, [R1+0x914] ;  /* 0x0009140001087983 */ /* 0x000ea80000300800 */
[----:B------:R0:W-:Y:S01]  /*26620*/  @P3 STG.E.U16 [R24.64], R5 ;  /* 0x0000000518003986 */ /* 0x0001e2000c101506 */
[----:B---3--:R-:W-:Y:S01]  /*26630*/  ISETP.LT.AND P3, PT, R7, c[0x0][0x17c], !P0 ;  /* 0x00005f0007007a0c */ /* 0x008fe20004761270 */
[----:B------:R-:W-:Y:S01]  /*26640*/  IMAD R4, R26, 0x2, R12 ;  /* 0x000000021a047824 */ /* 0x000fe200078e020c */
[----:B0-----:R-:W-:Y:S02]  /*26650*/  LEA R24, P6, R12, R28, 0x1 ;  /* 0x0000001c0c187211 */ /* 0x001fe400078c08ff */
[----:B------:R-:W-:-:S02]  /*26660*/  PRMT R5, R10, 0x7632, R5 ;  /* 0x000076320a057816 */ /* 0x000fc40000000005 */
[----:B------:R-:W3:Y:S01]  /*26670*/  LDL.LU R10, [R1+0xad8] ;  /* 0x000ad800010a7983 */ /* 0x000ee20000300800 */
[----:B------:R-:W-:-:S03]  /*26680*/  LEA.HI.X.SX32 R25, R12, R0, 0x1, P6 ;  /* 0x000000000c197211 */ /* 0x000fc600030f0eff */
[----:B------:R-:W4:Y:S04]  /*26690*/  LDL.LU R7, [R1+0x91c] ;  /* 0x00091c0001077983 */ /* 0x000f280000300800 */
[----:B------:R-:W5:Y:S01]  /*266a0*/  LDL.LU R12, [R1+0x918] ;  /* 0x00091800010c7983 */ /* 0x000f620000300800 */
[----:B------:R-:W-:-:S03]  /*266b0*/  PRMT R9, R14, 0x7632, R9 ;  /* 0x000076320e097816 */ /* 0x000fc60000000009 */
[----:B------:R0:W-:Y:S04]  /*266c0*/  @P1 STG.E.U16 [R2.64], R5 ;  /* 0x0000000502001986 */ /* 0x0001e8000c101506 */
[----:B------:R-:W-:Y:S04]  /*266d0*/  @P2 STG.E.U16 [R24.64], R9 ;  /* 0x0000000918002986 */ /* 0x000fe8000c101506 */
[----:B------:R-:W3:Y:S01]  /*266e0*/  LDL.LU R14, [R1+0xad4] ;  /* 0x000ad400010e7983 */ /* 0x000ee20000300800 */
[----:B0-----:R-:W-:Y:S02]  /*266f0*/  LEA R2, P6, R4, R28, 0x1 ;  /* 0x0000001c04027211 */ /* 0x001fe400078c08ff */
[----:B------:R-:W-:-:S02]  /*26700*/  PRMT R5, R6, 0x7632, R5 ;  /* 0x0000763206057816 */ /* 0x000fc40000000005 */
[----:B------:R-:W-:Y:S01]  /*26710*/  LEA.HI.X.SX32 R3, R4, R0, 0x1, P6 ;  /* 0x0000000004037211 */ /* 0x000fe200030f0eff */
[----:B------:R-:W3:Y:S04]  /*26720*/  LDL.LU R6, [R1+0xad0] ;  /* 0x000ad00001067983 */ /* 0x000ee80000300800 */
[----:B------:R0:W-:Y:S02]  /*26730*/  @P5 STG.E.U16 [R2.64], R5 ;  /* 0x0000000502005986 */ /* 0x0001e4000c101506 */
[----:B0-----:R-:W-:Y:S02]  /*26740*/  PRMT R5, R29, 0x7632, R5 ;  /* 0x000076321d057816 */ /* 0x001fe40000000005 */
[----:B--2---:R-:W-:Y:S01]  /*26750*/  ISETP.LT.AND P1, PT, R8, c[0x0][0x17c], !P0 ;  /* 0x00005f0008007a0c */ /* 0x004fe20004721270 */
[----:B------:R-:W-:-:S05]  /*26760*/  IMAD R8, R26, 0x2, R4 ;  /* 0x000000021a087824 */ /* 0x000fca00078e0204 */
[----:B------:R-:W-:Y:S01]  /*26770*/  LEA R24, P6, R8, R28, 0x1 ;  /* 0x0000001c08187211 */ /* 0x000fe200078c08ff */
[----:B------:R-:W-:-:S03]  /*26780*/  IMAD R3, R26, 0x2, R8 ;  /* 0x000000021a037824 */ /* 0x000fc600078e0208 */
[----:B------:R-:W-:Y:S02]  /*26790*/  LEA.HI.X.SX32 R25, R8, R0, 0x1, P6 ;  /* 0x0000000008197211 */ /* 0x000fe400030f0eff */
[----:B-----5:R-:W-:Y:S02]  /*267a0*/  ISETP.LT.AND P2, PT, R12, c[0x0][0x17c], !P0 ;  /* 0x00005f000c007a0c */ /* 0x020fe40004741270 */
[----:B------:R-:W2:Y:S04]  /*267b0*/  LDL.LU R12, [R1+0x924] ;  /* 0x00092400010c7983 */ /* 0x000ea80000300800 */
[----:B------:R-:W5:Y:S01]  /*267c0*/  LDL.LU R8, [R1+0x920] ;  /* 0x0009200001087983 */ /* 0x000f620000300800 */
[----:B----4-:R-:W-:-:S03]  /*267d0*/  ISETP.LT.AND P5, PT, R7, c[0x0][0x17c], !P0 ;  /* 0x00005f0007007a0c */ /* 0x010fc600047a1270 */
[----:B------:R-:W4:Y:S04]  /*267e0*/  LDL.LU R29, [R1+0xacc] ;  /* 0x000acc00011d7983 */ /* 0x000f280000300800 */
[----:B------:R-:W3:Y:S01]  /*267f0*/  LDL.LU R7, [R1+0x928] ;  /* 0x0009280001077983 */ /* 0x000ee20000300800 */
[C---:B------:R-:W-:Y:S01]  /*26800*/  LEA R2, P6, R3.reuse, R28, 0x1 ;  /* 0x0000001c03027211 */ /* 0x040fe200078c08ff */
[----:B------:R-:W-:Y:S01]  /*26810*/  IMAD R4, R26, 0x2, R3 ;  /* 0x000000021a047824 */ /* 0x000fe200078e0203 */
[----:B------:R-:W-:Y:S01]  /*26820*/  PRMT R9, R16, 0x7632, R9 ;  /* 0x0000763210097816 */ /* 0x000fe20000000009 */
[----:B------:R0:W-:Y:S01]  /*26830*/  @P4 STG.E.U16 [R24.64], R5 ;  /* 0x0000000518004986 */ /* 0x0001e2000c101506 */
[----:B------:R-:W-:-:S03]  /*26840*/  LEA.HI.X.SX32 R3, R3, R0, 0x1, P6 ;  /* 0x0000000003037211 */ /* 0x000fc600030f0eff */
[----:B------:R-:W4:Y:S04]  /*26850*/  LDL.LU R16, [R1+0x92c] ;  /* 0x00092c0001107983 */ /* 0x000f280000300800 */
[----:B------:R1:W-:Y:S01]  /*26860*/  @P3 STG.E.U16 [R2.64], R9 ;  /* 0x0000000902003986 */ /* 0x0003e2000c101506 */
[C---:B0-----:R-:W-:Y:S02]  /*26870*/  LEA R24, P6, R4.reuse, R28, 0x1 ;  /* 0x0000001c04187211 */ /* 0x041fe400078c08ff */
[----:B------:R-:W-:Y:S02]  /*26880*/  PRMT R5, R15, 0x7632, R5 ;  /* 0x000076320f057816 */ /* 0x000fe40000000005 */
[----:B------:R-:W-:Y:S01]  /*26890*/  LEA.HI.X.SX32 R25, R4, R0, 0x1, P6 ;  /* 0x0000000004197211 */ /* 0x000fe200030f0eff */
[----:B------:R-:W4:Y:S04]  /*268a0*/  LDL.LU R15, [R1+0x930] ;  /* 0x00093000010f7983 */ /* 0x000f280000300800 */
[----:B------:R0:W-:Y:S01]  /*268b0*/  @P1 STG.E.U16 [R24.64], R5 ;  /* 0x0000000518001986 */ /* 0x0001e2000c101506 */
[----:B-----5:R-:W-:Y:S01]  /*268c0*/  ISETP.LT.AND P4, PT, R8, c[0x0][0x17c], !P0 ;  /* 0x00005f0008007a0c */ /* 0x020fe20004781270 */
[----:B------:R-:W-:Y:S01]  /*268d0*/  IMAD R8, R26, 0x2, R4 ;  /* 0x000000021a087824 */ /* 0x000fe200078e0204 */
[----:B--2---:R-:W-:-:S03]  /*268e0*/  ISETP.LT.AND P3, PT, R12, c[0x0][0x17c], !P0 ;  /* 0x00005f000c007a0c */ /* 0x004fc60004761270 */
[----:B------:R-:W-:Y:S01]  /*268f0*/  IMAD R12, R26, 0x2, R8 ;  /* 0x000000021a0c7824 */ /* 0x000fe200078e0208 */
[C---:B-1----:R-:W-:Y:S02]  /*26900*/  LEA R2, P6, R8.reuse, R28, 0x1 ;  /* 0x0000001c08027211 */ /* 0x042fe400078c08ff */
[----:B---3--:R-:W-:Y:S02]  /*26910*/  ISETP.LT.AND P1, PT, R7, c[0x0][0x17c], !P0 ;  /* 0x00005f0007007a0c */ /* 0x008fe40004721270 */
[----:B------:R-:W-:Y:S01]  /*26920*/  LEA.HI.X.SX32 R3, R8, R0, 0x1, P6 ;  /* 0x0000000008037211 */ /* 0x000fe200030f0eff */
[----:B------:R-:W2:Y:S01]  /*26930*/  LDL.LU R7, [R1+0x934] ;  /* 0x0009340001077983 */ /* 0x000ea20000300800 */
[----:B0-----:R-:W-:Y:S01]  /*26940*/  LEA R24, P6, R12, R28, 0x1 ;  /* 0x0000001c0c187211 */ /* 0x001fe200078c08ff */
[----:B------:R-:W-:-:S03]  /*26950*/  IMAD R4, R26, 0x2, R12 ;  /* 0x000000021a047824 */ /* 0x000fc600078e020c */
[----:B------:R-:W-:Y:S02]  /*26960*/  LEA.HI.X.SX32 R25, R12, R0, 0x1, P6 ;  /* 0x000000000c197211 */ /* 0x000fe400030f0eff */
[----:B------:R-:W3:Y:S01]  /*26970*/  LDL.LU R12, [R1+0x938] ;  /* 0x00093800010c7983 */ /* 0x000ee20000300800 */
[----:B------:R-:W-:Y:S01]  /*26980*/  PRMT R5, R20, 0x7632, R5 ;  /* 0x0000763214057816 */ /* 0x000fe20000000005 */
[----:B------:R-:W-:Y:S01]  /*26990*/  IMAD R8, R26, 0x2, R4 ;  /* 0x000000021a087824 */ /* 0x000fe200078e0204 */
[----:B------:R-:W-:-:S03]  /*269a0*/  PRMT R9, R27, 0x7632, R9 ;  /* 0x000076321b097816 */ /* 0x000fc60000000009 */
[----:B------:R0:W-:Y:S04]  /*269b0*/  @P2 STG.E.U16 [R2.64], R5 ;  /* 0x0000000502002986 */ /* 0x0001e8000c101506 */
[----:B------:R1:W-:Y:S01]  /*269c0*/  @P5 STG.E.U16 [R24.64], R9 ;  /* 0x0000000918005986 */ /* 0x0003e2000c101506 */
[C---:B0-----:R-:W-:Y:S02]  /*269d0*/  LEA R2, P6, R4.reuse, R28, 0x1 ;  /* 0x0000001c04027211 */ /* 0x041fe400078c08ff */
[----:B------:R-:W-:Y:S02]  /*269e0*/  PRMT R5, R11, 0x7632, R5 ;  /* 0x000076320b057816 */ /* 0x000fe40000000005 */
[----:B------:R-:W-:Y:S01]  /*269f0*/  LEA.HI.X.SX32 R3, R4, R0, 0x1, P6 ;  /* 0x0000000004037211 */ /* 0x000fe200030f0eff */
[----:B------:R-:W5:Y:S01]  /*26a00*/  LDL.LU R11, [R1+0x93c] ;  /* 0x00093c00010b7983 */ /* 0x000f620000300800 */
[----:B-1----:R-:W-:-:S02]  /*26a10*/  LEA R24, P6, R8, R28, 0x1 ;  /* 0x0000001c08187211 */ /* 0x002fc400078c08ff */
[----:B------:R-:W-:Y:S02]  /*26a20*/  PRMT R4, R5, 0x7632, R4 ;  /* 0x0000763205047816 */ /* 0x000fe40000000004 */
[----:B------:R-:W-:Y:S01]  /*26a30*/  LEA.HI.X.SX32 R25, R8, R0, 0x1, P6 ;  /* 0x0000000008197211 */ /* 0x000fe200030f0eff */
[----:B------:R0:W-:Y:S01]  /*26a40*/  @P4 STG.E.U16 [R2.64], R5 ;  /* 0x0000000502004986 */ /* 0x0001e2000c101506 */
[----:B----4-:R-:W-:-:S03]  /*26a50*/  ISETP.LT.AND P2, PT, R16, c[0x0][0x17c], !P0 ;  /* 0x00005f0010007a0c */ /* 0x010fc60004741270 */
[----:B------:R1:W-:Y:S01]  /*26a60*/  @P3 STG.E.U16 [R24.64], R4 ;  /* 0x0000000418003986 */ /* 0x0003e2000c101506 */
[----:B--2---:R-:W-:-:S03]  /*26a70*/  ISETP.LT.AND P4, PT, R7, c[0x0][0x17c], !P0 ;  /* 0x00005f0007007a0c */ /* 0x004fc60004781270 */
[----:B------:R-:W2:Y:S04]  /*26a80*/  LDL.LU R7, [R1+0x940] ;  /* 0x0009400001077983 */ /* 0x000ea80000300800 */
[----:B------:R-:W4:Y:S01]  /*26a90*/  LDL.LU R16, [R1+0x944] ;  /* 0x0009440001107983 */ /* 0x000f220000300800 */
[----:B---3--:R-:W-:-:S03]  /*26aa0*/  ISETP.LT.AND P3, PT, R12, c[0x0][0x17c], !P0 ;  /* 0x00005f000c007a0c */ /* 0x008fc60004761270 */
[----:B------:R-:W3:Y:S01]  /*26ab0*/  LDL.LU R12, [R1+0x948] ;  /* 0x00094800010c7983 */ /* 0x000ee20000300800 */
[----:B0-----:R-:W-:-:S04]  /*26ac0*/  IMAD R3, R26, 0x2, R8 ;  /* 0x000000021a037824 */ /* 0x001fc800078e0208 */
[----:B------:R-:W-:Y:S01]  /*26ad0*/  IMAD R5, R26, 0x2, R3 ;  /* 0x000000021a057824 */ /* 0x000fe200078e0203 */
[----:B------:R-:W-:-:S04]  /*26ae0*/  LEA R2, P6, R3, R28, 0x1 ;  /* 0x0000001c03027211 */ /* 0x000fc800078c08ff */
[----:B------:R-:W-:Y:S02]  /*26af0*/  LEA.HI.X.SX32 R3, R3, R0, 0x1, P6 ;  /* 0x0000000003037211 */ /* 0x000fe400030f0eff */
[----:B-1----:R-:W-:Y:S01]  /*26b00*/  LEA R4, P6, R5, R28, 0x1 ;  /* 0x0000001c05047211 */ /* 0x002fe200078c08ff */
[----:B------:R-:W-:Y:S01]  /*26b10*/  IMAD R8, R26, 0x2, R5 ;  /* 0x000000021a087824 */ /* 0x000fe200078e0205 */
[----:B------:R-:W-:Y:S02]  /*26b20*/  PRMT R13, R13, 0x7632, R13 ;  /* 0x000076320d0d7816 */ /* 0x000fe4000000000d */
[----:B------:R-:W-:Y:S02]  /*26b30*/  PRMT R9, R9, 0x7632, R9 ;  /* 0x0000763209097816 */ /* 0x000fe40000000009 */
[----:B------:R-:W-:Y:S01]  /*26b40*/  LEA.HI.X.SX32 R5, R5, R0, 0x1, P6 ;  /* 0x0000000005057211 */ /* 0x000fe200030f0eff */
[----:B------:R0:W-:Y:S01]  /*26b50*/  @P1 STG.E.U16 [R2.64], R13 ;  /* 0x0000000d02001986 */ /* 0x0001e2000c101506 */
[----:B------:R-:W-:-:S03]  /*26b60*/  ISETP.LT.AND P5, PT, R15, c[0x0][0x17c], !P0 ;  /* 0x00005f000f007a0c */ /* 0x000fc600047a1270 */
[----:B------:R1:W-:Y:S01]  /*26b70*/  @P2 STG.E.U16 [R4.64], R9 ;  /* 0x0000000904002986 */ /* 0x0003e2000c101506 */
[----:B------:R-:W-:Y:S02]  /*26b80*/  PRMT R17, R17, 0x7632, R17 ;  /* 0x0000763211117816 */ /* 0x000fe40000000011 */
[----:B0-----:R-:W-:Y:S01]  /*26b90*/  LEA R2, P6, R8, R28, 0x1 ;  /* 0x0000001c08027211 */ /* 0x001fe200078c08ff */
[----:B------:R-:W3:Y:S01]  /*26ba0*/  LDL.LU R13, [R1+0x68] ;  /* 0x00006800010d7983 */ /* 0x000ee20000300800 */
[----:B-1----:R-:W-:Y:S02]  /*26bb0*/  IMAD R5, R26, 0x2, R8 ;  /* 0x000000021a057824 */ /* 0x002fe400078e0208 */
[----:B------:R-:W-:Y:S01]  /*26bc0*/  LEA.HI.X.SX32 R3, R8, R0, 0x1, P6 ;  /* 0x0000000008037211 */ /* 0x000fe200030f0eff */
[----:B------:R-:W3:Y:S02]  /*26bd0*/  LDL.LU R20, [R1+0x94c] ;  /* 0x00094c0001147983 */ /* 0x000ee40000300800 */
[----:B------:R-:W-:Y:S01]  /*26be0*/  LEA R4, P6, R5, R28, 0x1 ;  /* 0x0000001c05047211 */ /* 0x000fe200078c08ff */
[----:B------:R-:W-:Y:S01]  /*26bf0*/  IMAD R8, R26, 0x2, R5 ;  /* 0x000000021a087824 */ /* 0x000fe200078e0205 */
[----:B-----5:R-:W-:-:S02]  /*26c00*/  ISETP.LT.AND P1, PT, R11, c[0x0][0x17c], !P0 ;  /* 0x00005f000b007a0c */ /* 0x020fc40004721270 */
[----:B------:R-:W5:Y:S01]  /*26c10*/  LDL.LU R11, [R1+0x58] ;  /* 0x00005800010b7983 */ /* 0x000f620000300800 */
[----:B------:R-:W-:Y:S02]  /*26c20*/  LEA.HI.X.SX32 R5, R5, R0, 0x1, P6 ;  /* 0x0000000005057211 */ /* 0x000fe400030f0eff */
[----:B------:R-:W-:Y:S01]  /*26c30*/  PRMT R21, R21, 0x7632, R21 ;  /* 0x0000763215157816 */ /* 0x000fe20000000015 */
[----:B------:R-:W5:Y:S04]  /*26c40*/  LDL.LU R15, [R1+0x78] ;  /* 0x00007800010f7983 */ /* 0x000f680000300800 */
[----:B------:R-:W-:Y:S04]  /*26c50*/  @P5 STG.E.U16 [R2.64], R17 ;  /* 0x0000001102005986 */ /* 0x000fe8000c101506 */
[----:B------:R0:W-:Y:S01]  /*26c60*/  @P4 STG.E.U16 [R4.64], R21 ;  /* 0x0000001504004986 */ /* 0x0001e2000c101506 */
[----:B--2---:R-:W-:-:S03]  /*26c70*/  ISETP.LT.AND P2, PT, R7, c[0x0][0x17c], !P0 ;  /* 0x00005f0007007a0c */ /* 0x004fc60004741270 */
[----:B------:R-:W2:Y:S01]  /*26c80*/  LDL.LU R7, [R1+0x88] ;  /* 0x0000880001077983 */ /* 0x000ea20000300800 */
[----:B----4-:R-:W-:-:S03]  /*26c90*/  ISETP.LT.AND P5, PT, R16, c[0x0][0x17c], !P0 ;  /* 0x00005f0010007a0c */ /* 0x010fc600047a1270 */
[----:B------:R-:W4:Y:S01]  /*26ca0*/  LDL.LU R16, [R1+0x950] ;  /* 0x0009500001107983 */ /* 0x000f220000300800 */
[----:B---3--:R-:W-:-:S03]  /*26cb0*/  ISETP.LT.AND P4, PT, R12, c[0x0][0x17c], !P0 ;  /* 0x00005f000c007a0c */ /* 0x008fc60004781270 */
[----:B0-----:R-:W3:Y:S04]  /*26cc0*/  LDL.LU R21, [R1+0xa8] ;  /* 0x0000a80001157983 */ /* 0x001ee80000300800 */
[----:B------:R-:W2:Y:S01]  /*26cd0*/  LDL.LU R12, [R1+0x954] ;  /* 0x00095400010c7983 */ /* 0x000ea20000300800 */
[----:B------:R-:W-:Y:S01]  /*26ce0*/  LEA R2, P6, R8, R28, 0x1 ;  /* 0x0000001c08027211 */ /* 0x000fe200078c08ff */
[----:B------:R-:W-:Y:S02]  /*26cf0*/  IMAD R9, R26, 0x2, R8 ;  /* 0x000000021a097824 */ /* 0x000fe400078e0208 */
[----:B------:R-:W3:Y:S01]  /*26d00*/  LDL.LU R17, [R1+0x98] ;  /* 0x0000980001117983 */ /* 0x000ee20000300800 */
[----:B------:R-:W-:Y:S01]  /*26d10*/  LEA.HI.X.SX32 R3, R8, R0, 0x1, P6 ;  /* 0x0000000008037211 */ /* 0x000fe200030f0eff */
[C---:B------:R-:W-:Y:S01]  /*26d20*/  IMAD R8, R26.reuse, 0x2, R9 ;  /* 0x000000021a087824 */ /* 0x040fe200078e0209 */
[C---:B------:R-:W-:Y:S01]  /*26d30*/  LEA R4, P6, R9.reuse, R28, 0x1 ;  /* 0x0000001c09047211 */ /* 0x040fe200078c08ff */
[----:B------:R-:W3:Y:S03]  /*26d40*/  LDL.LU R24, [R1+0x28] ;  /* 0x0000280001187983 */ /* 0x000ee60000300800 */
[----:B------:R-:W-:Y:S01]  /*26d50*/  LEA.HI.X.SX32 R5, R9, R0, 0x1, P6 ;  /* 0x0000000009057211 */ /* 0x000fe200030f0eff */
[----:B------:R-:W-:Y:S01]  /*26d60*/  IMAD R9, R26, 0x2, R8 ;  /* 0x000000021a097824 */ /* 0x000fe200078e0208 */
[----:B------:R-:W3:Y:S04]  /*26d70*/  LDL.LU R25, [R1+0x8] ;  /* 0x0000080001197983 */ /* 0x000ee80000300800 */
[----:B------:R0:W-:Y:S02]  /*26d80*/  @P3 STG.E.U16 [R2.64], R13 ;  /* 0x0000000d02003986 */ /* 0x0001e4000c101506 */
[----:B0-----:R-:W-:-:S02]  /*26d90*/  LEA R2, P6, R8, R28, 0x1 ;  /* 0x0000001c08027211 */ /* 0x001fc400078c08ff */
[----:B-----5:R0:W-:Y:S02]  /*26da0*/  @P1 STG.E.U16 [R4.64], R11 ;  /* 0x0000000b04001986 */ /* 0x0201e4000c101506 */
[----:B------:R-:W-:Y:S01]  /*26db0*/  LEA.HI.X.SX32 R3, R8, R0, 0x1, P6 ;  /* 0x0000000008037211 */ /* 0x000fe200030f0eff */
[----:B------:R-:W-:Y:S01]  /*26dc0*/  IMAD R8, R26, 0x2, R9 ;  /* 0x000000021a087824 */ /* 0x000fe200078e0209 */
[----:B------:R-:W-:Y:S02]  /*26dd0*/  ISETP.LT.AND P3, PT, R20, c[0x0][0x17c], !P0 ;  /* 0x00005f0014007a0c */ /* 0x000fe40004761270 */
[----:B------:R-:W5:Y:S01]  /*26de0*/  LDL.LU R20, [R1+0x48] ;  /* 0x0000480001147983 */ /* 0x000f620000300800 */
[----:B0-----:R-:W-:-:S03]  /*26df0*/  LEA R4, P6, R9, R28, 0x1 ;  /* 0x0000001c09047211 */ /* 0x001fc600078c08ff */
[----:B------:R0:W-:Y:S01]  /*26e00*/  @P2 STG.E.U16 [R2.64], R15 ;  /* 0x0000000f02002986 */ /* 0x0001e2000c101506 */
[----:B------:R-:W-:Y:S01]  /*26e10*/  LEA.HI.X.SX32 R5, R9, R0, 0x1, P6 ;  /* 0x0000000009057211 */ /* 0x000fe200030f0eff */
[----:B------:R-:W-:Y:S01]  /*26e20*/  IMAD R9, R26, 0x2, R8 ;  /* 0x000000021a097824 */ /* 0x000fe200078e0208 */
[----:B0-----:R-:W-:-:S04]  /*26e30*/  LEA R2, P6, R8, R28, 0x1 ;  /* 0x0000001c08027211 */ /* 0x001fc800078c08ff */
[----:B------:R-:W-:Y:S02]  /*26e40*/  LEA.HI.X.SX32 R3, R8, R0, 0x1, P6 ;  /* 0x0000000008037211 */ /* 0x000fe400030f0eff */
[----:B----4-:R-:W-:Y:S02]  /*26e50*/  ISETP.LT.AND P1, PT, R16, c[0x0][0x17c], !P0 ;  /* 0x00005f0010007a0c */ /* 0x010fe40004721270 */
[----:B--2---:R-:W-:Y:S02]  /*26e60*/  ISETP.LT.AND P2, PT, R12, c[0x0][0x17c], !P0 ;  /* 0x00005f000c007a0c */ /* 0x004fe40004741270 */
[----:B------:R-:W2:Y:S04]  /*26e70*/  LDL.LU R12, [R1+0x960] ;  /* 0x00096000010c7983 */ /* 0x000ea80000300800 */
[----:B------:R-:W4:Y:S04]  /*26e80*/  LDL.LU R16, [R1+0x964] ;  /* 0x0009640001107983 */ /* 0x000f280000300800 */
[----:B------:R-:W2:Y:S04]  /*26e90*/  LDL.LU R27, [R1+0x38] ;  /* 0x00003800011b7983 */ /* 0x000ea80000300800 */
[----:B------:R-:W2:Y:S04]  /*26ea0*/  LDL.LU R8, [R1+0x958] ;  /* 0x0009580001087983 */ /* 0x000ea80000300800 */
[----:B------:R0:W-:Y:S02]  /*26eb0*/  @P5 STG.E.U16 [R4.64], R7 ;  /* 0x0000000704005986 */ /* 0x0001e4000c101506 */
[----:B0-----:R-:W-:-:S04]  /*26ec0*/  LEA R4, P6, R9, R28, 0x1 ;  /* 0x0000001c09047211 */ /* 0x001fc800078c08ff */
[----:B------:R-:W-:Y:S02]  /*26ed0*/  LEA.HI.X.SX32 R5, R9, R0, 0x1, P6 ;  /* 0x0000000009057211 */ /* 0x000fe400030f0eff */
[----:B--2---:R-:W-:Y:S01]  /*26ee0*/  ISETP.LT.AND P5, PT, R8, c[0x0][0x17c], !P0 ;  /* 0x00005f0008007a0c */ /* 0x004fe200047a1270 */
[----:B------:R-:W-:Y:S02]  /*26ef0*/  IMAD R8, R26, 0x2, R9 ;  /* 0x000000021a087824 */ /* 0x000fe400078e0209 */
[----:B------:R-:W2:Y:S04]  /*26f00*/  LDL.LU R9, [R1+0x95c] ;  /* 0x00095c0001097983 */ /* 0x000ea80000300800 */
[----:B---3--:R0:W-:Y:S04]  /*26f10*/  @P4 STG.E.U16 [R2.64], R21 ;  /* 0x0000001502004986 */ /* 0x0081e8000c101506 */
[----:B------:R1:W-:Y:S01]  /*26f20*/  @P3 STG.E.U16 [R4.64], R17 ;  /* 0x0000001104003986 */ /* 0x0003e2000c101506 */
[----:B0-----:R-:W-:-:S04]  /*26f30*/  LEA R2, P6, R8, R28, 0x1 ;  /* 0x0000001c08027211 */ /* 0x001fc800078c08ff */
[----:B------:R-:W-:Y:S02]  /*26f40*/  LEA.HI.X.SX32 R3, R8, R0, 0x1, P6 ;  /* 0x0000000008037211 */ /* 0x000fe400030f0eff */
[----:B------:R-:W-:Y:S02]  /*26f50*/  ISETP.LT.AND P3, PT, R12, c[0x0][0x17c], !P0 ;  /* 0x00005f000c007a0c */ /* 0x000fe40004761270 */
[----:B------:R-:W3:Y:S04]  /*26f60*/  LDL.LU R12, [R1+0x970] ;  /* 0x00097000010c7983 */ /* 0x000ee80000300800 */
[----:B------:R0:W-:Y:S01]  /*26f70*/  @P1 STG.E.U16 [R2.64], R24 ;  /* 0x0000001802001986 */ /* 0x0001e2000c101506 */
[----:B----4-:R-:W-:-:S03]  /*26f80*/  ISETP.LT.AND P1, PT, R16, c[0x0][0x17c], !P0 ;  /* 0x00005f0010007a0c */ /* 0x010fc60004721270 */
[----:B------:R-:W4:Y:S01]  /*26f90*/  LDL.LU R16, [R1+0x974] ;  /* 0x0009740001107983 */ /* 0x000f220000300800 */
[----:B--2---:R-:W-:Y:S01]  /*26fa0*/  ISETP.LT.AND P4, PT, R9, c[0x0][0x17c], !P0 ;  /* 0x00005f0009007a0c */ /* 0x004fe20004781270 */
[----:B------:R-:W-:-:S04]  /*26fb0*/  IMAD R9, R26, 0x2, R8 ;  /* 0x000000021a097824 */ /* 0x000fc800078e0208 */
[----:B------:R-:W-:Y:S01]  /*26fc0*/  IMAD R8, R26, 0x2, R9 ;  /* 0x000000021a087824 */ /* 0x000fe200078e0209 */
[----:B-1----:R-:W-:-:S04]  /*26fd0*/  LEA R4, P6, R9, R28, 0x1 ;  /* 0x0000001c09047211 */ /* 0x002fc800078c08ff */
[----:B------:R-:W-:Y:S02]  /*26fe0*/  LEA.HI.X.SX32 R5, R9, R0, 0x1, P6 ;  /* 0x0000000009057211 */ /* 0x000fe400030f0eff */
[----:B0-----:R-:W-:Y:S01]  /*26ff0*/  LEA R2, P6, R8, R28, 0x1 ;  /* 0x0000001c08027211 */ /* 0x001fe200078c08ff */
[----:B------:R-:W-:-:S03]  /*27000*/  IMAD R9, R26, 0x2, R8 ;  /* 0x000000021a097824 */ /* 0x000fc600078e0208 */
[----:B------:R-:W-:Y:S02]  /*27010*/  LEA.HI.X.SX32 R3, R8, R0, 0x1, P6 ;  /* 0x0000000008037211 */ /* 0x000fe400030f0eff */
[----:B------:R-:W2:Y:S04]  /*27020*/  LDL.LU R8, [R1+0x968] ;  /* 0x0009680001087983 */ /* 0x000ea80000300800 */
[----:B------:R0:W-:Y:S02]  /*27030*/  @P2 STG.E.U16 [R4.64], R25 ;  /* 0x0000001904002986 */ /* 0x0001e4000c101506 */
[----:B0-----:R-:W-:-:S04]  /*27040*/  LEA R4, P6, R9, R28, 0x1 ;  /* 0x0000001c09047211 */ /* 0x001fc800078c08ff */
[----:B------:R-:W-:Y:S02]  /*27050*/  LEA.HI.X.SX32 R5, R9, R0, 0x1, P6 ;  /* 0x0000000009057211 */ /* 0x000fe400030f0eff */
[----:B--2---:R-:W-:Y:S01]  /*27060*/  ISETP.LT.AND P2, PT, R8, c[0x0][0x17c], !P0 ;  /* 0x00005f0008007a0c */ /* 0x004fe20004741270 */
[----:B------:R-:W-:Y:S02]  /*27070*/  IMAD R8, R26, 0x2, R9 ;  /* 0x000000021a087824 */ /* 0x000fe400078e0209 */
[----:B------:R-:W2:Y:S04]  /*27080*/  LDL.LU R9, [R1+0x96c] ;  /* 0x00096c0001097983 */ /* 0x000ea80000300800 */
[----:B-----5:R0:W-:Y:S04]  /*27090*/  @P5 STG.E.U16 [R2.64], R20 ;  /* 0x0000001402005986 */ /* 0x0201e8000c101506 */
[----:B------:R1:W-:Y:S01]  /*270a0*/  @P4 STG.E.U16 [R4.64], R27 ;  /* 0x0000001b04004986 */ /* 0x0003e2000c101506 */
[----:B0-----:R-:W-:-:S04]  /*270b0*/  LEA R2, P6, R8, R28, 0x1 ;  /* 0x0000001c08027211 */ /* 0x001fc800078c08ff */
[----:B------:R-:W-:Y:S02]  /*270c0*/  LEA.HI.X.SX32 R3, R8, R0, 0x1, P6 ;  /* 0x0000000008037211 */ /* 0x000fe400030f0eff */
[----:B---3--:R-:W-:Y:S02]  /*270d0*/  ISETP.LT.AND P4, PT, R12, c[0x0][0x17c], !P0 ;  /* 0x00005f000c007a0c */ /* 0x008fe40004781270 */
        /* <DEDUP_REMOVED lines=13> */
[----:B------:R0:W-:Y:S04]  /*271b0*/  @P1 STG.E.U16 [R4.64], R6 ;  /* 0x0000000604001986 */ /* 0x0001e8000c101506 */
[----:B------:R1:W-:Y:S01]  /*271c0*/  @P2 STG.E.U16 [R2.64], R14 ;  /* 0x0000000e02002986 */ /* 0x0003e2000c101506 */
[----:B0-----:R-:W-:-:S04]  /*271d0*/  LEA R4, P6, R9, R28, 0x1 ;  /* 0x0000001c09047211 */ /* 0x001fc800078c08ff */
[----:B------:R-:W-:-:S05]  /*271e0*/  LEA.HI.X.SX32 R5, R9, R0, 0x1, P6 ;  /* 0x0000000009057211 */ /* 0x000fca00030f0eff */
[----:B------:R-:W-:Y:S01]  /*271f0*/  @P5 STG.E.U16 [R4.64], R10 ;  /* 0x0000000a04005986 */ /* 0x000fe2000c101506 */
[----:B---3--:R-:W-:Y:S02]  /*27200*/  ISETP.LT.AND P5, PT, R12, c[0x0][0x17c], !P0 ;  /* 0x00005f000c007a0c */ /* 0x008fe400047a1270 */
[----:B--2---:R-:W-:Y:S01]  /*27210*/  ISETP.LT.AND P1, PT, R8, c[0x0][0x17c], !P0 ;  /* 0x00005f0008007a0c */ /* 0x004fe20004721270 */
[----:B------:R-:W-:Y:S02]  /*27220*/  IMAD R8, R26, 0x2, R9 ;  /* 0x000000021a087824 */ /* 0x000fe400078e0209 */
[----:B------:R-:W2:Y:S03]  /*27230*/  LDL.LU R9, [R1+0x97c] ;  /* 0x00097c0001097983 */ /* 0x000ea60000300800 */
[C---:B-1----:R-:W-:Y:S01]  /*27240*/  LEA R2, P6, R8.reuse, R28, 0x1 ;  /* 0x0000001c08027211 */ /* 0x042fe200078c08ff */
[----:B------:R-:W3:Y:S03]  /*27250*/  LDL.LU R12, [R1+0x98c] ;  /* 0x00098c00010c7983 */ /* 0x000ee60000300800 */
[----:B------:R-:W-:-:S05]  /*27260*/  LEA.HI.X.SX32 R3, R8, R0, 0x1, P6 ;  /* 0x0000000008037211 */ /* 0x000fca00030f0eff */
[----:B------:R0:W-:Y:S01]  /*27270*/  @P4 STG.E.U16 [R2.64], R18 ;  /* 0x0000001202004986 */ /* 0x0001e2000c101506 */
[----:B----4-:R-:W-:-:S03]  /*27280*/  ISETP.LT.AND P4, PT, R16, c[0x0][0x17c], !P0 ;  /* 0x00005f0010007a0c */ /* 0x010fc60004781270 */
[----:B------:R-:W4:Y:S04]  /*27290*/  LDL.LU R16, [R1+0x990] ;  /* 0x0009900001107983 */ /* 0x000f280000300800 */
        /* <DEDUP_REMOVED lines=14> */
[----:B------:R-:W-:Y:S02]  /*27380*/  LEA.HI.X.SX32 R3, R8, R0, 0x1, P6 ;  /* 0x0000000008037211 */ /* 0x000fe400030f0eff */
[----:B0-----:R-:W-:-:S04]  /*27390*/  LEA R4, P6, R9, R28, 0x1 ;  /* 0x0000001c09047211 */ /* 0x001fc800078c08ff */
[----:B------:R-:W-:Y:S01]  /*273a0*/  LEA.HI.X.SX32 R5, R9, R0, 0x1, P6 ;  /* 0x0000000009057211 */ /* 0x000fe200030f0eff */
[----:B------:R-:W-:Y:S01]  /*273b0*/  @P1 STG.E.U16 [R2.64], R10 ;  /* 0x0000000a02001986 */ /* 0x000fe2000c101506 */
[----:B---3--:R-:W-:-:S03]  /*273c0*/  ISETP.LT.AND P1, PT, R12, c[0x0][0x17c], !P0 ;  /* 0x00005f000c007a0c */ /* 0x008fc60004721270 */
[----:B------:R-:W2:Y:S04]  /*273d0*/  LDL.LU R12, [R1+0x998] ;  /* 0x00099800010c7983 */ /* 0x000ea80000300800 */
[----:B------:R0:W-:Y:S01]  /*273e0*/  @P2 STG.E.U16 [R4.64], R6 ;  /* 0x0000000604002986 */ /* 0x0001e2000c101506 */
[----:B----4-:R-:W-:Y:S02]  /*273f0*/  ISETP.LT.AND P2, PT, R16, c[0x0][0x17c], !P0 ;  /* 0x00005f0010007a0c */ /* 0x010fe40004741270 */
[----:B0-----:R-:W-:Y:S02]  /*27400*/  PRMT R6, R15, 0x7632, R6 ;  /* 0x000076320f067816 */ /* 0x001fe40000000006 */
[----:B------:R-:W3:Y:S04]  /*27410*/  LDL.LU R15, [R1+0xac4] ;  /* 0x000ac400010f7983 */ /* 0x000ee80000300800 */
[----:B------:R-:W4:Y:S01]  /*27420*/  LDL.LU R16, [R1+0x99c] ;  /* 0x00099c0001107983 */ /* 0x000f220000300800 */
[----:B------:R-:W-:-:S04]  /*27430*/  IMAD R8, R26, 0x2, R9 ;  /* 0x000000021a087824 */ /* 0x000fc800078e0209 */
[----:B------:R-:W-:Y:S01]  /*27440*/  IMAD R5, R26, 0x2, R8 ;  /* 0x000000021a057824 */ /* 0x000fe200078e0208 */
[----:B------:R-:W-:-:S03]  /*27450*/  LEA R2, P6, R8, R28, 0x1 ;  /* 0x0000001c08027211 */ /* 0x000fc600078c08ff */
[----:B------:R-:W-:Y:S01]  /*27460*/  IMAD R4, R26, 0x2, R5 ;  /* 0x000000021a047824 */ /* 0x000fe200078e0205 */
[----:B------:R-:W-:Y:S02]  /*27470*/  LEA.HI.X.SX32 R3, R8, R0, 0x1, P6 ;  /* 0x0000000008037211 */ /* 0x000fe400030f0eff */
[----:B------:R-:W-:-:S03]  /*27480*/  LEA R8, P6, R5, R28, 0x1 ;  /* 0x0000001c05087211 */ /* 0x000fc600078c08ff */
[----:B------:R0:W-:Y:S01]  /*27490*/  @P5 STG.E.U16 [R2.64], R6 ;  /* 0x0000000602005986 */ /* 0x0001e2000c101506 */
[----:B------:R-:W-:Y:S02]  /*274a0*/  LEA.HI.X.SX32 R9, R5, R0, 0x1, P6 ;  /* 0x0000000005097211 */ /* 0x000fe400030f0eff */
[----:B------:R-:W-:Y:S02]  /*274b0*/  PRMT R10, R7, 0x7632, R10 ;  /* 0x00007632070a7816 */ /* 0x000fe4000000000a */
[----:B------:R-:W-:Y:S02]  /*274c0*/  ISETP.LT.AND P5, PT, R13, c[0x0][0x17c], !P0 ;  /* 0x00005f000d007a0c */ /* 0x000fe400047a1270 */
[----:B------:R-:W5:Y:S01]  /*274d0*/  LDL.LU R13, [R1+0x9a0] ;  /* 0x0009a000010d7983 */ /* 0x000f620000300800 */
[C---:B0-----:R-:W-:Y:S02]  /*274e0*/  LEA R2, P6, R4.reuse, R28, 0x1 ;  /* 0x0000001c04027211 */ /* 0x041fe400078c08ff */
[----:B------:R-:W-:Y:S01]  /*274f0*/  PRMT R6, R21, 0x7632, R6 ;  /* 0x0000763215067816 */ /* 0x000fe20000000006 */
[----:B------:R-:W-:Y:S01]  /*27500*/  @P4 STG.E.U16 [R8.64], R10 ;  /* 0x0000000a08004986 */ /* 0x000fe2000c101506 */
[----:B------:R-:W-:-:S03]  /*27510*/  LEA.HI.X.SX32 R3, R4, R0, 0x1, P6 ;  /* 0x0000000004037211 */ /* 0x000fc600030f0eff */
[----:B------:R-:W3:Y:S04]  /*27520*/  LDL.LU R7, [R1+0xac0] ;  /* 0x000ac00001077983 */ /* 0x000ee80000300800 */
[----:B------:R0:W-:Y:S01]  /*27530*/  @P3 STG.E.U16 [R2.64], R6 ;  /* 0x0000000602003986 */ /* 0x0001e2000c101506 */
[----:B--2---:R-:W-:-:S03]  /*27540*/  ISETP.LT.AND P4, PT, R12, c[0x0][0x17c], !P0 ;  /* 0x00005f000c007a0c */ /* 0x004fc60004781270 */
[----:B------:R-:W2:Y:S01]  /*27550*/  LDL.LU R12, [R1+0x9a4] ;  /* 0x0009a400010c7983 */ /* 0x000ea20000300800 */
[----:B----4-:R-:W-:-:S03]  /*27560*/  ISETP.LT.AND P3, PT, R16, c[0x0][0x17c], !P0 ;  /* 0x00005f0010007a0c */ /* 0x010fc60004761270 */
[----:B------:R-:W4:Y:S01]  /*27570*/  LDL.LU R16, [R1+0x9a8] ;  /* 0x0009a80001107983 */ /* 0x000f220000300800 */
[----:B------:R-:W-:-:S04]  /*27580*/  IMAD R5, R26, 0x2, R4 ;  /* 0x000000021a057824 */ /* 0x000fc800078e0204 */
[C---:B0-----:R-:W-:Y:S01]  /*27590*/  IMAD R3, R26.reuse, 0x2, R5 ;  /* 0x000000021a037824 */ /* 0x041fe200078e0205 */
[----:B------:R-:W-:Y:S02]  /*275a0*/  LEA R4, P6, R5, R28, 0x1 ;  /* 0x0000001c05047211 */ /* 0x000fe400078c08ff */
[----:B------:R-:W-:Y:S01]  /*275b0*/  PRMT R6, R17, 0x7632, R6 ;  /* 0x0000763211067816 */ /* 0x000fe20000000006 */
[----:B------:R-:W-:Y:S01]  /*275c0*/  IMAD R8, R26, 0x2, R3 ;  /* 0x000000021a087824 */ /* 0x000fe200078e0203 */
[----:B------:R-:W-:Y:S02]  /*275d0*/  LEA.HI.X.SX32 R5, R5, R0, 0x1, P6 ;  /* 0x0000000005057211 */ /* 0x000fe400030f0eff */
[----:B------:R-:W-:-:S03]  /*275e0*/  LEA R2, P6, R3, R28, 0x1 ;  /* 0x0000001c03027211 */ /* 0x000fc600078c08ff */
[----:B------:R0:W-:Y:S01]  /*275f0*/  @P1 STG.E.U16 [R4.64], R6 ;  /* 0x0000000604001986 */ /* 0x0001e2000c101506 */
[----:B------:R-:W-:Y:S02]  /*27600*/  LEA.HI.X.SX32 R3, R3, R0, 0x1, P6 ;  /* 0x0000000003037211 */ /* 0x000fe400030f0eff */
[----:B------:R-:W-:Y:S02]  /*27610*/  PRMT R10, R24, 0x7632, R10 ;  /* 0x00007632180a7816 */ /* 0x000fe4000000000a */
[C---:B0-----:R-:W-:Y:S02]  /*27620*/  LEA R4, P6, R8.reuse, R28, 0x1 ;  /* 0x0000001c08047211 */ /* 0x041fe400078c08ff */
[----:B------:R-:W-:Y:S02]  /*27630*/  PRMT R6, R25, 0x7632, R6 ;  /* 0x0000763219067816 */ /* 0x000fe40000000006 */
[----:B------:R-:W-:Y:S01]  /*27640*/  LEA.HI.X.SX32 R5, R8, R0, 0x1, P6 ;  /* 0x0000000008057211 */ /* 0x000fe200030f0eff */
[----:B------:R-:W-:Y:S01]  /*27650*/  @P2 STG.E.U16 [R2.64], R10 ;  /* 0x0000000a02002986 */ /* 0x000fe2000c101506 */
[----:B-----5:R-:W-:-:S03]  /*27660*/  ISETP.LT.AND P1, PT, R13, c[0x0][0x17c], !P0 ;  /* 0x00005f000d007a0c */ /* 0x020fc60004721270 */
[----:B------:R0:W-:Y:S04]  /*27670*/  @P5 STG.E.U16 [R4.64], R6 ;  /* 0x0000000604005986 */ /* 0x0001e8000c101506 */
[----:B------:R-:W5:Y:S01]  /*27680*/  LDL.LU R13, [R1+0x9ac] ;  /* 0x0009ac00010d7983 */ /* 0x000f620000300800 */
[----:B0-----:R-:W-:-:S03]  /*27690*/  PRMT R6, R20, 0x7632, R6 ;  /* 0x0000763214067816 */ /* 0x001fc60000000006 */
[----:B------:R-:W3:Y:S01]  /*276a0*/  LDL.LU R20, [R1+0x9b0] ;  /* 0x0009b00001147983 */ /* 0x000ee20000300800 */
[----:B--2---:R-:W-:-:S03]  /*276b0*/  ISETP.LT.AND P2, PT, R12, c[0x0][0x17c], !P0 ;  /* 0x00005f000c007a0c */ /* 0x004fc60004741270 */
[----:B------:R-:W2:Y:S04]  /*276c0*/  LDL.LU R12, [R1+0x9b4] ;  /* 0x0009b400010c7983 */ /* 0x000ea80000300800 */
[----:B------:R-:W2:Y:S01]  /*276d0*/  LDL.LU R17, [R1+0x9b8] ;  /* 0x0009b80001117983 */ /* 0x000ea20000300800 */
[----:B----4-:R-:W-:-:S03]  /*276e0*/  ISETP.LT.AND P5, PT, R16, c[0x0][0x17c], !P0 ;  /* 0x00005f0010007a0c */ /* 0x010fc600047a1270 */
        /* <DEDUP_REMOVED lines=9> */
[----:B------:R-:W-:Y:S01]  /*27780*/  PRMT R10, R27, 0x7632, R10 ;  /* 0x000076321b0a7816 */ /* 0x000fe2000000000a */
[----:B------:R-:W-:Y:S01]  /*27790*/  IMAD R9, R26, 0x2, R8 ;  /* 0x000000021a097824 */ /* 0x000fe200078e0208 */
[C---:B0-----:R-:W-:Y:S02]  /*277a0*/  LEA R2, P6, R8.reuse, R28, 0x1 ;  /* 0x0000001c08027211 */ /* 0x041fe400078c08ff */
[----:B------:R-:W-:Y:S02]  /*277b0*/  PRMT R6, R29, 0x7632, R6 ;  /* 0x000076321d067816 */ /* 0x000fe40000000006 */
[----:B------:R-:W-:Y:S01]  /*277c0*/  LEA.HI.X.SX32 R3, R8, R0, 0x1, P6 ;  /* 0x0000000008037211 */ /* 0x000fe200030f0eff */
[----:B------:R0:W-:Y:S04]  /*277d0*/  @P3 STG.E.U16 [R4.64], R10 ;  /* 0x0000000a04003986 */ /* 0x0001e8000c101506 */
[----:B------:R1:W-:Y:S01]  /*277e0*/  @P1 STG.E.U16 [R2.64], R6 ;  /* 0x0000000602001986 */ /* 0x0003e2000c101506 */
[----:B------:R-:W-:-:S02]  /*277f0*/  PRMT R8, R6, 0x7632, R8 ;  /* 0x0000763206087816 */ /* 0x000fc40000000008 */
[----:B------:R-:W-:Y:S01]  /*27800*/  PRMT R14, R14, 0x7632, R14 ;  /* 0x000076320e0e7816 */ /* 0x000fe2000000000e */
[----:B------:R-:W4:Y:S01]  /*27810*/  LDL.LU R29, [R1+0xabc] ;  /* 0x000abc00011d7983 */ /* 0x000f220000300800 */
[----:B0-----:R-:W-:Y:S01]  /*27820*/  LEA R4, P6, R9, R28, 0x1 ;  /* 0x0000001c09047211 */ /* 0x001fe200078c08ff */
[----:B-1----:R-:W-:-:S03]  /*27830*/  IMAD R3, R26, 0x2, R9 ;  /* 0x000000021a037824 */ /* 0x002fc600078e0209 */
[----:B------:R-:W-:Y:S02]  /*27840*/  LEA.HI.X.SX32 R5, R9, R0, 0x1, P6 ;  /* 0x0000000009057211 */ /* 0x000fe400030f0eff */
[----:B------:R-:W-:Y:S01]  /*27850*/  LEA R2, P6, R3, R28, 0x1 ;  /* 0x0000001c03027211 */ /* 0x000fe200078c08ff */
[----:B------:R-:W-:Y:S01]  /*27860*/  IMAD R6, R26, 0x2, R3 ;  /* 0x000000021a067824 */ /* 0x000fe200078e0203 */
[----:B-----5:R-:W-:Y:S02]  /*27870*/  ISETP.LT.AND P4, PT, R13, c[0x0][0x17c], !P0 ;  /* 0x00005f000d007a0c */ /* 0x020fe40004781270 */
[----:B------:R-:W-:Y:S01]  /*27880*/  LEA.HI.X.SX32 R3, R3, R0, 0x1, P6 ;  /* 0x0000000003037211 */ /* 0x000fe200030f0eff */
[----:B------:R-:W5:Y:S04]  /*27890*/  LDL.LU R13, [R1+0x9c0] ;  /* 0x0009c000010d7983 */ /* 0x000f680000300800 */
[----:B------:R-:W-:Y:S01]  /*278a0*/  @P2 STG.E.U16 [R4.64], R8 ;  /* 0x0000000804002986 */ /* 0x000fe2000c101506 */
[----:B---3--:R-:W-:-:S03]  /*278b0*/  ISETP.LT.AND P3, PT, R20, c[0x0][0x17c], !P0 ;  /* 0x00005f0014007a0c */ /* 0x008fc60004761270 */
[----:B------:R-:W-:Y:S01]  /*278c0*/  @P5 STG.E.U16 [R2.64], R14 ;  /* 0x0000000e02005986 */ /* 0x000fe2000c101506 */
[----:B--2---:R-:W-:-:S03]  /*278d0*/  ISETP.LT.AND P1, PT, R12, c[0x0][0x17c], !P0 ;  /* 0x00005f000c007a0c */ /* 0x004fc60004721270 */
[----:B------:R-:W2:Y:S01]  /*278e0*/  LDL.LU R12, [R1+0x9c4] ;  /* 0x0009c400010c7983 */ /* 0x000ea20000300800 */
[----:B------:R-:W-:-:S03]  /*278f0*/  ISETP.LT.AND P2, PT, R17, c[0x0][0x17c], !P0 ;  /* 0x00005f0011007a0c */ /* 0x000fc60004741270 */
[----:B------:R0:W-:Y:S04]  /*27900*/  STL [R1+0xab8], R14 ;  /* 0x000ab80e01007387 */ /* 0x0001e80000100800 */
[----:B0-----:R-:W3:Y:S01]  /*27910*/  LDL.LU R14, [R1+0x6c] ;  /* 0x00006c00010e7983 */ /* 0x001ee20000300800 */
[----:B----4-:R-:W-:-:S03]  /*27920*/  ISETP.LT.AND P5, PT, R16, c[0x0][0x17c], !P0 ;  /* 0x00005f0010007a0c */ /* 0x010fc600047a1270 */
[----:B------:R-:W4:Y:S04]  /*27930*/  LDL.LU R16, [R1+0x9c8] ;  /* 0x0009c80001107983 */ /* 0x000f280000300800 */
[----:B------:R-:W4:Y:S04]  /*27940*/  LDL.LU R17, [R1+0x5c] ;  /* 0x00005c0001117983 */ /* 0x000f280000300800 */
[----:B------:R-:W4:Y:S01]  /*27950*/  LDL.LU R20, [R1+0x9cc] ;  /* 0x0009cc0001147983 */ /* 0x000f220000300800 */
[----:B------:R-:W-:Y:S01]  /*27960*/  LEA R4, P6, R6, R28, 0x1 ;  /* 0x0000001c06047211 */ /* 0x000fe200078c08ff */
[----:B------:R-:W-:Y:S01]  /*27970*/  IMAD R8, R26, 0x2, R6 ;  /* 0x000000021a087824 */ /* 0x000fe200078e0206 */
[----:B------:R-:W-:Y:S01]  /*27980*/  PRMT R10, R10, 0x7632, R10 ;  /* 0x000076320a0a7816 */ /* 0x000fe2000000000a */
[----:B------:R-:W4:Y:S01]  /*27990*/  LDL.LU R21, [R1+0x7c] ;  /* 0x00007c0001157983 */ /* 0x000f220000300800 */
[----:B------:R-:W-:-:S02]  /*279a0*/  LEA.HI.X.SX32 R5, R6, R0, 0x1, P6 ;  /* 0x0000000006057211 */ /* 0x000fc400030f0eff */
[----:B------:R-:W-:-:S03]  /*279b0*/  LEA R2, P6, R8, R28, 0x1 ;  /* 0x0000001c08027211 */ /* 0x000fc600078c08ff */
[----:B------:R0:W-:Y:S01]  /*279c0*/  @P4 STG.E.U16 [R4.64], R10 ;  /* 0x0000000a04004986 */ /* 0x0001e2000c101506 */
[----:B------:R-:W-:Y:S02]  /*279d0*/  LEA.HI.X.SX32 R3, R8, R0, 0x1, P6 ;  /* 0x0000000008037211 */ /* 0x000fe400030f0eff */
[----:B------:R-:W-:Y:S01]  /*279e0*/  PRMT R18, R18, 0x7632, R18 ;  /* 0x0000763212127816 */ /* 0x000fe20000000012 */
[----:B0-----:R-:W-:-:S04]  /*279f0*/  IMAD R5, R26, 0x2, R8 ;  /* 0x000000021a057824 */ /* 0x001fc800078e0208 */
[----:B------:R-:W-:Y:S01]  /*27a00*/  IMAD R6, R26, 0x2, R5 ;  /* 0x000000021a067824 */ /* 0x000fe200078e0205 */
[C---:B------:R-:W-:Y:S01]  /*27a10*/  LEA R4, P6, R5.reuse, R28, 0x1 ;  /* 0x0000001c05047211 */ /* 0x040fe200078c08ff */
[----:B------:R0:W-:Y:S03]  /*27a20*/  @P3 STG.E.U16 [R2.64], R18 ;  /* 0x0000001202003986 */ /* 0x0001e6000c101506 */
[----:B------:R-:W-:Y:S02]  /*27a30*/  LEA.HI.X.SX32 R5, R5, R0, 0x1, P6 ;  /* 0x0000000005057211 */ /* 0x000fe400030f0eff */
[----:B------:R-:W-:Y:S02]  /*27a40*/  PRMT R22, R22, 0x7632, R22 ;  /* 0x0000763216167816 */ /* 0x000fe40000000016 */
[----:B0-----:R-:W-:-:S04]  /*27a50*/  LEA R2, P6, R6, R28, 0x1 ;  /* 0x0000001c06027211 */ /* 0x001fc800078c08ff */
[----:B------:R-:W-:Y:S01]  /*27a60*/  LEA.HI.X.SX32 R3, R6, R0, 0x1, P6 ;  /* 0x0000000006037211 */ /* 0x000fe200030f0eff */
[----:B------:R0:W-:Y:S01]  /*27a70*/  @P1 STG.E.U16 [R4.64], R22 ;  /* 0x0000001604001986 */ /* 0x0001e2000c101506 */
[----:B-----5:R-:W-:-:S03]  /*27a80*/  ISETP.LT.AND P4, PT, R13, c[0x0][0x17c], !P0 ;  /* 0x00005f000d007a0c */ /* 0x020fc60004781270 */
[----:B------:R-:W5:Y:S04]  /*27a90*/  LDL.LU R13, [R1+0x8c] ;  /* 0x00008c00010d7983 */ /* 0x000f680000300800 */
[----:B------:R-:W5:Y:S01]  /*27aa0*/  LDL.LU R27, [R1+0x9d0] ;  /* 0x0009d000011b7983 */ /* 0x000f620000300800 */
[----:B--2---:R-:W-:-:S03]  /*27ab0*/  ISETP.LT.AND P3, PT, R12, c[0x0][0x17c], !P0 ;  /* 0x00005f000c007a0c */ /* 0x004fc60004761270 */
[----:B------:R-:W2:Y:S04]  /*27ac0*/  LDL.LU R12, [R1+0xac] ;  /* 0x0000ac00010c7983 */ /* 0x000ea80000300800 */
[----:B------:R-:W2:Y:S04]  /*27ad0*/  LDL.LU R18, [R1+0x9d4] ;  /* 0x0009d40001127983 */ /* 0x000ea80000300800 */
[----:B---3--:R1:W-:Y:S01]  /*27ae0*/  @P2 STG.E.U16 [R2.64], R14 ;  /* 0x0000000e02002986 */ /* 0x0083e2000c101506 */
[----:B----4-:R-:W-:-:S03]  /*27af0*/  ISETP.LT.AND P1, PT, R16, c[0x0][0x17c], !P0 ;  /* 0x00005f0010007a0c */ /* 0x010fc60004721270 */
[----:B------:R-:W3:Y:S01]  /*27b00*/  LDL.LU R16, [R1+0x9c] ;  /* 0x00009c0001107983 */ /* 0x000ee20000300800 */
[----:B------:R-:W-:-:S03]  /*27b10*/  ISETP.LT.AND P2, PT, R20, c[0x0][0x17c], !P0 ;  /* 0x00005f0014007a0c */ /* 0x000fc60004741270 */
[----:B------:R-:W4:Y:S01]  /*27b20*/  LDL.LU R20, [R1+0x9d8] ;  /* 0x0009d80001147983 */ /* 0x000f220000300800 */
[----:B------:R-:W-:-:S03]  /*27b30*/  IMAD R8, R26, 0x2, R6 ;  /* 0x000000021a087824 */ /* 0x000fc600078e0206 */
[----:B------:R-:W3:Y:S01]  /*27b40*/  LDL.LU R24, [R1+0x2c] ;  /* 0x00002c0001187983 */ /* 0x000ee20000300800 */
[----:B------:R-:W-:Y:S01]  /*27b50*/  IMAD R6, R26, 0x2, R8 ;  /* 0x000000021a067824 */ /* 0x000fe200078e0208 */
[C---:B0-----:R-:W-:Y:S02]  /*27b60*/  LEA R4, P6, R8.reuse, R28, 0x1 ;  /* 0x0000001c08047211 */ /* 0x041fe400078c08ff */
[----:B------:R-:W3:Y:S02]  /*27b70*/  LDL.LU R25, [R1+0xc] ;  /* 0x00000c0001197983 */ /* 0x000ee40000300800 */
        /* <DEDUP_REMOVED lines=10> */
[----:B-1----:R-:W-:-:S04]  /*27c20*/  LEA R2, P6, R6, R28, 0x1 ;  /* 0x0000001c06027211 */ /* 0x002fc800078c08ff */
[----:B------:R-:W-:Y:S01]  /*27c30*/  LEA.HI.X.SX32 R3, R6, R0, 0x1, P6 ;  /* 0x0000000006037211 */ /* 0x000fe200030f0eff */
[----:B------:R-:W-:Y:S01]  /*27c40*/  IMAD R6, R26, 0x2, R8 ;  /* 0x000000021a067824 */ /* 0x000fe200078e0208 */
[----:B-----5:R0:W-:Y:S01]  /*27c50*/  @P3 STG.E.U16 [R4.64], R13 ;  /* 0x0000000d04003986 */ /* 0x0201e2000c101506 */
[----:B------:R-:W-:-:S03]  /*27c60*/  ISETP.LT.AND P5, PT, R27, c[0x0][0x17c], !P0 ;  /* 0x00005f001b007a0c */ /* 0x000fc600047a1270 */
[----:B------:R-:W5:Y:S01]  /*27c70*/  LDL.LU R27, [R1+0x4c] ;  /* 0x00004c00011b7983 */ /* 0x000f620000300800 */
[----:B0-----:R-:W-:-:S04]  /*27c80*/  LEA R4, P6, R8, R28, 0x1 ;  /* 0x0000001c08047211 */ /* 0x001fc800078c08ff */
[----:B------:R-:W-:Y:S02]  /*27c90*/  LEA.HI.X.SX32 R5, R8, R0, 0x1, P6 ;  /* 0x0000000008057211 */ /* 0x000fe400030f0eff */
[----:B--2---:R-:W-:Y:S02]  /*27ca0*/  ISETP.LT.AND P4, PT, R18, c[0x0][0x17c], !P0 ;  /* 0x00005f0012007a0c */ /* 0x004fe40004781270 */
[----:B------:R-:W2:Y:S04]  /*27cb0*/  LDL.LU R18, [R1+0x9e0] ;  /* 0x0009e00001127983 */ /* 0x000ea80000300800 */
[----:B------:R-:W5:Y:S01]  /*27cc0*/  LDL.LU R22, [R1+0x9e4] ;  /* 0x0009e40001167983 */ /* 0x000f620000300800 */
[----:B----4-:R-:W-:-:S03]  /*27cd0*/  ISETP.LT.AND P3, PT, R20, c[0x0][0x17c], !P0 ;  /* 0x00005f0014007a0c */ /* 0x010fc60004761270 */
[----:B------:R-:W4:Y:S04]  /*27ce0*/  LDL.LU R20, [R1+0x1c] ;  /* 0x00001c0001147983 */ /* 0x000f280000300800 */
[----:B------:R-:W4:Y:S04]  /*27cf0*/  LDL.LU R8, [R1+0x9dc] ;  /* 0x0009dc0001087983 */ /* 0x000f280000300800 */
[----:B------:R0:W-:Y:S04]  /*27d00*/  @P1 STG.E.U16 [R2.64], R12 ;  /* 0x0000000c02001986 */ /* 0x0001e8000c101506 */
[----:B---3--:R1:W-:Y:S01]  /*27d10*/  @P2 STG.E.U16 [R4.64], R16 ;  /* 0x0000001004002986 */ /* 0x0083e2000c101506 */
[----:B0-----:R-:W-:-:S04]  /*27d20*/  LEA R2, P6, R6, R28, 0x1 ;  /* 0x0000001c06027211 */ /* 0x001fc800078c08ff */
[----:B------:R-:W-:-:S05]  /*27d30*/  LEA.HI.X.SX32 R3, R6, R0, 0x1, P6 ;  /* 0x0000000006037211 */ /* 0x000fca00030f0eff */
[----:B------:R0:W-:Y:S01]  /*27d40*/  @P5 STG.E.U16 [R2.64], R24 ;  /* 0x0000001802005986 */ /* 0x0001e2000c101506 */
[----:B--2---:R-:W-:-:S03]  /*27d50*/  ISETP.LT.AND P2, PT, R18, c[0x0][0x17c], !P0 ;  /* 0x00005f0012007a0c */ /* 0x004fc60004741270 */
[----:B------:R-:W2:Y:S01]  /*27d60*/  LDL.LU R18, [R1+0x9f0] ;  /* 0x0009f00001127983 */ /* 0x000ea20000300800 */
[----:B-----5:R-:W-:-:S03]  /*27d70*/  ISETP.LT.AND P5, PT, R22, c[0x0][0x17c], !P0 ;  /* 0x00005f0016007a0c */ /* 0x020fc600047a1270 */
        /* <DEDUP_REMOVED lines=22> */
[----:B------:R0:W-:Y:S01]  /*27ee0*/  @P2 STG.E.U16 [R2.64], R20 ;  /* 0x0000001402002986 */ /* 0x0001e2000c101506 */
        /* <DEDUP_REMOVED lines=31> */
[----:B------:R-:W-:-:S02]  /*280e0*/  PRMT R11, R13, 0x7632, R11 ;  /* 0x000076320d0b7816 */ /* 0x000fc4000000000b */
[----:B--2---:R-:W-:Y:S01]  /*280f0*/  ISETP.LT.AND P4, PT, R8, c[0x0][0x17c], !P0 ;  /* 0x00005f0008007a0c */ /* 0x004fe20004781270 */
[----:B------:R-:W-:-:S05]  /*28100*/  IMAD R8, R26, 0x2, R6 ;  /* 0x000000021a087824 */ /* 0x000fca00078e0206 */
[----:B------:R-:W-:Y:S01]  /*28110*/  LEA R4, P6, R8, R28, 0x1 ;  /* 0x0000001c08047211 */ /* 0x000fe200078c08ff */
[----:B------:R-:W-:-:S03]  /*28120*/  IMAD R6, R26, 0x2, R8 ;  /* 0x000000021a067824 */ /* 0x000fc600078e0208 */
[----:B------:R-:W-:Y:S02]  /*28130*/  LEA.HI.X.SX32 R5, R8, R0, 0x1, P6 ;  /* 0x0000000008057211 */ /* 0x000fe400030f0eff */
[----:B------:R-:W-:-:S03]  /*28140*/  LEA R2, P6, R6, R28, 0x1 ;  /* 0x0000001c06027211 */ /* 0x000fc600078c08ff */
[----:B------:R0:W-:Y:S01]  /*28150*/  @P2 STG.E.U16 [R4.64], R23 ;  /* 0x0000001704002986 */ /* 0x0001e2000c101506 */
[----:B-----5:R-:W-:Y:S02]  /*28160*/  ISETP.LT.AND P2, PT, R3, c[0x0][0x17c], !P0 ;  /* 0x00005f0003007a0c */ /* 0x020fe40004741270 */
[----:B------:R-:W-:-:S05]  /*28170*/  LEA.HI.X.SX32 R3, R6, R0, 0x1, P6 ;  /* 0x0000000006037211 */ /* 0x000fca00030f0eff */
[----:B------:R1:W-:Y:S01]  /*28180*/  @P5 STG.E.U16 [R2.64], R7 ;  /* 0x0000000702005986 */ /* 0x0003e2000c101506 */
[----:B----4-:R-:W-:-:S03]  /*28190*/  ISETP.LT.AND P5, PT, R18, c[0x0][0x17c], !P0 ;  /* 0x00005f0012007a0c */ /* 0x010fc600047a1270 */
[----:B------:R-:W2:Y:S04]  /*281a0*/  LDL.LU R18, [R1+0xa18] ;  /* 0x000a180001127983 */ /* 0x000ea80000300800 */
[----:B------:R-:W4:Y:S01]  /*281b0*/  LDL.LU R13, [R1+0xa1c] ;  /* 0x000a1c00010d7983 */ /* 0x000f220000300800 */
[----:B------:R-:W-:-:S04]  /*281c0*/  IMAD R8, R26, 0x2, R6 ;  /* 0x000000021a087824 */ /* 0x000fc800078e0206 */
[----:B------:R-:W-:Y:S01]  /*281d0*/  IMAD R6, R26, 0x2, R8 ;  /* 0x000000021a067824 */ /* 0x000fe200078e0208 */
[----:B0-----:R-:W-:-:S04]  /*281e0*/  LEA R4, P6, R8, R28, 0x1 ;  /* 0x0000001c08047211 */ /* 0x001fc800078c08ff */
[----:B------:R-:W-:Y:S02]  /*281f0*/  LEA.HI.X.SX32 R5, R8, R0, 0x1, P6 ;  /* 0x0000000008057211 */ /* 0x000fe400030f0eff */
[C---:B-1----:R-:W-:Y:S02]  /*28200*/  LEA R2, P6, R6.reuse, R28, 0x1 ;  /* 0x0000001c06027211 */ /* 0x042fe400078c08ff */
[----:B------:R-:W-:Y:S02]  /*28210*/  PRMT R10, R21, 0x7632, R10 ;  /* 0x00007632150a7816 */ /* 0x000fe4000000000a */
[----:B------:R-:W-:Y:S01]  /*28220*/  LEA.HI.X.SX32 R3, R6, R0, 0x1, P6 ;  /* 0x0000000006037211 */ /* 0x000fe200030f0eff */
[----:B------:R0:W-:Y:S04]  /*28230*/  @P4 STG.E.U16 [R4.64], R9 ;  /* 0x0000000904004986 */ /* 0x0001e8000c101506 */
[----:B------:R1:W-:Y:S01]  /*28240*/  @P3 STG.E.U16 [R2.64], R10 ;  /* 0x0000000a02003986 */ /* 0x0003e2000c101506 */
[----:B---3--:R-:W-:-:S03]  /*28250*/  ISETP.LT.AND P3, PT, R17, c[0x0][0x17c], !P0 ;  /* 0x00005f0011007a0c */ /* 0x008fc60004761270 */
[----:B------:R-:W3:Y:S01]  /*28260*/  LDL.LU R17, [R1+0xa20] ;  /* 0x000a200001117983 */ /* 0x000ee20000300800 */
[----:B0-----:R-:W-:-:S04]  /*28270*/  IMAD R5, R26, 0x2, R6 ;  /* 0x000000021a057824 */ /* 0x001fc800078e0206 */
[----:B------:R-:W-:Y:S01]  /*28280*/  IMAD R6, R26, 0x2, R5 ;  /* 0x000000021a067824 */ /* 0x000fe200078e0205 */
[----:B------:R-:W-:-:S04]  /*28290*/  LEA R4, P6, R5, R28, 0x1 ;  /* 0x0000001c05047211 */ /* 0x000fc800078c08ff */
[----:B------:R-:W-:Y:S02]  /*282a0*/  LEA.HI.X.SX32 R5, R5, R0, 0x1, P6 ;  /* 0x0000000005057211 */ /* 0x000fe400030f0eff */
[----:B-1----:R-:W-:Y:S01]  /*282b0*/  LEA R2, P6, R6, R28, 0x1 ;  /* 0x0000001c06027211 */ /* 0x002fe200078c08ff */
[----:B------:R-:W-:-:S03]  /*282c0*/  IMAD R8, R26, 0x2, R6 ;  /* 0x000000021a087824 */ /* 0x000fc600078e0206 */
[----:B------:R-:W-:Y:S01]  /*282d0*/  LEA.HI.X.SX32 R3, R6, R0, 0x1, P6 ;  /* 0x0000000006037211 */ /* 0x000fe200030f0eff */
[----:B------:R0:W-:Y:S01]  /*282e0*/  @P1 STG.E.U16 [R4.64], R11 ;  /* 0x0000000b04001986 */ /* 0x0001e2000c101506 */
[----:B------:R-:W-:Y:S01]  /*282f0*/  PRMT R6, R12, 0x7632, R6 ;  /* 0x000076320c067816 */ /* 0x000fe20000000006 */
[----:B------:R-:W-:Y:S01]  /*28300*/  IMAD R9, R26, 0x2, R8 ;  /* 0x000000021a097824 */ /* 0x000fe200078e0208 */
[----:B------:R-:W-:Y:S02]  /*28310*/  PRMT R7, R16, 0x7632, R7 ;  /* 0x0000763210077816 */ /* 0x000fe40000000007 */
[----:B------:R-:W-:Y:S01]  /*28320*/  ISETP.LT.AND P4, PT, R22, c[0x0][0x17c], !P0 ;  /* 0x00005f0016007a0c */ /* 0x000fe20004781270 */
[----:B------:R1:W-:Y:S01]  /*28330*/  @P2 STG.E.U16 [R2.64], R6 ;  /* 0x0000000602002986 */ /* 0x0003e2000c101506 */
[----:B------:R-:W-:-:S03]  /*28340*/  PRMT R10, R25, 0x7632, R10 ;  /* 0x00007632190a7816 */ /* 0x000fc6000000000a */
[----:B------:R-:W5:Y:S01]  /*28350*/  LDL.LU R16, [R1+0xa28] ;  /* 0x000a280001107983 */ /* 0x000f620000300800 */
[----:B0-----:R-:W-:-:S03]  /*28360*/  LEA R4, P6, R8, R28, 0x1 ;  /* 0x0000001c08047211 */ /* 0x001fc600078c08ff */
[----:B------:R-:W5:Y:S01]  /*28370*/  LDL.LU R12, [R1+0xa2c] ;  /* 0x000a2c00010c7983 */ /* 0x000f620000300800 */
[----:B------:R-:W-:Y:S02]  /*28380*/  LEA.HI.X.SX32 R5, R8, R0, 0x1, P6 ;  /* 0x0000000008057211 */ /* 0x000fe400030f0eff */
[C---:B-1----:R-:W-:Y:S01]  /*28390*/  LEA R2, P6, R9.reuse, R28, 0x1 ;  /* 0x0000001c09027211 */ /* 0x042fe200078c08ff */
[----:B------:R-:W5:Y:S03]  /*283a0*/  LDL.LU R22, [R1+0xa30] ;  /* 0x000a300001167983 */ /* 0x000f660000300800 */
[----:B------:R-:W-:Y:S01]  /*283b0*/  LEA.HI.X.SX32 R3, R9, R0, 0x1, P6 ;  /* 0x0000000009037211 */ /* 0x000fe200030f0eff */
[----:B------:R0:W-:Y:S01]  /*283c0*/  @P5 STG.E.U16 [R4.64], R7 ;  /* 0x0000000704005986 */ /* 0x0001e2000c101506 */
[----:B------:R-:W-:-:S05]  /*283d0*/  PRMT R8, R24, 0x7632, R8 ;  /* 0x0000763218087816 */ /* 0x000fca0000000008 */
[----:B------:R-:W-:Y:S01]  /*283e0*/  @P4 STG.E.U16 [R2.64], R8 ;  /* 0x0000000802004986 */ /* 0x000fe2000c101506 */
[----:B----4-:R-:W-:Y:S01]  /*283f0*/  ISETP.LT.AND P2, PT, R13, c[0x0][0x17c], !P0 ;  /* 0x00005f000d007a0c */ /* 0x010fe20004741270 */
[----:B------:R-:W-:-:S05]  /*28400*/  IMAD R13, R26, 0x2, R9 ;  /* 0x000000021a0d7824 */ /* 0x000fca00078e0209 */
[----:B0-----:R-:W-:-:S04]  /*28410*/  LEA R4, P6, R13, R28, 0x1 ;  /* 0x0000001c0d047211 */ /* 0x001fc800078c08ff */
[----:B------:R-:W-:Y:S02]  /*28420*/  LEA.HI.X.SX32 R5, R13, R0, 0x1, P6 ;  /* 0x000000000d057211 */ /* 0x000fe400030f0eff */
[----:B--2---:R-:W-:Y:S02]  /*28430*/  ISETP.LT.AND P1, PT, R18, c[0x0][0x17c], !P0 ;  /* 0x00005f0012007a0c */ /* 0x004fe40004721270 */
[----:B------:R-:W2:Y:S04]  /*28440*/  LDL.LU R18, [R1+0xa34] ;  /* 0x000a340001127983 */ /* 0x000ea80000300800 */
[----:B------:R0:W-:Y:S04]  /*28450*/  @P3 STG.E.U16 [R4.64], R10 ;  /* 0x0000000a04003986 */ /* 0x0001e8000c101506 */
[----:B0-----:R-:W4:Y:S01]  /*28460*/  LDL.LU R10, [R1+0xa24] ;  /* 0x000a2400010a7983 */ /* 0x001f220000300800 */
[----:B---3--:R-:W-:Y:S01]  /*28470*/  ISETP.LT.AND P5, PT, R17, c[0x0][0x17c], !P0 ;  /* 0x00005f0011007a0c */ /* 0x008fe200047a1270 */
[----:B------:R-:W-:-:S04]  /*28480*/  IMAD R17, R26, 0x2, R13 ;  /* 0x000000021a117824 */ /* 0x000fc800078e020d */
[----:B------:R-:W-:Y:S01]  /*28490*/  IMAD R21, R26, 0x2, R17 ;  /* 0x000000021a157824 */ /* 0x000fe200078e0211 */
[----:B------:R-:W-:-:S03]  /*284a0*/  LEA R2, P6, R17, R28, 0x1 ;  /* 0x0000001c11027211 */ /* 0x000fc600078c08ff */
[----:B------:R-:W-:Y:S01]  /*284b0*/  IMAD R9, R26, 0x2, R21 ;  /* 0x000000021a097824 */ /* 0x000fe200078e0215 */
[----:B------:R-:W-:-:S03]  /*284c0*/  LEA.HI.X.SX32 R3, R17, R0, 0x1, P6 ;  /* 0x0000000011037211 */ /* 0x000fc600030f0eff */
[----:B------:R-:W-:Y:S01]  /*284d0*/  IMAD R13, R26, 0x2, R9 ;  /* 0x000000021a0d7824 */ /* 0x000fe200078e0209 */
[----:B------:R-:W-:-:S03]  /*284e0*/  PRMT R6, R27, 0x7632, R6 ;  /* 0x000076321b067816 */ /* 0x000fc60000000006 */
[C---:B------:R-:W-:Y:S01]  /*284f0*/  IMAD R17, R26.reuse, 0x2, R13 ;  /* 0x000000021a117824 */ /* 0x040fe200078e020d */
[----:B------:R-:W-:Y:S01]  /*28500*/  LEA R4, P6, R21, R28, 0x1 ;  /* 0x0000001c15047211 */ /* 0x000fe200078c08ff */
[----:B------:R0:W-:Y:S02]  /*28510*/  @P1 STG.E.U16 [R2.64], R6 ;  /* 0x0000000602001986 */ /* 0x0001e4000c101506 */
[C---:B------:R-:W-:Y:S01]  /*28520*/  IMAD R25, R26.reuse, 0x2, R17 ;  /* 0x000000021a197824 */ /* 0x040fe200078e0211 */
[----:B------:R-:W-:Y:S02]  /*28530*/  PRMT R7, R29, 0x7632, R7 ;  /* 0x000076321d077816 */ /* 0x000fe40000000007 */
[----:B------:R-:W-:Y:S01]  /*28540*/  LEA.HI.X.SX32 R5, R21, R0, 0x1, P6 ;  /* 0x0000000015057211 */ /* 0x000fe200030f0eff */
[----:B------:R-:W-:Y:S01]  /*28550*/  IMAD R21, R26, 0x2, R25 ;  /* 0x000000021a157824 */ /* 0x000fe200078e0219 */
[----:B0-----:R-:W-:-:S03]  /*28560*/  LEA R2, P1, R9, R28, 0x1 ;  /* 0x0000001c09027211 */ /* 0x001fc600078208ff */
[----:B------:R0:W-:Y:S01]  /*28570*/  @P2 STG.E.U16 [R4.64], R7 ;  /* 0x0000000704002986 */ /* 0x0001e2000c101506 */
[----:B------:R-:W-:Y:S01]  /*28580*/  IMAD R27, R26, 0x2, R21 ;  /* 0x000000021a1b7824 */ /* 0x000fe200078e0215 */
[----:B------:R-:W-:Y:S02]  /*28590*/  LEA.HI.X.SX32 R3, R9, R0, 0x1, P1 ;  /* 0x0000000009037211 */ /* 0x000fe400008f0eff */
[----:B-----5:R-:W-:Y:S02]  /*285a0*/  ISETP.LT.AND P4, PT, R16, c[0x0][0x17c], !P0 ;  /* 0x00005f0010007a0c */ /* 0x020fe40004781270 */
[----:B------:R-:W-:Y:S02]  /*285b0*/  ISETP.LT.AND P3, PT, R12, c[0x0][0x17c], !P0 ;  /* 0x00005f000c007a0c */ /* 0x000fe40004761270 */
[-C--:B0-----:R-:W-:Y:S02]  /*285c0*/  LEA R4, P1, R17, R28.reuse, 0x1 ;  /* 0x0000001c11047211 */ /* 0x081fe400078208ff */
[----:B------:R-:W-:-:S02]  /*285d0*/  LEA R8, P2, R13, R28, 0x1 ;  /* 0x0000001c0d087211 */ /* 0x000fc400078408ff */
[----:B------:R-:W-:Y:S02]  /*285e0*/  LEA R16, P6, R25, R28, 0x1 ;  /* 0x0000001c19107211 */ /* 0x000fe400078c08ff */
[----:B------:R-:W-:Y:S02]  /*285f0*/  LEA.HI.X.SX32 R5, R17, R0, 0x1, P1 ;  /* 0x0000000011057211 */ /* 0x000fe400008f0eff */
[----:B------:R-:W-:Y:S02]  /*28600*/  LEA R12, P1, R27, R28, 0x1 ;  /* 0x0000001c1b0c7211 */ /* 0x000fe400078208ff */
[-C--:B------:R-:W-:Y:S02]  /*28610*/  LEA.HI.X.SX32 R9, R13, R0.reuse, 0x1, P2 ;  /* 0x000000000d097211 */ /* 0x080fe400010f0eff */
[----:B------:R-:W-:Y:S02]  /*28620*/  LEA.HI.X.SX32 R17, R25, R0, 0x1, P6 ;  /* 0x0000000019117211 */ /* 0x000fe400030f0eff */
[----:B------:R-:W-:-:S02]  /*28630*/  ISETP.LT.AND P2, PT, R22, c[0x0][0x17c], !P0 ;  /* 0x00005f0016007a0c */ /* 0x000fc40004741270 */
[----:B------:R-:W-:Y:S02]  /*28640*/  LEA R28, P6, R21, R28, 0x1 ;  /* 0x0000001c151c7211 */ /* 0x000fe400078c08ff */
[-C--:B------:R-:W-:Y:S02]  /*28650*/  LEA.HI.X.SX32 R13, R27, R0.reuse, 0x1, P1 ;  /* 0x000000001b0d7211 */ /* 0x080fe400008f0eff */
[----:B------:R-:W-:Y:S02]  /*28660*/  LEA.HI.X.SX32 R29, R21, R0, 0x1, P6 ;  /* 0x00000000151d7211 */ /* 0x000fe400030f0eff */
[----:B------:R-:W-:Y:S02]  /*28670*/  PRMT R0, R20, 0x7632, R0 ;  /* 0x0000763214007816 */ /* 0x000fe40000000000 */
[----:B------:R-:W-:Y:S02]  /*28680*/  PRMT R7, R7, 0x7632, R7 ;  /* 0x0000763207077816 */ /* 0x000fe40000000007 */
[----:B------:R-:W-:-:S02]  /*28690*/  PRMT R15, R15, 0x7632, R15 ;  /* 0x000076320f0f7816 */ /* 0x000fc4000000000f */
[----:B------:R-:W-:Y:S01]  /*286a0*/  PRMT R11, R11, 0x7632, R11 ;  /* 0x000076320b0b7816 */ /* 0x000fe2000000000b */
[----:B------:R0:W-:Y:S01]  /*286b0*/  @P5 STG.E.U16 [R2.64], R0 ;  /* 0x0000000002005986 */ /* 0x0001e2000c101506 */
[----:B------:R-:W-:-:S03]  /*286c0*/  PRMT R14, R19, 0x7632, R14 ;  /* 0x00007632130e7816 */ /* 0x000fc6000000000e */
[----:B------:R0:W-:Y:S04]  /*286d0*/  @P4 STG.E.U16 [R8.64], R7 ;  /* 0x0000000708004986 */ /* 0x0001e8000c101506 */
[----:B------:R0:W-:Y:S04]  /*286e0*/  @P3 STG.E.U16 [R4.64], R15 ;  /* 0x0000000f04003986 */ /* 0x0001e8000c101506 */
[----:B------:R0:W-:Y:S01]  /*286f0*/  @P2 STG.E.U16 [R16.64], R11 ;  /* 0x0000000b10002986 */ /* 0x0001e2000c101506 */
[----:B--2---:R-:W-:Y:S02]  /*28700*/  ISETP.LT.AND P1, PT, R18, c[0x0][0x17c], !P0 ;  /* 0x00005f0012007a0c */ /* 0x004fe40004721270 */
[----:B----4-:R-:W-:-:S11]  /*28710*/  ISETP.LT.AND P0, PT, R10, c[0x0][0x17c], !P0 ;  /* 0x00005f000a007a0c */ /* 0x010fd60004701270 */
[----:B------:R0:W-:Y:S02]  /*28720*/  @P1 STG.E.U16 [R28.64], R14 ;  /* 0x0000000e1c001986 */ /* 0x0001e4000c101506 */
[----:B------:R-:W-:Y:S05]  /*28730*/  @!P0 EXIT ;  /* 0x000000000000894d */ /* 0x000fea0003800000 */
[----:B0-----:R-:W-:-:S05]  /*28740*/  PRMT R6, R23, 0x7632, R6 ;  /* 0x0000763217067816 */ /* 0x001fca0000000006 */
[----:B------:R-:W-:Y:S01]  /*28750*/  STG.E.U16 [R12.64], R6 ;  /* 0x000000060c007986 */ /* 0x000fe2000c101506 */
[----:B------:R-:W-:Y:S05]  /*28760*/  EXIT ;  /* 0x000000000000794d */ /* 0x000fea0003800000 */
.L_x_4:
[----:B------:R-:W-:-:S00]  /*28770*/  BRA `(.L_x_4) ;  /* 0xfffffff000007947 */ /* 0x000fc0000383ffff */
[----:B------:R-:W-:-:S00]  /*28780*/  NOP ;  /* 0x0000000000007918 */ /* 0x000fc00000000000 */
[----:B------:R-:W-:-:S00]  /*28790*/  NOP ;  /* 0x0000000000007918 */ /* 0x000fc00000000000 */
[----:B------:R-:W-:-:S00]  /*287a0*/  NOP ;  /* 0x0000000000007918 */ /* 0x000fc00000000000 */
[----:B------:R-:W-:-:S00]  /*287b0*/  NOP ;  /* 0x0000000000007918 */ /* 0x000fc00000000000 */
[----:B------:R-:W-:-:S00]  /*287c0*/  NOP ;  /* 0x0000000000007918 */ /* 0x000fc00000000000 */
[----:B------:R-:W-:-:S00]  /*287d0*/  NOP ;  /* 0x0000000000007918 */ /* 0x000fc00000000000 */
[----:B------:R-:W-:-:S00]  /*287e0*/  NOP ;  /* 0x0000000000007918 */ /* 0x000fc00000000000 */
[----:B------:R-:W-:-:S00]  /*287f0*/  NOP ;  /* 0x0000000000007918 */ /* 0x000fc00000000000 */
.L_x_5:


//--------------------- .nv.shared.matmul_kernel  --------------------------
	.section	.nv.shared.matmul_kernel,"aw",@nobits
	.sectionflags	@""
	.align	16
